	.target	sm_90a

	.elftype	@"ET_EXEC"


//--------------------- .note.nv.tkinfo           --------------------------
	.section	.note.nv.tkinfo,"",@"SHT_NOTE"
	.sectionflags	@"SHF_NOTE_NV_TKINFO"
	.tkinfo
        /*0018*/ 	.word	0x00000002
        /*0030*/ 	.string	""
        /*0030*/ 	.string	"ptxas"
        /*0030*/ 	.string	"Cuda compilation tools, release 13.0, V13.0.88"
        /*0030*/ 	.string	"Build cuda_13.0.r13.0/compiler.36424714_0"
        /*0030*/ 	.string	"-arch sm_90a -m 64 "



//--------------------- .note.nv.cuinfo           --------------------------
	.section	.note.nv.cuinfo,"",@"SHT_NOTE"
	.sectionflags	@"SHF_NOTE_NV_CUINFO"
        /*0018*/ 	.short	0x0002
        /*001a*/ 	.short	0x005a
        /*001c*/ 	.short	0x0082
	.zero		2


//--------------------- .nv.info                  --------------------------
	.section	.nv.info,"",@"SHT_CUDA_INFO"
	.align	4


	//----- nvinfo : EIATTR_REGCOUNT
	.align		4
        /*0000*/ 	.byte	0x04, 0x2f
        /*0002*/ 	.short	(.L_1 - .L_0)
	.align		4
.L_0:
        /*0004*/ 	.word	index@(_Z25multi_tensor_apply_kernelI18TensorListMetadataILi4ELb0EEN18transformer_engine17multi_tensor_adam11AdamFunctorIffflEEJffffffNS3_10adamMode_tEfEEvlPViT_T0_DpT1_)
        /*0008*/ 	.word	0x00000030


	//----- nvinfo : EIATTR_FRAME_SIZE
	.align		4
.L_1:
        /*000c*/ 	.byte	0x04, 0x11
        /*000e*/ 	.short	(.L_3 - .L_2)
	.align		4
.L_2:
        /*0010*/ 	.word	index@($__internal_125_$__cuda_sm3x_div_rn_noftz_f32_slowpath)
        /*0014*/ 	.word	0x00000000


	//----- nvinfo : EIATTR_FRAME_SIZE
	.align		4
.L_3:
        /*0018*/ 	.byte	0x04, 0x11
        /*001a*/ 	.short	(.L_5 - .L_4)
	.align		4
.L_4:
        /*001c*/ 	.word	index@($__internal_124_$__cuda_sm20_sqrt_rn_f32_slowpath)
        /*0020*/ 	.word	0x00000000


	//----- nvinfo : EIATTR_FRAME_SIZE
	.align		4
.L_5:
        /*0024*/ 	.byte	0x04, 0x11
        /*0026*/ 	.short	(.L_7 - .L_6)
	.align		4
.L_6:
        /*0028*/ 	.word	index@(_Z25multi_tensor_apply_kernelI18TensorListMetadataILi4ELb0EEN18transformer_engine17multi_tensor_adam11AdamFunctorIffflEEJffffffNS3_10adamMode_tEfEEvlPViT_T0_DpT1_)
        /*002c*/ 	.word	0x00000000


	//----- nvinfo : EIATTR_REGCOUNT
	.align		4
.L_7:
        /*0030*/ 	.byte	0x04, 0x2f
        /*0032*/ 	.short	(.L_9 - .L_8)
	.align		4
.L_8:
        /*0034*/ 	.word	index@(_Z25multi_tensor_apply_kernelI18TensorListMetadataILi4ELb0EEN18transformer_engine17multi_tensor_adam11AdamFunctorIf6__halfflEEJffffffNS3_10adamMode_tEfEEvlPViT_T0_DpT1_)
        /*0038*/ 	.word	0x00000030


	//----- nvinfo : EIATTR_FRAME_SIZE
	.align		4
.L_9:
        /*003c*/ 	.byte	0x04, 0x11
        /*003e*/ 	.short	(.L_11 - .L_10)
	.align		4
.L_10:
        /*0040*/ 	.word	index@($__internal_123_$__cuda_sm3x_div_rn_noftz_f32_slowpath)
        /*0044*/ 	.word	0x00000000


	//----- nvinfo : EIATTR_FRAME_SIZE
	.align		4
.L_11:
        /*0048*/ 	.byte	0x04, 0x11
        /*004a*/ 	.short	(.L_13 - .L_12)
	.align		4
.L_12:
        /*004c*/ 	.word	index@($__internal_122_$__cuda_sm20_sqrt_rn_f32_slowpath)
        /*0050*/ 	.word	0x00000000


	//----- nvinfo : EIATTR_FRAME_SIZE
	.align		4
.L_13:
        /*0054*/ 	.byte	0x04, 0x11
        /*0056*/ 	.short	(.L_15 - .L_14)
	.align		4
.L_14:
        /*0058*/ 	.word	index@(_Z25multi_tensor_apply_kernelI18TensorListMetadataILi4ELb0EEN18transformer_engine17multi_tensor_adam11AdamFunctorIf6__halfflEEJffffffNS3_10adamMode_tEfEEvlPViT_T0_DpT1_)
        /*005c*/ 	.word	0x00000000


	//----- nvinfo : EIATTR_REGCOUNT
	.align		4
.L_15:
        /*0060*/ 	.byte	0x04, 0x2f
        /*0062*/ 	.short	(.L_17 - .L_16)
	.align		4
.L_16:
        /*0064*/ 	.word	index@(_Z25multi_tensor_apply_kernelI18TensorListMetadataILi4ELb0EEN18transformer_engine17multi_tensor_adam11AdamFunctorIf13__nv_bfloat16flEEJffffffNS3_10adamMode_tEfEEvlPViT_T0_DpT1_)
        /*0068*/ 	.word	0x00000030


	//----- nvinfo : EIATTR_FRAME_SIZE
	.align		4
.L_17:
        /*006c*/ 	.byte	0x04, 0x11
        /*006e*/ 	.short	(.L_19 - .L_18)
	.align		4
.L_18:
        /*0070*/ 	.word	index@($__internal_121_$__cuda_sm3x_div_rn_noftz_f32_slowpath)
        /*0074*/ 	.word	0x00000000


	//----- nvinfo : EIATTR_FRAME_SIZE
	.align		4
.L_19:
        /*0078*/ 	.byte	0x04, 0x11
        /*007a*/ 	.short	(.L_21 - .L_20)
	.align		4
.L_20:
        /*007c*/ 	.word	index@($__internal_120_$__cuda_sm20_sqrt_rn_f32_slowpath)
        /*0080*/ 	.word	0x00000000


	//----- nvinfo : EIATTR_FRAME_SIZE
	.align		4
.L_21:
        /*0084*/ 	.byte	0x04, 0x11
        /*0086*/ 	.short	(.L_23 - .L_22)
	.align		4
.L_22:
        /*0088*/ 	.word	index@(_Z25multi_tensor_apply_kernelI18TensorListMetadataILi4ELb0EEN18transformer_engine17multi_tensor_adam11AdamFunctorIf13__nv_bfloat16flEEJffffffNS3_10adamMode_tEfEEvlPViT_T0_DpT1_)
        /*008c*/ 	.word	0x00000000


	//----- nvinfo : EIATTR_REGCOUNT
	.align		4
.L_23:
        /*0090*/ 	.byte	0x04, 0x2f
        /*0092*/ 	.short	(.L_25 - .L_24)
	.align		4
.L_24:
        /*0094*/ 	.word	index@(_Z25multi_tensor_apply_kernelI18TensorListMetadataILi4ELb0EEN18transformer_engine17multi_tensor_adam11AdamFunctorI6__halffflEEJffffffNS3_10adamMode_tEfEEvlPViT_T0_DpT1_)
        /*0098*/ 	.word	0x00000036


	//----- nvinfo : EIATTR_FRAME_SIZE
	.align		4
.L_25:
        /*009c*/ 	.byte	0x04, 0x11
        /*009e*/ 	.short	(.L_27 - .L_26)
	.align		4
.L_26:
        /*00a0*/ 	.word	index@($__internal_119_$__cuda_sm3x_div_rn_noftz_f32_slowpath)
        /*00a4*/ 	.word	0x00000000


	//----- nvinfo : EIATTR_FRAME_SIZE
	.align		4
.L_27:
        /*00a8*/ 	.byte	0x04, 0x11
        /*00aa*/ 	.short	(.L_29 - .L_28)
	.align		4
.L_28:
        /*00ac*/ 	.word	index@($__internal_118_$__cuda_sm20_sqrt_rn_f32_slowpath)
        /*00b0*/ 	.word	0x00000000


	//----- nvinfo : EIATTR_FRAME_SIZE
	.align		4
.L_29:
        /*00b4*/ 	.byte	0x04, 0x11
        /*00b6*/ 	.short	(.L_31 - .L_30)
	.align		4
.L_30:
        /*00b8*/ 	.word	index@(_Z25multi_tensor_apply_kernelI18TensorListMetadataILi4ELb0EEN18transformer_engine17multi_tensor_adam11AdamFunctorI6__halffflEEJffffffNS3_10adamMode_tEfEEvlPViT_T0_DpT1_)
        /*00bc*/ 	.word	0x00000000


	//----- nvinfo : EIATTR_REGCOUNT
	.align		4
.L_31:
        /*00c0*/ 	.byte	0x04, 0x2f
        /*00c2*/ 	.short	(.L_33 - .L_32)
	.align		4
.L_32:
        /*00c4*/ 	.word	index@(_Z25multi_tensor_apply_kernelI18TensorListMetadataILi4ELb0EEN18transformer_engine17multi_tensor_adam11AdamFunctorI6__halfS5_flEEJffffffNS3_10adamMode_tEfEEvlPViT_T0_DpT1_)
        /*00c8*/ 	.word	0x00000038


	//----- nvinfo : EIATTR_FRAME_SIZE
	.align		4
.L_33:
        /*00cc*/ 	.byte	0x04, 0x11
        /*00ce*/ 	.short	(.L_35 - .L_34)
	.align		4
.L_34:
        /*00d0*/ 	.word	index@($__internal_117_$__cuda_sm3x_div_rn_noftz_f32_slowpath)
        /*00d4*/ 	.word	0x00000000


	//----- nvinfo : EIATTR_FRAME_SIZE
	.align		4
.L_35:
        /*00d8*/ 	.byte	0x04, 0x11
        /*00da*/ 	.short	(.L_37 - .L_36)
	.align		4
.L_36:
        /*00dc*/ 	.word	index@($__internal_116_$__cuda_sm20_sqrt_rn_f32_slowpath)
        /*00e0*/ 	.word	0x00000000


	//----- nvinfo : EIATTR_FRAME_SIZE
	.align		4
.L_37:
        /*00e4*/ 	.byte	0x04, 0x11
        /*00e6*/ 	.short	(.L_39 - .L_38)
	.align		4
.L_38:
        /*00e8*/ 	.word	index@(_Z25multi_tensor_apply_kernelI18TensorListMetadataILi4ELb0EEN18transformer_engine17multi_tensor_adam11AdamFunctorI6__halfS5_flEEJffffffNS3_10adamMode_tEfEEvlPViT_T0_DpT1_)
        /*00ec*/ 	.word	0x00000000


	//----- nvinfo : EIATTR_REGCOUNT
	.align		4
.L_39:
        /*00f0*/ 	.byte	0x04, 0x2f
        /*00f2*/ 	.short	(.L_41 - .L_40)
	.align		4
.L_40:
        /*00f4*/ 	.word	index@(_Z25multi_tensor_apply_kernelI18TensorListMetadataILi4ELb0EEN18transformer_engine17multi_tensor_adam11AdamFunctorI6__half13__nv_bfloat16flEEJffffffNS3_10adamMode_tEfEEvlPViT_T0_DpT1_)
        /*00f8*/ 	.word	0x00000038


	//----- nvinfo : EIATTR_FRAME_SIZE
	.align		4
.L_41:
        /*00fc*/ 	.byte	0x04, 0x11
        /*00fe*/ 	.short	(.L_43 - .L_42)
	.align		4
.L_42:
        /*0100*/ 	.word	index@($__internal_115_$__cuda_sm3x_div_rn_noftz_f32_slowpath)
        /*0104*/ 	.word	0x00000000


	//----- nvinfo : EIATTR_FRAME_SIZE
	.align		4
.L_43:
        /*0108*/ 	.byte	0x04, 0x11
        /*010a*/ 	.short	(.L_45 - .L_44)
	.align		4
.L_44:
        /*010c*/ 	.word	index@($__internal_114_$__cuda_sm20_sqrt_rn_f32_slowpath)
        /*0110*/ 	.word	0x00000000


	//----- nvinfo : EIATTR_FRAME_SIZE
	.align		4
.L_45:
        /*0114*/ 	.byte	0x04, 0x11
        /*0116*/ 	.short	(.L_47 - .L_46)
	.align		4
.L_46:
        /*0118*/ 	.word	index@(_Z25multi_tensor_apply_kernelI18TensorListMetadataILi4ELb0EEN18transformer_engine17multi_tensor_adam11AdamFunctorI6__half13__nv_bfloat16flEEJffffffNS3_10adamMode_tEfEEvlPViT_T0_DpT1_)
        /*011c*/ 	.word	0x00000000


	//----- nvinfo : EIATTR_REGCOUNT
	.align		4
.L_47:
        /*0120*/ 	.byte	0x04, 0x2f
        /*0122*/ 	.short	(.L_49 - .L_48)
	.align		4
.L_48:
        /*0124*/ 	.word	index@(_Z25multi_tensor_apply_kernelI18TensorListMetadataILi4ELb0EEN18transformer_engine17multi_tensor_adam11AdamFunctorI13__nv_bfloat16fflEEJffffffNS3_10adamMode_tEfEEvlPViT_T0_DpT1_)
        /*0128*/ 	.word	0x00000036


	//----- nvinfo : EIATTR_FRAME_SIZE
	.align		4
.L_49:
        /*012c*/ 	.byte	0x04, 0x11
        /*012e*/ 	.short	(.L_51 - .L_50)
	.align		4
.L_50:
        /*0130*/ 	.word	index@($__internal_113_$__cuda_sm3x_div_rn_noftz_f32_slowpath)
        /*0134*/ 	.word	0x00000000


	//----- nvinfo : EIATTR_FRAME_SIZE
	.align		4
.L_51:
        /*0138*/ 	.byte	0x04, 0x11
        /*013a*/ 	.short	(.L_53 - .L_52)
	.align		4
.L_52:
        /*013c*/ 	.word	index@($__internal_112_$__cuda_sm20_sqrt_rn_f32_slowpath)
        /*0140*/ 	.word	0x00000000


	//----- nvinfo : EIATTR_FRAME_SIZE
	.align		4
.L_53:
        /*0144*/ 	.byte	0x04, 0x11
        /*0146*/ 	.short	(.L_55 - .L_54)
	.align		4
.L_54:
        /*0148*/ 	.word	index@(_Z25multi_tensor_apply_kernelI18TensorListMetadataILi4ELb0EEN18transformer_engine17multi_tensor_adam11AdamFunctorI13__nv_bfloat16fflEEJffffffNS3_10adamMode_tEfEEvlPViT_T0_DpT1_)
        /*014c*/ 	.word	0x00000000


	//----- nvinfo : EIATTR_REGCOUNT
	.align		4
.L_55:
        /*0150*/ 	.byte	0x04, 0x2f
        /*0152*/ 	.short	(.L_57 - .L_56)
	.align		4
.L_56:
        /*0154*/ 	.word	index@(_Z25multi_tensor_apply_kernelI18TensorListMetadataILi4ELb0EEN18transformer_engine17multi_tensor_adam11AdamFunctorI13__nv_bfloat166__halfflEEJffffffNS3_10adamMode_tEfEEvlPViT_T0_DpT1_)
        /*0158*/ 	.word	0x00000038


	//----- nvinfo : EIATTR_FRAME_SIZE
	.align		4
.L_57:
        /*015c*/ 	.byte	0x04, 0x11
        /*015e*/ 	.short	(.L_59 - .L_58)
	.align		4
.L_58:
        /*0160*/ 	.word	index@($__internal_111_$__cuda_sm3x_div_rn_noftz_f32_slowpath)
        /*0164*/ 	.word	0x00000000


	//----- nvinfo : EIATTR_FRAME_SIZE
	.align		4
.L_59:
        /*0168*/ 	.byte	0x04, 0x11
        /*016a*/ 	.short	(.L_61 - .L_60)
	.align		4
.L_60:
        /*016c*/ 	.word	index@($__internal_110_$__cuda_sm20_sqrt_rn_f32_slowpath)
        /*0170*/ 	.word	0x00000000


	//----- nvinfo : EIATTR_FRAME_SIZE
	.align		4
.L_61:
        /*0174*/ 	.byte	0x04, 0x11
        /*0176*/ 	.short	(.L_63 - .L_62)
	.align		4
.L_62:
        /*0178*/ 	.word	index@(_Z25multi_tensor_apply_kernelI18TensorListMetadataILi4ELb0EEN18transformer_engine17multi_tensor_adam11AdamFunctorI13__nv_bfloat166__halfflEEJffffffNS3_10adamMode_tEfEEvlPViT_T0_DpT1_)
        /*017c*/ 	.word	0x00000000


	//----- nvinfo : EIATTR_REGCOUNT
	.align		4
.L_63:
        /*0180*/ 	.byte	0x04, 0x2f
        /*0182*/ 	.short	(.L_65 - .L_64)
	.align		4
.L_64:
        /*0184*/ 	.word	index@(_Z25multi_tensor_apply_kernelI18TensorListMetadataILi4ELb0EEN18transformer_engine17multi_tensor_adam11AdamFunctorI13__nv_bfloat16S5_flEEJffffffNS3_10adamMode_tEfEEvlPViT_T0_DpT1_)
        /*0188*/ 	.word	0x00000038


	//----- nvinfo : EIATTR_FRAME_SIZE
	.align		4
.L_65:
        /*018c*/ 	.byte	0x04, 0x11
        /*018e*/ 	.short	(.L_67 - .L_66)
	.align		4
.L_66:
        /*0190*/ 	.word	index@($__internal_109_$__cuda_sm3x_div_rn_noftz_f32_slowpath)
        /*0194*/ 	.word	0x00000000


	//----- nvinfo : EIATTR_FRAME_SIZE
	.align		4
.L_67:
        /*0198*/ 	.byte	0x04, 0x11
        /*019a*/ 	.short	(.L_69 - .L_68)
	.align		4
.L_68:
        /*019c*/ 	.word	index@($__internal_108_$__cuda_sm20_sqrt_rn_f32_slowpath)
        /*01a0*/ 	.word	0x00000000


	//----- nvinfo : EIATTR_FRAME_SIZE
	.align		4
.L_69:
        /*01a4*/ 	.byte	0x04, 0x11
        /*01a6*/ 	.short	(.L_71 - .L_70)
	.align		4
.L_70:
        /*01a8*/ 	.word	index@(_Z25multi_tensor_apply_kernelI18TensorListMetadataILi4ELb0EEN18transformer_engine17multi_tensor_adam11AdamFunctorI13__nv_bfloat16S5_flEEJffffffNS3_10adamMode_tEfEEvlPViT_T0_DpT1_)
        /*01ac*/ 	.word	0x00000000


	//----- nvinfo : EIATTR_REGCOUNT
	.align		4
.L_71:
        /*01b0*/ 	.byte	0x04, 0x2f
        /*01b2*/ 	.short	(.L_73 - .L_72)
	.align		4
.L_72:
        /*01b4*/ 	.word	index@(_Z25multi_tensor_apply_kernelI18TensorListMetadataILi5ELb0EEN18transformer_engine17multi_tensor_adam17AdamFunctorMasterIffflEEJffffffNS3_10adamMode_tEfEEvlPViT_T0_DpT1_)
        /*01b8*/ 	.word	0x00000030


	//----- nvinfo : EIATTR_FRAME_SIZE
	.align		4
.L_73:
        /*01bc*/ 	.byte	0x04, 0x11
        /*01be*/ 	.short	(.L_75 - .L_74)
	.align		4
.L_74:
        /*01c0*/ 	.word	index@($__internal_107_$__cuda_sm3x_div_rn_noftz_f32_slowpath)
        /*01c4*/ 	.word	0x00000000


	//----- nvinfo : EIATTR_FRAME_SIZE
	.align		4
.L_75:
        /*01c8*/ 	.byte	0x04, 0x11
        /*01ca*/ 	.short	(.L_77 - .L_76)
	.align		4
.L_76:
        /*01cc*/ 	.word	index@($__internal_106_$__cuda_sm20_sqrt_rn_f32_slowpath)
        /*01d0*/ 	.word	0x00000000


	//----- nvinfo : EIATTR_FRAME_SIZE
	.align		4
.L_77:
        /*01d4*/ 	.byte	0x04, 0x11
        /*01d6*/ 	.short	(.L_79 - .L_78)
	.align		4
.L_78:
        /*01d8*/ 	.word	index@(_Z25multi_tensor_apply_kernelI18TensorListMetadataILi5ELb0EEN18transformer_engine17multi_tensor_adam17AdamFunctorMasterIffflEEJffffffNS3_10adamMode_tEfEEvlPViT_T0_DpT1_)
        /*01dc*/ 	.word	0x00000000


	//----- nvinfo : EIATTR_REGCOUNT
	.align		4
.L_79:
        /*01e0*/ 	.byte	0x04, 0x2f
        /*01e2*/ 	.short	(.L_81 - .L_80)
	.align		4
.L_80:
        /*01e4*/ 	.word	index@(_Z25multi_tensor_apply_kernelI18TensorListMetadataILi5ELb0EEN18transformer_engine17multi_tensor_adam17AdamFunctorMasterIf6__halfflEEJffffffNS3_10adamMode_tEfEEvlPViT_T0_DpT1_)
        /*01e8*/ 	.word	0x00000038


	//----- nvinfo : EIATTR_FRAME_SIZE
	.align		4
.L_81:
        /*01ec*/ 	.byte	0x04, 0x11
        /*01ee*/ 	.short	(.L_83 - .L_82)
	.align		4
.L_82:
        /*01f0*/ 	.word	index@($__internal_105_$__cuda_sm3x_div_rn_noftz_f32_slowpath)
        /*01f4*/ 	.word	0x00000000


	//----- nvinfo : EIATTR_FRAME_SIZE
	.align		4
.L_83:
        /*01f8*/ 	.byte	0x04, 0x11
        /*01fa*/ 	.short	(.L_85 - .L_84)
	.align		4
.L_84:
        /*01fc*/ 	.word	index@($__internal_104_$__cuda_sm20_sqrt_rn_f32_slowpath)
        /*0200*/ 	.word	0x00000000


	//----- nvinfo : EIATTR_FRAME_SIZE
	.align		4
.L_85:
        /*0204*/ 	.byte	0x04, 0x11
        /*0206*/ 	.short	(.L_87 - .L_86)
	.align		4
.L_86:
        /*0208*/ 	.word	index@(_Z25multi_tensor_apply_kernelI18TensorListMetadataILi5ELb0EEN18transformer_engine17multi_tensor_adam17AdamFunctorMasterIf6__halfflEEJffffffNS3_10adamMode_tEfEEvlPViT_T0_DpT1_)
        /*020c*/ 	.word	0x00000000


	//----- nvinfo : EIATTR_REGCOUNT
	.align		4
.L_87:
        /*0210*/ 	.byte	0x04, 0x2f
        /*0212*/ 	.short	(.L_89 - .L_88)
	.align		4
.L_88:
        /*0214*/ 	.word	index@(_Z25multi_tensor_apply_kernelI18TensorListMetadataILi5ELb0EEN18transformer_engine17multi_tensor_adam17AdamFunctorMasterIf13__nv_bfloat16flEEJffffffNS3_10adamMode_tEfEEvlPViT_T0_DpT1_)
        /*0218*/ 	.word	0x00000038


	//----- nvinfo : EIATTR_FRAME_SIZE
	.align		4
.L_89:
        /*021c*/ 	.byte	0x04, 0x11
        /*021e*/ 	.short	(.L_91 - .L_90)
	.align		4
.L_90:
        /*0220*/ 	.word	index@($__internal_103_$__cuda_sm3x_div_rn_noftz_f32_slowpath)
        /*0224*/ 	.word	0x00000000


	//----- nvinfo : EIATTR_FRAME_SIZE
	.align		4
.L_91:
        /*0228*/ 	.byte	0x04, 0x11
        /*022a*/ 	.short	(.L_93 - .L_92)
	.align		4
.L_92:
        /*022c*/ 	.word	index@($__internal_102_$__cuda_sm20_sqrt_rn_f32_slowpath)
        /*0230*/ 	.word	0x00000000


	//----- nvinfo : EIATTR_FRAME_SIZE
	.align		4
.L_93:
        /*0234*/ 	.byte	0x04, 0x11
        /*0236*/ 	.short	(.L_95 - .L_94)
	.align		4
.L_94:
        /*0238*/ 	.word	index@(_Z25multi_tensor_apply_kernelI18TensorListMetadataILi5ELb0EEN18transformer_engine17multi_tensor_adam17AdamFunctorMasterIf13__nv_bfloat16flEEJffffffNS3_10adamMode_tEfEEvlPViT_T0_DpT1_)
        /*023c*/ 	.word	0x00000000


	//----- nvinfo : EIATTR_REGCOUNT
	.align		4
.L_95:
        /*0240*/ 	.byte	0x04, 0x2f
        /*0242*/ 	.short	(.L_97 - .L_96)
	.align		4
.L_96:
        /*0244*/ 	.word	index@(_Z25multi_tensor_apply_kernelI18TensorListMetadataILi5ELb0EEN18transformer_engine17multi_tensor_adam17AdamFunctorMasterI6__halffflEEJffffffNS3_10adamMode_tEfEEvlPViT_T0_DpT1_)
        /*0248*/ 	.word	0x00000038


	//----- nvinfo : EIATTR_FRAME_SIZE
	.align		4
.L_97:
        /*024c*/ 	.byte	0x04, 0x11
        /*024e*/ 	.short	(.L_99 - .L_98)
	.align		4
.L_98:
        /*0250*/ 	.word	index@($__internal_101_$__cuda_sm3x_div_rn_noftz_f32_slowpath)
        /*0254*/ 	.word	0x00000000


	//----- nvinfo : EIATTR_FRAME_SIZE
	.align		4
.L_99:
        /*0258*/ 	.byte	0x04, 0x11
        /*025a*/ 	.short	(.L_101 - .L_100)
	.align		4
.L_100:
        /*025c*/ 	.word	index@($__internal_100_$__cuda_sm20_sqrt_rn_f32_slowpath)
        /*0260*/ 	.word	0x00000000


	//----- nvinfo : EIATTR_FRAME_SIZE
	.align		4
.L_101:
        /*0264*/ 	.byte	0x04, 0x11
        /*0266*/ 	.short	(.L_103 - .L_102)
	.align		4
.L_102:
        /*0268*/ 	.word	index@(_Z25multi_tensor_apply_kernelI18TensorListMetadataILi5ELb0EEN18transformer_engine17multi_tensor_adam17AdamFunctorMasterI6__halffflEEJffffffNS3_10adamMode_tEfEEvlPViT_T0_DpT1_)
        /*026c*/ 	.word	0x00000000


	//----- nvinfo : EIATTR_REGCOUNT
	.align		4
.L_103:
        /*0270*/ 	.byte	0x04, 0x2f
        /*0272*/ 	.short	(.L_105 - .L_104)
	.align		4
.L_104:
        /*0274*/ 	.word	index@(_Z25multi_tensor_apply_kernelI18TensorListMetadataILi5ELb0EEN18transformer_engine17multi_tensor_adam17AdamFunctorMasterI6__halfS5_flEEJffffffNS3_10adamMode_tEfEEvlPViT_T0_DpT1_)
        /*0278*/ 	.word	0x00000030


	//----- nvinfo : EIATTR_FRAME_SIZE
	.align		4
.L_105:
        /*027c*/ 	.byte	0x04, 0x11
        /*027e*/ 	.short	(.L_107 - .L_106)
	.align		4
.L_106:
        /*0280*/ 	.word	index@($__internal_99_$__cuda_sm3x_div_rn_noftz_f32_slowpath)
        /*0284*/ 	.word	0x00000000


	//----- nvinfo : EIATTR_FRAME_SIZE
	.align		4
.L_107:
        /*0288*/ 	.byte	0x04, 0x11
        /*028a*/ 	.short	(.L_109 - .L_108)
	.align		4
.L_108:
        /*028c*/ 	.word	index@($__internal_98_$__cuda_sm20_sqrt_rn_f32_slowpath)
        /*0290*/ 	.word	0x00000000


	//----- nvinfo : EIATTR_FRAME_SIZE
	.align		4
.L_109:
        /*0294*/ 	.byte	0x04, 0x11
        /*0296*/ 	.short	(.L_111 - .L_110)
	.align		4
.L_110:
        /*0298*/ 	.word	index@(_Z25multi_tensor_apply_kernelI18TensorListMetadataILi5ELb0EEN18transformer_engine17multi_tensor_adam17AdamFunctorMasterI6__halfS5_flEEJffffffNS3_10adamMode_tEfEEvlPViT_T0_DpT1_)
        /*029c*/ 	.word	0x00000000


	//----- nvinfo : EIATTR_REGCOUNT
	.align		4
.L_111:
        /*02a0*/ 	.byte	0x04, 0x2f
        /*02a2*/ 	.short	(.L_113 - .L_112)
	.align		4
.L_112:
        /*02a4*/ 	.word	index@(_Z25multi_tensor_apply_kernelI18TensorListMetadataILi5ELb0EEN18transformer_engine17multi_tensor_adam17AdamFunctorMasterI6__half13__nv_bfloat16flEEJffffffNS3_10adamMode_tEfEEvlPViT_T0_DpT1_)
        /*02a8*/ 	.word	0x00000030


	//----- nvinfo : EIATTR_FRAME_SIZE
	.align		4
.L_113:
        /*02ac*/ 	.byte	0x04, 0x11
        /*02ae*/ 	.short	(.L_115 - .L_114)
	.align		4
.L_114:
        /*02b0*/ 	.word	index@($__internal_97_$__cuda_sm3x_div_rn_noftz_f32_slowpath)
        /*02b4*/ 	.word	0x00000000


	//----- nvinfo : EIATTR_FRAME_SIZE
	.align		4
.L_115:
        /*02b8*/ 	.byte	0x04, 0x11
        /*02ba*/ 	.short	(.L_117 - .L_116)
	.align		4
.L_116:
        /*02bc*/ 	.word	index@($__internal_96_$__cuda_sm20_sqrt_rn_f32_slowpath)
        /*02c0*/ 	.word	0x00000000


	//----- nvinfo : EIATTR_FRAME_SIZE
	.align		4
.L_117:
        /*02c4*/ 	.byte	0x04, 0x11
        /*02c6*/ 	.short	(.L_119 - .L_118)
	.align		4
.L_118:
        /*02c8*/ 	.word	index@(_Z25multi_tensor_apply_kernelI18TensorListMetadataILi5ELb0EEN18transformer_engine17multi_tensor_adam17AdamFunctorMasterI6__half13__nv_bfloat16flEEJffffffNS3_10adamMode_tEfEEvlPViT_T0_DpT1_)
        /*02cc*/ 	.word	0x00000000


	//----- nvinfo : EIATTR_REGCOUNT
	.align		4
.L_119:
        /*02d0*/ 	.byte	0x04, 0x2f
        /*02d2*/ 	.short	(.L_121 - .L_120)
	.align		4
.L_120:
        /*02d4*/ 	.word	index@(_Z25multi_tensor_apply_kernelI18TensorListMetadataILi5ELb0EEN18transformer_engine17multi_tensor_adam17AdamFunctorMasterI13__nv_bfloat16fflEEJffffffNS3_10adamMode_tEfEEvlPViT_T0_DpT1_)
        /*02d8*/ 	.word	0x00000038


	//----- nvinfo : EIATTR_FRAME_SIZE
	.align		4
.L_121:
        /*02dc*/ 	.byte	0x04, 0x11
        /*02de*/ 	.short	(.L_123 - .L_122)
	.align		4
.L_122:
        /*02e0*/ 	.word	index@($__internal_95_$__cuda_sm3x_div_rn_noftz_f32_slowpath)
        /*02e4*/ 	.word	0x00000000


	//----- nvinfo : EIATTR_FRAME_SIZE
	.align		4
.L_123:
        /*02e8*/ 	.byte	0x04, 0x11
        /*02ea*/ 	.short	(.L_125 - .L_124)
	.align		4
.L_124:
        /*02ec*/ 	.word	index@($__internal_94_$__cuda_sm20_sqrt_rn_f32_slowpath)
        /*02f0*/ 	.word	0x00000000


	//----- nvinfo : EIATTR_FRAME_SIZE
	.align		4
.L_125:
        /*02f4*/ 	.byte	0x04, 0x11
        /*02f6*/ 	.short	(.L_127 - .L_126)
	.align		4
.L_126:
        /*02f8*/ 	.word	index@(_Z25multi_tensor_apply_kernelI18TensorListMetadataILi5ELb0EEN18transformer_engine17multi_tensor_adam17AdamFunctorMasterI13__nv_bfloat16fflEEJffffffNS3_10adamMode_tEfEEvlPViT_T0_DpT1_)
        /*02fc*/ 	.word	0x00000000


	//----- nvinfo : EIATTR_REGCOUNT
	.align		4
.L_127:
        /*0300*/ 	.byte	0x04, 0x2f
        /*0302*/ 	.short	(.L_129 - .L_128)
	.align		4
.L_128:
        /*0304*/ 	.word	index@(_Z25multi_tensor_apply_kernelI18TensorListMetadataILi5ELb0EEN18transformer_engine17multi_tensor_adam17AdamFunctorMasterI13__nv_bfloat166__halfflEEJffffffNS3_10adamMode_tEfEEvlPViT_T0_DpT1_)
        /*0308*/ 	.word	0x00000030


	//----- nvinfo : EIATTR_FRAME_SIZE
	.align		4
.L_129:
        /*030c*/ 	.byte	0x04, 0x11
        /*030e*/ 	.short	(.L_131 - .L_130)
	.align		4
.L_130:
        /*0310*/ 	.word	index@($__internal_93_$__cuda_sm3x_div_rn_noftz_f32_slowpath)
        /*0314*/ 	.word	0x00000000


	//----- nvinfo : EIATTR_FRAME_SIZE
	.align		4
.L_131:
        /*0318*/ 	.byte	0x04, 0x11
        /*031a*/ 	.short	(.L_133 - .L_132)
	.align		4
.L_132:
        /*031c*/ 	.word	index@($__internal_92_$__cuda_sm20_sqrt_rn_f32_slowpath)
        /*0320*/ 	.word	0x00000000


	//----- nvinfo : EIATTR_FRAME_SIZE
	.align		4
.L_133:
        /*0324*/ 	.byte	0x04, 0x11
        /*0326*/ 	.short	(.L_135 - .L_134)
	.align		4
.L_134:
        /*0328*/ 	.word	index@(_Z25multi_tensor_apply_kernelI18TensorListMetadataILi5ELb0EEN18transformer_engine17multi_tensor_adam17AdamFunctorMasterI13__nv_bfloat166__halfflEEJffffffNS3_10adamMode_tEfEEvlPViT_T0_DpT1_)
        /*032c*/ 	.word	0x00000000


	//----- nvinfo : EIATTR_REGCOUNT
	.align		4
.L_135:
        /*0330*/ 	.byte	0x04, 0x2f
        /*0332*/ 	.short	(.L_137 - .L_136)
	.align		4
.L_136:
        /*0334*/ 	.word	index@(_Z25multi_tensor_apply_kernelI18TensorListMetadataILi5ELb0EEN18transformer_engine17multi_tensor_adam17AdamFunctorMasterI13__nv_bfloat16S5_flEEJffffffNS3_10adamMode_tEfEEvlPViT_T0_DpT1_)
        /*0338*/ 	.word	0x00000030


	//----- nvinfo : EIATTR_FRAME_SIZE
	.align		4
.L_137:
        /*033c*/ 	.byte	0x04, 0x11
        /*033e*/ 	.short	(.L_139 - .L_138)
	.align		4
.L_138:
        /*0340*/ 	.word	index@($__internal_91_$__cuda_sm3x_div_rn_noftz_f32_slowpath)
        /*0344*/ 	.word	0x00000000


	//----- nvinfo : EIATTR_FRAME_SIZE
	.align		4
.L_139:
        /*0348*/ 	.byte	0x04, 0x11
        /*034a*/ 	.short	(.L_141 - .L_140)
	.align		4
.L_140:
        /*034c*/ 	.word	index@($__internal_90_$__cuda_sm20_sqrt_rn_f32_slowpath)
        /*0350*/ 	.word	0x00000000


	//----- nvinfo : EIATTR_FRAME_SIZE
	.align		4
.L_141:
        /*0354*/ 	.byte	0x04, 0x11
        /*0356*/ 	.short	(.L_143 - .L_142)
	.align		4
.L_142:
        /*0358*/ 	.word	index@(_Z25multi_tensor_apply_kernelI18TensorListMetadataILi5ELb0EEN18transformer_engine17multi_tensor_adam17AdamFunctorMasterI13__nv_bfloat16S5_flEEJffffffNS3_10adamMode_tEfEEvlPViT_T0_DpT1_)
        /*035c*/ 	.word	0x00000000


	//----- nvinfo : EIATTR_REGCOUNT
	.align		4
.L_143:
        /*0360*/ 	.byte	0x04, 0x2f
        /*0362*/ 	.short	(.L_145 - .L_144)
	.align		4
.L_144:
        /*0364*/ 	.word	index@(_Z25multi_tensor_apply_kernelI18TensorListMetadataILi4ELb0EEN18transformer_engine17multi_tensor_adam11AdamFunctorIfffiEEJffffffNS3_10adamMode_tEfEEvlPViT_T0_DpT1_)
        /*0368*/ 	.word	0x00000033


	//----- nvinfo : EIATTR_FRAME_SIZE
	.align		4
.L_145:
        /*036c*/ 	.byte	0x04, 0x11
        /*036e*/ 	.short	(.L_147 - .L_146)
	.align		4
.L_146:
        /*0370*/ 	.word	index@($__internal_89_$__cuda_sm3x_div_rn_noftz_f32_slowpath)
        /*0374*/ 	.word	0x00000000


	//----- nvinfo : EIATTR_FRAME_SIZE
	.align		4
.L_147:
        /*0378*/ 	.byte	0x04, 0x11
        /*037a*/ 	.short	(.L_149 - .L_148)
	.align		4
.L_148:
        /*037c*/ 	.word	index@($__internal_88_$__cuda_sm20_sqrt_rn_f32_slowpath)
        /*0380*/ 	.word	0x00000000


	//----- nvinfo : EIATTR_FRAME_SIZE
	.align		4
.L_149:
        /*0384*/ 	.byte	0x04, 0x11
        /*0386*/ 	.short	(.L_151 - .L_150)
	.align		4
.L_150:
        /*0388*/ 	.word	index@(_Z25multi_tensor_apply_kernelI18TensorListMetadataILi4ELb0EEN18transformer_engine17multi_tensor_adam11AdamFunctorIfffiEEJffffffNS3_10adamMode_tEfEEvlPViT_T0_DpT1_)
        /*038c*/ 	.word	0x00000000


	//----- nvinfo : EIATTR_REGCOUNT
	.align		4
.L_151:
        /*0390*/ 	.byte	0x04, 0x2f
        /*0392*/ 	.short	(.L_153 - .L_152)
	.align		4
.L_152:
        /*0394*/ 	.word	index@(_Z25multi_tensor_apply_kernelI18TensorListMetadataILi4ELb0EEN18transformer_engine17multi_tensor_adam11AdamFunctorIf6__halffiEEJffffffNS3_10adamMode_tEfEEvlPViT_T0_DpT1_)
        /*0398*/ 	.word	0x00000032


	//----- nvinfo : EIATTR_FRAME_SIZE
	.align		4
.L_153:
        /*039c*/ 	.byte	0x04, 0x11
        /*039e*/ 	.short	(.L_155 - .L_154)
	.align		4
.L_154:
        /*03a0*/ 	.word	index@($__internal_87_$__cuda_sm3x_div_rn_noftz_f32_slowpath)
        /*03a4*/ 	.word	0x00000000


	//----- nvinfo : EIATTR_FRAME_SIZE
	.align		4
.L_155:
        /*03a8*/ 	.byte	0x04, 0x11
        /*03aa*/ 	.short	(.L_157 - .L_156)
	.align		4
.L_156:
        /*03ac*/ 	.word	index@($__internal_86_$__cuda_sm20_sqrt_rn_f32_slowpath)
        /*03b0*/ 	.word	0x00000000


	//----- nvinfo : EIATTR_FRAME_SIZE
	.align		4
.L_157:
        /*03b4*/ 	.byte	0x04, 0x11
        /*03b6*/ 	.short	(.L_159 - .L_158)
	.align		4
.L_158:
        /*03b8*/ 	.word	index@(_Z25multi_tensor_apply_kernelI18TensorListMetadataILi4ELb0EEN18transformer_engine17multi_tensor_adam11AdamFunctorIf6__halffiEEJffffffNS3_10adamMode_tEfEEvlPViT_T0_DpT1_)
        /*03bc*/ 	.word	0x00000000


	//----- nvinfo : EIATTR_REGCOUNT
	.align		4
.L_159:
        /*03c0*/ 	.byte	0x04, 0x2f
        /*03c2*/ 	.short	(.L_161 - .L_160)
	.align		4
.L_160:
        /*03c4*/ 	.word	index@(_Z25multi_tensor_apply_kernelI18TensorListMetadataILi4ELb0EEN18transformer_engine17multi_tensor_adam11AdamFunctorIf13__nv_bfloat16fiEEJffffffNS3_10adamMode_tEfEEvlPViT_T0_DpT1_)
        /*03c8*/ 	.word	0x00000032


	//----- nvinfo : EIATTR_FRAME_SIZE
	.align		4
.L_161:
        /*03cc*/ 	.byte	0x04, 0x11
        /*03ce*/ 	.short	(.L_163 - .L_162)
	.align		4
.L_162:
        /*03d0*/ 	.word	index@($__internal_85_$__cuda_sm3x_div_rn_noftz_f32_slowpath)
        /*03d4*/ 	.word	0x00000000


	//----- nvinfo : EIATTR_FRAME_SIZE
	.align		4
.L_163:
        /*03d8*/ 	.byte	0x04, 0x11
        /*03da*/ 	.short	(.L_165 - .L_164)
	.align		4
.L_164:
        /*03dc*/ 	.word	index@($__internal_84_$__cuda_sm20_sqrt_rn_f32_slowpath)
        /*03e0*/ 	.word	0x00000000


	//----- nvinfo : EIATTR_FRAME_SIZE
	.align		4
.L_165:
        /*03e4*/ 	.byte	0x04, 0x11
        /*03e6*/ 	.short	(.L_167 - .L_166)
	.align		4
.L_166:
        /*03e8*/ 	.word	index@(_Z25multi_tensor_apply_kernelI18TensorListMetadataILi4ELb0EEN18transformer_engine17multi_tensor_adam11AdamFunctorIf13__nv_bfloat16fiEEJffffffNS3_10adamMode_tEfEEvlPViT_T0_DpT1_)
        /*03ec*/ 	.word	0x00000000


	//----- nvinfo : EIATTR_REGCOUNT
	.align		4
.L_167:
        /*03f0*/ 	.byte	0x04, 0x2f
        /*03f2*/ 	.short	(.L_169 - .L_168)
	.align		4
.L_168:
        /*03f4*/ 	.word	index@(_Z25multi_tensor_apply_kernelI18TensorListMetadataILi4ELb0EEN18transformer_engine17multi_tensor_adam11AdamFunctorI6__halfffiEEJffffffNS3_10adamMode_tEfEEvlPViT_T0_DpT1_)
        /*03f8*/ 	.word	0x00000038


	//----- nvinfo : EIATTR_FRAME_SIZE
	.align		4
.L_169:
        /*03fc*/ 	.byte	0x04, 0x11
        /*03fe*/ 	.short	(.L_171 - .L_170)
	.align		4
.L_170:
        /*0400*/ 	.word	index@($__internal_83_$__cuda_sm3x_div_rn_noftz_f32_slowpath)
        /*0404*/ 	.word	0x00000000


	//----- nvinfo : EIATTR_FRAME_SIZE
	.align		4
.L_171:
        /*0408*/ 	.byte	0x04, 0x11
        /*040a*/ 	.short	(.L_173 - .L_172)
	.align		4
.L_172:
        /*040c*/ 	.word	index@($__internal_82_$__cuda_sm20_sqrt_rn_f32_slowpath)
        /*0410*/ 	.word	0x00000000


	//----- nvinfo : EIATTR_FRAME_SIZE
	.align		4
.L_173:
        /*0414*/ 	.byte	0x04, 0x11
        /*0416*/ 	.short	(.L_175 - .L_174)
	.align		4
.L_174:
        /*0418*/ 	.word	index@(_Z25multi_tensor_apply_kernelI18TensorListMetadataILi4ELb0EEN18transformer_engine17multi_tensor_adam11AdamFunctorI6__halfffiEEJffffffNS3_10adamMode_tEfEEvlPViT_T0_DpT1_)
        /*041c*/ 	.word	0x00000000


	//----- nvinfo : EIATTR_REGCOUNT
	.align		4
.L_175:
        /*0420*/ 	.byte	0x04, 0x2f
        /*0422*/ 	.short	(.L_177 - .L_176)
	.align		4
.L_176:
        /*0424*/ 	.word	index@(_Z25multi_tensor_apply_kernelI18TensorListMetadataILi4ELb0EEN18transformer_engine17multi_tensor_adam11AdamFunctorI6__halfS5_fiEEJffffffNS3_10adamMode_tEfEEvlPViT_T0_DpT1_)
        /*0428*/ 	.word	0x00000038


	//----- nvinfo : EIATTR_FRAME_SIZE
	.align		4
.L_177:
        /*042c*/ 	.byte	0x04, 0x11
        /*042e*/ 	.short	(.L_179 - .L_178)
	.align		4
.L_178:
        /*0430*/ 	.word	index@($__internal_81_$__cuda_sm3x_div_rn_noftz_f32_slowpath)
        /*0434*/ 	.word	0x00000000


	//----- nvinfo : EIATTR_FRAME_SIZE
	.align		4
.L_179:
        /*0438*/ 	.byte	0x04, 0x11
        /*043a*/ 	.short	(.L_181 - .L_180)
	.align		4
.L_180:
        /*043c*/ 	.word	index@($__internal_80_$__cuda_sm20_sqrt_rn_f32_slowpath)
        /*0440*/ 	.word	0x00000000


	//----- nvinfo : EIATTR_FRAME_SIZE
	.align		4
.L_181:
        /*0444*/ 	.byte	0x04, 0x11
        /*0446*/ 	.short	(.L_183 - .L_182)
	.align		4
.L_182:
        /*0448*/ 	.word	index@(_Z25multi_tensor_apply_kernelI18TensorListMetadataILi4ELb0EEN18transformer_engine17multi_tensor_adam11AdamFunctorI6__halfS5_fiEEJffffffNS3_10adamMode_tEfEEvlPViT_T0_DpT1_)
        /*044c*/ 	.word	0x00000000


	//----- nvinfo : EIATTR_REGCOUNT
	.align		4
.L_183:
        /*0450*/ 	.byte	0x04, 0x2f
        /*0452*/ 	.short	(.L_185 - .L_184)
	.align		4
.L_184:
        /*0454*/ 	.word	index@(_Z25multi_tensor_apply_kernelI18TensorListMetadataILi4ELb0EEN18transformer_engine17multi_tensor_adam11AdamFunctorI6__half13__nv_bfloat16fiEEJffffffNS3_10adamMode_tEfEEvlPViT_T0_DpT1_)
        /*0458*/ 	.word	0x00000038


	//----- nvinfo : EIATTR_FRAME_SIZE
	.align		4
.L_185:
        /*045c*/ 	.byte	0x04, 0x11
        /*045e*/ 	.short	(.L_187 - .L_186)
	.align		4
.L_186:
        /*0460*/ 	.word	index@($__internal_79_$__cuda_sm3x_div_rn_noftz_f32_slowpath)
        /*0464*/ 	.word	0x00000000


	//----- nvinfo : EIATTR_FRAME_SIZE
	.align		4
.L_187:
        /*0468*/ 	.byte	0x04, 0x11
        /*046a*/ 	.short	(.L_189 - .L_188)
	.align		4
.L_188:
        /*046c*/ 	.word	index@($__internal_78_$__cuda_sm20_sqrt_rn_f32_slowpath)
        /*0470*/ 	.word	0x00000000


	//----- nvinfo : EIATTR_FRAME_SIZE
	.align		4
.L_189:
        /*0474*/ 	.byte	0x04, 0x11
        /*0476*/ 	.short	(.L_191 - .L_190)
	.align		4
.L_190:
        /*0478*/ 	.word	index@(_Z25multi_tensor_apply_kernelI18TensorListMetadataILi4ELb0EEN18transformer_engine17multi_tensor_adam11AdamFunctorI6__half13__nv_bfloat16fiEEJffffffNS3_10adamMode_tEfEEvlPViT_T0_DpT1_)
        /*047c*/ 	.word	0x00000000


	//----- nvinfo : EIATTR_REGCOUNT
	.align		4
.L_191:
        /*0480*/ 	.byte	0x04, 0x2f
        /*0482*/ 	.short	(.L_193 - .L_192)
	.align		4
.L_192:
        /*0484*/ 	.word	index@(_Z25multi_tensor_apply_kernelI18TensorListMetadataILi4ELb0EEN18transformer_engine17multi_tensor_adam11AdamFunctorI13__nv_bfloat16ffiEEJffffffNS3_10adamMode_tEfEEvlPViT_T0_DpT1_)
        /*0488*/ 	.word	0x00000038


	//----- nvinfo : EIATTR_FRAME_SIZE
	.align		4
.L_193:
        /*048c*/ 	.byte	0x04, 0x11
        /*048e*/ 	.short	(.L_195 - .L_194)
	.align		4
.L_194:
        /*0490*/ 	.word	index@($__internal_77_$__cuda_sm3x_div_rn_noftz_f32_slowpath)
        /*0494*/ 	.word	0x00000000


	//----- nvinfo : EIATTR_FRAME_SIZE
	.align		4
.L_195:
        /*0498*/ 	.byte	0x04, 0x11
        /*049a*/ 	.short	(.L_197 - .L_196)
	.align		4
.L_196:
        /*049c*/ 	.word	index@($__internal_76_$__cuda_sm20_sqrt_rn_f32_slowpath)
        /*04a0*/ 	.word	0x00000000


	//----- nvinfo : EIATTR_FRAME_SIZE
	.align		4
.L_197:
        /*04a4*/ 	.byte	0x04, 0x11
        /*04a6*/ 	.short	(.L_199 - .L_198)
	.align		4
.L_198:
        /*04a8*/ 	.word	index@(_Z25multi_tensor_apply_kernelI18TensorListMetadataILi4ELb0EEN18transformer_engine17multi_tensor_adam11AdamFunctorI13__nv_bfloat16ffiEEJffffffNS3_10adamMode_tEfEEvlPViT_T0_DpT1_)
        /*04ac*/ 	.word	0x00000000


	//----- nvinfo : EIATTR_REGCOUNT
	.align		4
.L_199:
        /*04b0*/ 	.byte	0x04, 0x2f
        /*04b2*/ 	.short	(.L_201 - .L_200)
	.align		4
.L_200:
        /*04b4*/ 	.word	index@(_Z25multi_tensor_apply_kernelI18TensorListMetadataILi4ELb0EEN18transformer_engine17multi_tensor_adam11AdamFunctorI13__nv_bfloat166__halffiEEJffffffNS3_10adamMode_tEfEEvlPViT_T0_DpT1_)
        /*04b8*/ 	.word	0x00000038


	//----- nvinfo : EIATTR_FRAME_SIZE
	.align		4
.L_201:
        /*04bc*/ 	.byte	0x04, 0x11
        /*04be*/ 	.short	(.L_203 - .L_202)
	.align		4
.L_202:
        /*04c0*/ 	.word	index@($__internal_75_$__cuda_sm3x_div_rn_noftz_f32_slowpath)
        /*04c4*/ 	.word	0x00000000


	//----- nvinfo : EIATTR_FRAME_SIZE
	.align		4
.L_203:
        /*04c8*/ 	.byte	0x04, 0x11
        /*04ca*/ 	.short	(.L_205 - .L_204)
	.align		4
.L_204:
        /*04cc*/ 	.word	index@($__internal_74_$__cuda_sm20_sqrt_rn_f32_slowpath)
        /*04d0*/ 	.word	0x00000000


	//----- nvinfo : EIATTR_FRAME_SIZE
	.align		4
.L_205:
        /*04d4*/ 	.byte	0x04, 0x11
        /*04d6*/ 	.short	(.L_207 - .L_206)
	.align		4
.L_206:
        /*04d8*/ 	.word	index@(_Z25multi_tensor_apply_kernelI18TensorListMetadataILi4ELb0EEN18transformer_engine17multi_tensor_adam11AdamFunctorI13__nv_bfloat166__halffiEEJffffffNS3_10adamMode_tEfEEvlPViT_T0_DpT1_)
        /*04dc*/ 	.word	0x00000000


	//----- nvinfo : EIATTR_REGCOUNT
	.align		4
.L_207:
        /*04e0*/ 	.byte	0x04, 0x2f
        /*04e2*/ 	.short	(.L_209 - .L_208)
	.align		4
.L_208:
        /*04e4*/ 	.word	index@(_Z25multi_tensor_apply_kernelI18TensorListMetadataILi4ELb0EEN18transformer_engine17multi_tensor_adam11AdamFunctorI13__nv_bfloat16S5_fiEEJffffffNS3_10adamMode_tEfEEvlPViT_T0_DpT1_)
        /*04e8*/ 	.word	0x00000038


	//----- nvinfo : EIATTR_FRAME_SIZE
	.align		4
.L_209:
        /*04ec*/ 	.byte	0x04, 0x11
        /*04ee*/ 	.short	(.L_211 - .L_210)
	.align		4
.L_210:
        /*04f0*/ 	.word	index@($__internal_73_$__cuda_sm3x_div_rn_noftz_f32_slowpath)
        /*04f4*/ 	.word	0x00000000


	//----- nvinfo : EIATTR_FRAME_SIZE
	.align		4
.L_211:
        /*04f8*/ 	.byte	0x04, 0x11
        /*04fa*/ 	.short	(.L_213 - .L_212)
	.align		4
.L_212:
        /*04fc*/ 	.word	index@($__internal_72_$__cuda_sm20_sqrt_rn_f32_slowpath)
        /*0500*/ 	.word	0x00000000


	//----- nvinfo : EIATTR_FRAME_SIZE
	.align		4
.L_213:
        /*0504*/ 	.byte	0x04, 0x11
        /*0506*/ 	.short	(.L_215 - .L_214)
	.align		4
.L_214:
        /*0508*/ 	.word	index@(_Z25multi_tensor_apply_kernelI18TensorListMetadataILi4ELb0EEN18transformer_engine17multi_tensor_adam11AdamFunctorI13__nv_bfloat16S5_fiEEJffffffNS3_10adamMode_tEfEEvlPViT_T0_DpT1_)
        /*050c*/ 	.word	0x00000000


	//----- nvinfo : EIATTR_REGCOUNT
	.align		4
.L_215:
        /*0510*/ 	.byte	0x04, 0x2f
        /*0512*/ 	.short	(.L_217 - .L_216)
	.align		4
.L_216:
        /*0514*/ 	.word	index@(_Z25multi_tensor_apply_kernelI18TensorListMetadataILi5ELb0EEN18transformer_engine17multi_tensor_adam17AdamFunctorMasterIfffiEEJffffffNS3_10adamMode_tEfEEvlPViT_T0_DpT1_)
        /*0518*/ 	.word	0x00000038


	//----- nvinfo : EIATTR_FRAME_SIZE
	.align		4
.L_217:
        /*051c*/ 	.byte	0x04, 0x11
        /*051e*/ 	.short	(.L_219 - .L_218)
	.align		4
.L_218:
        /*0520*/ 	.word	index@($__internal_71_$__cuda_sm3x_div_rn_noftz_f32_slowpath)
        /*0524*/ 	.word	0x00000000


	//----- nvinfo : EIATTR_FRAME_SIZE
	.align		4
.L_219:
        /*0528*/ 	.byte	0x04, 0x11
        /*052a*/ 	.short	(.L_221 - .L_220)
	.align		4
.L_220:
        /*052c*/ 	.word	index@($__internal_70_$__cuda_sm20_sqrt_rn_f32_slowpath)
        /*0530*/ 	.word	0x00000000


	//----- nvinfo : EIATTR_FRAME_SIZE
	.align		4
.L_221:
        /*0534*/ 	.byte	0x04, 0x11
        /*0536*/ 	.short	(.L_223 - .L_222)
	.align		4
.L_222:
        /*0538*/ 	.word	index@(_Z25multi_tensor_apply_kernelI18TensorListMetadataILi5ELb0EEN18transformer_engine17multi_tensor_adam17AdamFunctorMasterIfffiEEJffffffNS3_10adamMode_tEfEEvlPViT_T0_DpT1_)
        /*053c*/ 	.word	0x00000000


	//----- nvinfo : EIATTR_REGCOUNT
	.align		4
.L_223:
        /*0540*/ 	.byte	0x04, 0x2f
        /*0542*/ 	.short	(.L_225 - .L_224)
	.align		4
.L_224:
        /*0544*/ 	.word	index@(_Z25multi_tensor_apply_kernelI18TensorListMetadataILi5ELb0EEN18transformer_engine17multi_tensor_adam17AdamFunctorMasterIf6__halffiEEJffffffNS3_10adamMode_tEfEEvlPViT_T0_DpT1_)
        /*0548*/ 	.word	0x00000032


	//----- nvinfo : EIATTR_FRAME_SIZE
	.align		4
.L_225:
        /*054c*/ 	.byte	0x04, 0x11
        /*054e*/ 	.short	(.L_227 - .L_226)
	.align		4
.L_226:
        /*0550*/ 	.word	index@($__internal_69_$__cuda_sm3x_div_rn_noftz_f32_slowpath)
        /*0554*/ 	.word	0x00000000


	//----- nvinfo : EIATTR_FRAME_SIZE
	.align		4
.L_227:
        /*0558*/ 	.byte	0x04, 0x11
        /*055a*/ 	.short	(.L_229 - .L_228)
	.align		4
.L_228:
        /*055c*/ 	.word	index@($__internal_68_$__cuda_sm20_sqrt_rn_f32_slowpath)
        /*0560*/ 	.word	0x00000000


	//----- nvinfo : EIATTR_FRAME_SIZE
	.align		4
.L_229:
        /*0564*/ 	.byte	0x04, 0x11
        /*0566*/ 	.short	(.L_231 - .L_230)
	.align		4
.L_230:
        /*0568*/ 	.word	index@(_Z25multi_tensor_apply_kernelI18TensorListMetadataILi5ELb0EEN18transformer_engine17multi_tensor_adam17AdamFunctorMasterIf6__halffiEEJffffffNS3_10adamMode_tEfEEvlPViT_T0_DpT1_)
        /*056c*/ 	.word	0x00000000


	//----- nvinfo : EIATTR_REGCOUNT
	.align		4
.L_231:
        /*0570*/ 	.byte	0x04, 0x2f
        /*0572*/ 	.short	(.L_233 - .L_232)
	.align		4
.L_232:
        /*0574*/ 	.word	index@(_Z25multi_tensor_apply_kernelI18TensorListMetadataILi5ELb0EEN18transformer_engine17multi_tensor_adam17AdamFunctorMasterIf13__nv_bfloat16fiEEJffffffNS3_10adamMode_tEfEEvlPViT_T0_DpT1_)
        /*0578*/ 	.word	0x00000032


	//----- nvinfo : EIATTR_FRAME_SIZE
	.align		4
.L_233:
        /*057c*/ 	.byte	0x04, 0x11
        /*057e*/ 	.short	(.L_235 - .L_234)
	.align		4
.L_234:
        /*0580*/ 	.word	index@($__internal_67_$__cuda_sm3x_div_rn_noftz_f32_slowpath)
        /*0584*/ 	.word	0x00000000


	//----- nvinfo : EIATTR_FRAME_SIZE
	.align		4
.L_235:
        /*0588*/ 	.byte	0x04, 0x11
        /*058a*/ 	.short	(.L_237 - .L_236)
	.align		4
.L_236:
        /*058c*/ 	.word	index@($__internal_66_$__cuda_sm20_sqrt_rn_f32_slowpath)
        /*0590*/ 	.word	0x00000000


	//----- nvinfo : EIATTR_FRAME_SIZE
	.align		4
.L_237:
        /*0594*/ 	.byte	0x04, 0x11
        /*0596*/ 	.short	(.L_239 - .L_238)
	.align		4
.L_238:
        /*0598*/ 	.word	index@(_Z25multi_tensor_apply_kernelI18TensorListMetadataILi5ELb0EEN18transformer_engine17multi_tensor_adam17AdamFunctorMasterIf13__nv_bfloat16fiEEJffffffNS3_10adamMode_tEfEEvlPViT_T0_DpT1_)
        /*059c*/ 	.word	0x00000000


	//----- nvinfo : EIATTR_REGCOUNT
	.align		4
.L_239:
        /*05a0*/ 	.byte	0x04, 0x2f
        /*05a2*/ 	.short	(.L_241 - .L_240)
	.align		4
.L_240:
        /*05a4*/ 	.word	index@(_Z25multi_tensor_apply_kernelI18TensorListMetadataILi5ELb0EEN18transformer_engine17multi_tensor_adam17AdamFunctorMasterI6__halfffiEEJffffffNS3_10adamMode_tEfEEvlPViT_T0_DpT1_)
        /*05a8*/ 	.word	0x00000036


	//----- nvinfo : EIATTR_FRAME_SIZE
	.align		4
.L_241:
        /*05ac*/ 	.byte	0x04, 0x11
        /*05ae*/ 	.short	(.L_243 - .L_242)
	.align		4
.L_242:
        /*05b0*/ 	.word	index@($__internal_65_$__cuda_sm3x_div_rn_noftz_f32_slowpath)
        /*05b4*/ 	.word	0x00000000


	//----- nvinfo : EIATTR_FRAME_SIZE
	.align		4
.L_243:
        /*05b8*/ 	.byte	0x04, 0x11
        /*05ba*/ 	.short	(.L_245 - .L_244)
	.align		4
.L_244:
        /*05bc*/ 	.word	index@($__internal_64_$__cuda_sm20_sqrt_rn_f32_slowpath)
        /*05c0*/ 	.word	0x00000000


	//----- nvinfo : EIATTR_FRAME_SIZE
	.align		4
.L_245:
        /*05c4*/ 	.byte	0x04, 0x11
        /*05c6*/ 	.short	(.L_247 - .L_246)
	.align		4
.L_246:
        /*05c8*/ 	.word	index@(_Z25multi_tensor_apply_kernelI18TensorListMetadataILi5ELb0EEN18transformer_engine17multi_tensor_adam17AdamFunctorMasterI6__halfffiEEJffffffNS3_10adamMode_tEfEEvlPViT_T0_DpT1_)
        /*05cc*/ 	.word	0x00000000


	//----- nvinfo : EIATTR_REGCOUNT
	.align		4
.L_247:
        /*05d0*/ 	.byte	0x04, 0x2f
        /*05d2*/ 	.short	(.L_249 - .L_248)
	.align		4
.L_248:
        /*05d4*/ 	.word	index@(_Z25multi_tensor_apply_kernelI18TensorListMetadataILi5ELb0EEN18transformer_engine17multi_tensor_adam17AdamFunctorMasterI6__halfS5_fiEEJffffffNS3_10adamMode_tEfEEvlPViT_T0_DpT1_)
        /*05d8*/ 	.word	0x00000040


	//----- nvinfo : EIATTR_FRAME_SIZE
	.align		4
.L_249:
        /*05dc*/ 	.byte	0x04, 0x11
        /*05de*/ 	.short	(.L_251 - .L_250)
	.align		4
.L_250:
        /*05e0*/ 	.word	index@($__internal_63_$__cuda_sm3x_div_rn_noftz_f32_slowpath)
        /*05e4*/ 	.word	0x00000000


	//----- nvinfo : EIATTR_FRAME_SIZE
	.align		4
.L_251:
        /*05e8*/ 	.byte	0x04, 0x11
        /*05ea*/ 	.short	(.L_253 - .L_252)
	.align		4
.L_252:
        /*05ec*/ 	.word	index@($__internal_62_$__cuda_sm20_sqrt_rn_f32_slowpath)
        /*05f0*/ 	.word	0x00000000


	//----- nvinfo : EIATTR_FRAME_SIZE
	.align		4
.L_253:
        /*05f4*/ 	.byte	0x04, 0x11
        /*05f6*/ 	.short	(.L_255 - .L_254)
	.align		4
.L_254:
        /*05f8*/ 	.word	index@(_Z25multi_tensor_apply_kernelI18TensorListMetadataILi5ELb0EEN18transformer_engine17multi_tensor_adam17AdamFunctorMasterI6__halfS5_fiEEJffffffNS3_10adamMode_tEfEEvlPViT_T0_DpT1_)
        /*05fc*/ 	.word	0x00000000


	//----- nvinfo : EIATTR_REGCOUNT
	.align		4
.L_255:
        /*0600*/ 	.byte	0x04, 0x2f
        /*0602*/ 	.short	(.L_257 - .L_256)
	.align		4
.L_256:
        /*0604*/ 	.word	index@(_Z25multi_tensor_apply_kernelI18TensorListMetadataILi5ELb0EEN18transformer_engine17multi_tensor_adam17AdamFunctorMasterI6__half13__nv_bfloat16fiEEJffffffNS3_10adamMode_tEfEEvlPViT_T0_DpT1_)
        /*0608*/ 	.word	0x00000040


	//----- nvinfo : EIATTR_FRAME_SIZE
	.align		4
.L_257:
        /*060c*/ 	.byte	0x04, 0x11
        /*060e*/ 	.short	(.L_259 - .L_258)
	.align		4
.L_258:
        /*0610*/ 	.word	index@($__internal_61_$__cuda_sm3x_div_rn_noftz_f32_slowpath)
        /*0614*/ 	.word	0x00000000


	//----- nvinfo : EIATTR_FRAME_SIZE
	.align		4
.L_259:
        /*0618*/ 	.byte	0x04, 0x11
        /*061a*/ 	.short	(.L_261 - .L_260)
	.align		4
.L_260:
        /*061c*/ 	.word	index@($__internal_60_$__cuda_sm20_sqrt_rn_f32_slowpath)
        /*0620*/ 	.word	0x00000000


	//----- nvinfo : EIATTR_FRAME_SIZE
	.align		4
.L_261:
        /*0624*/ 	.byte	0x04, 0x11
        /*0626*/ 	.short	(.L_263 - .L_262)
	.align		4
.L_262:
        /*0628*/ 	.word	index@(_Z25multi_tensor_apply_kernelI18TensorListMetadataILi5ELb0EEN18transformer_engine17multi_tensor_adam17AdamFunctorMasterI6__half13__nv_bfloat16fiEEJffffffNS3_10adamMode_tEfEEvlPViT_T0_DpT1_)
        /*062c*/ 	.word	0x00000000


	//----- nvinfo : EIATTR_REGCOUNT
	.align		4
.L_263:
        /*0630*/ 	.byte	0x04, 0x2f
        /*0632*/ 	.short	(.L_265 - .L_264)
	.align		4
.L_264:
        /*0634*/ 	.word	index@(_Z25multi_tensor_apply_kernelI18TensorListMetadataILi5ELb0EEN18transformer_engine17multi_tensor_adam17AdamFunctorMasterI13__nv_bfloat16ffiEEJffffffNS3_10adamMode_tEfEEvlPViT_T0_DpT1_)
        /*0638*/ 	.word	0x00000036


	//----- nvinfo : EIATTR_FRAME_SIZE
	.align		4
.L_265:
        /*063c*/ 	.byte	0x04, 0x11
        /*063e*/ 	.short	(.L_267 - .L_266)
	.align		4
.L_266:
        /*0640*/ 	.word	index@($__internal_59_$__cuda_sm3x_div_rn_noftz_f32_slowpath)
        /*0644*/ 	.word	0x00000000


	//----- nvinfo : EIATTR_FRAME_SIZE
	.align		4
.L_267:
        /*0648*/ 	.byte	0x04, 0x11
        /*064a*/ 	.short	(.L_269 - .L_268)
	.align		4
.L_268:
        /*064c*/ 	.word	index@($__internal_58_$__cuda_sm20_sqrt_rn_f32_slowpath)
        /*0650*/ 	.word	0x00000000


	//----- nvinfo : EIATTR_FRAME_SIZE
	.align		4
.L_269:
        /*0654*/ 	.byte	0x04, 0x11
        /*0656*/ 	.short	(.L_271 - .L_270)
	.align		4
.L_270:
        /*0658*/ 	.word	index@(_Z25multi_tensor_apply_kernelI18TensorListMetadataILi5ELb0EEN18transformer_engine17multi_tensor_adam17AdamFunctorMasterI13__nv_bfloat16ffiEEJffffffNS3_10adamMode_tEfEEvlPViT_T0_DpT1_)
        /*065c*/ 	.word	0x00000000


	//----- nvinfo : EIATTR_REGCOUNT
	.align		4
.L_271:
        /*0660*/ 	.byte	0x04, 0x2f
        /*0662*/ 	.short	(.L_273 - .L_272)
	.align		4
.L_272:
        /*0664*/ 	.word	index@(_Z25multi_tensor_apply_kernelI18TensorListMetadataILi5ELb0EEN18transformer_engine17multi_tensor_adam17AdamFunctorMasterI13__nv_bfloat166__halffiEEJffffffNS3_10adamMode_tEfEEvlPViT_T0_DpT1_)
        /*0668*/ 	.word	0x00000040


	//----- nvinfo : EIATTR_FRAME_SIZE
	.align		4
.L_273:
        /*066c*/ 	.byte	0x04, 0x11
        /*066e*/ 	.short	(.L_275 - .L_274)
	.align		4
.L_274:
        /*0670*/ 	.word	index@($__internal_57_$__cuda_sm3x_div_rn_noftz_f32_slowpath)
        /*0674*/ 	.word	0x00000000


	//----- nvinfo : EIATTR_FRAME_SIZE
	.align		4
.L_275:
        /*0678*/ 	.byte	0x04, 0x11
        /*067a*/ 	.short	(.L_277 - .L_276)
	.align		4
.L_276:
        /*067c*/ 	.word	index@($__internal_56_$__cuda_sm20_sqrt_rn_f32_slowpath)
        /*0680*/ 	.word	0x00000000


	//----- nvinfo : EIATTR_FRAME_SIZE
	.align		4
.L_277:
        /*0684*/ 	.byte	0x04, 0x11
        /*0686*/ 	.short	(.L_279 - .L_278)
	.align		4
.L_278:
        /*0688*/ 	.word	index@(_Z25multi_tensor_apply_kernelI18TensorListMetadataILi5ELb0EEN18transformer_engine17multi_tensor_adam17AdamFunctorMasterI13__nv_bfloat166__halffiEEJffffffNS3_10adamMode_tEfEEvlPViT_T0_DpT1_)
        /*068c*/ 	.word	0x00000000


	//----- nvinfo : EIATTR_REGCOUNT
	.align		4
.L_279:
        /*0690*/ 	.byte	0x04, 0x2f
        /*0692*/ 	.short	(.L_281 - .L_280)
	.align		4
.L_280:
        /*0694*/ 	.word	index@(_Z25multi_tensor_apply_kernelI18TensorListMetadataILi5ELb0EEN18transformer_engine17multi_tensor_adam17AdamFunctorMasterI13__nv_bfloat16S5_fiEEJffffffNS3_10adamMode_tEfEEvlPViT_T0_DpT1_)
        /*0698*/ 	.word	0x00000040


	//----- nvinfo : EIATTR_FRAME_SIZE
	.align		4
.L_281:
        /*069c*/ 	.byte	0x04, 0x11
        /*069e*/ 	.short	(.L_283 - .L_282)
	.align		4
.L_282:
        /*06a0*/ 	.word	index@($__internal_55_$__cuda_sm3x_div_rn_noftz_f32_slowpath)
        /*06a4*/ 	.word	0x00000000


	//----- nvinfo : EIATTR_FRAME_SIZE
	.align		4
.L_283:
        /*06a8*/ 	.byte	0x04, 0x11
        /*06aa*/ 	.short	(.L_285 - .L_284)
	.align		4
.L_284:
        /*06ac*/ 	.word	index@($__internal_54_$__cuda_sm20_sqrt_rn_f32_slowpath)
        /*06b0*/ 	.word	0x00000000


	//----- nvinfo : EIATTR_FRAME_SIZE
	.align		4
.L_285:
        /*06b4*/ 	.byte	0x04, 0x11
        /*06b6*/ 	.short	(.L_287 - .L_286)
	.align		4
.L_286:
        /*06b8*/ 	.word	index@(_Z25multi_tensor_apply_kernelI18TensorListMetadataILi5ELb0EEN18transformer_engine17multi_tensor_adam17AdamFunctorMasterI13__nv_bfloat16S5_fiEEJffffffNS3_10adamMode_tEfEEvlPViT_T0_DpT1_)
        /*06bc*/ 	.word	0x00000000


	//----- nvinfo : EIATTR_REGCOUNT
	.align		4
.L_287:
        /*06c0*/ 	.byte	0x04, 0x2f
        /*06c2*/ 	.short	(.L_289 - .L_288)
	.align		4
.L_288:
        /*06c4*/ 	.word	index@(_Z25multi_tensor_apply_kernelI18TensorListMetadataILi5ELb0EEN18transformer_engine17multi_tensor_adam31AdamFunctorMasterParamRemainderIfflEEJffffffNS3_10adamMode_tEfEEvlPViT_T0_DpT1_)
        /*06c8*/ 	.word	0x0000003d


	//----- nvinfo : EIATTR_FRAME_SIZE
	.align		4
.L_289:
        /*06cc*/ 	.byte	0x04, 0x11
        /*06ce*/ 	.short	(.L_291 - .L_290)
	.align		4
.L_290:
        /*06d0*/ 	.word	index@($__internal_53_$__cuda_sm3x_div_rn_noftz_f32_slowpath)
        /*06d4*/ 	.word	0x00000000


	//----- nvinfo : EIATTR_FRAME_SIZE
	.align		4
.L_291:
        /*06d8*/ 	.byte	0x04, 0x11
        /*06da*/ 	.short	(.L_293 - .L_292)
	.align		4
.L_292:
        /*06dc*/ 	.word	index@($__internal_52_$__cuda_sm20_sqrt_rn_f32_slowpath)
        /*06e0*/ 	.word	0x00000000


	//----- nvinfo : EIATTR_FRAME_SIZE
	.align		4
.L_293:
        /*06e4*/ 	.byte	0x04, 0x11
        /*06e6*/ 	.short	(.L_295 - .L_294)
	.align		4
.L_294:
        /*06e8*/ 	.word	index@(_Z25multi_tensor_apply_kernelI18TensorListMetadataILi5ELb0EEN18transformer_engine17multi_tensor_adam31AdamFunctorMasterParamRemainderIfflEEJffffffNS3_10adamMode_tEfEEvlPViT_T0_DpT1_)
        /*06ec*/ 	.word	0x00000000


	//----- nvinfo : EIATTR_REGCOUNT
	.align		4
.L_295:
        /*06f0*/ 	.byte	0x04, 0x2f
        /*06f2*/ 	.short	(.L_297 - .L_296)
	.align		4
.L_296:
        /*06f4*/ 	.word	index@(_Z25multi_tensor_apply_kernelI18TensorListMetadataILi5ELb0EEN18transformer_engine17multi_tensor_adam31AdamFunctorMasterParamRemainderI6__halfflEEJffffffNS3_10adamMode_tEfEEvlPViT_T0_DpT1_)
        /*06f8*/ 	.word	0x00000040


	//----- nvinfo : EIATTR_FRAME_SIZE
	.align		4
.L_297:
        /*06fc*/ 	.byte	0x04, 0x11
        /*06fe*/ 	.short	(.L_299 - .L_298)
	.align		4
.L_298:
        /*0700*/ 	.word	index@($__internal_51_$__cuda_sm3x_div_rn_noftz_f32_slowpath)
        /*0704*/ 	.word	0x00000000


	//----- nvinfo : EIATTR_FRAME_SIZE
	.align		4
.L_299:
        /*0708*/ 	.byte	0x04, 0x11
        /*070a*/ 	.short	(.L_301 - .L_300)
	.align		4
.L_300:
        /*070c*/ 	.word	index@($__internal_50_$__cuda_sm20_sqrt_rn_f32_slowpath)
        /*0710*/ 	.word	0x00000000


	//----- nvinfo : EIATTR_FRAME_SIZE
	.align		4
.L_301:
        /*0714*/ 	.byte	0x04, 0x11
        /*0716*/ 	.short	(.L_303 - .L_302)
	.align		4
.L_302:
        /*0718*/ 	.word	index@(_Z25multi_tensor_apply_kernelI18TensorListMetadataILi5ELb0EEN18transformer_engine17multi_tensor_adam31AdamFunctorMasterParamRemainderI6__halfflEEJffffffNS3_10adamMode_tEfEEvlPViT_T0_DpT1_)
        /*071c*/ 	.word	0x00000000


	//----- nvinfo : EIATTR_REGCOUNT
	.align		4
.L_303:
        /*0720*/ 	.byte	0x04, 0x2f
        /*0722*/ 	.short	(.L_305 - .L_304)
	.align		4
.L_304:
        /*0724*/ 	.word	index@(_Z25multi_tensor_apply_kernelI18TensorListMetadataILi5ELb0EEN18transformer_engine17multi_tensor_adam31AdamFunctorMasterParamRemainderI13__nv_bfloat16flEEJffffffNS3_10adamMode_tEfEEvlPViT_T0_DpT1_)
        /*0728*/ 	.word	0x00000040


	//----- nvinfo : EIATTR_FRAME_SIZE
	.align		4
.L_305:
        /*072c*/ 	.byte	0x04, 0x11
        /*072e*/ 	.short	(.L_307 - .L_306)
	.align		4
.L_306:
        /*0730*/ 	.word	index@($__internal_49_$__cuda_sm3x_div_rn_noftz_f32_slowpath)
        /*0734*/ 	.word	0x00000000


	//----- nvinfo : EIATTR_FRAME_SIZE
	.align		4
.L_307:
        /*0738*/ 	.byte	0x04, 0x11
        /*073a*/ 	.short	(.L_309 - .L_308)
	.align		4
.L_308:
        /*073c*/ 	.word	index@($__internal_48_$__cuda_sm20_sqrt_rn_f32_slowpath)
        /*0740*/ 	.word	0x00000000


	//----- nvinfo : EIATTR_FRAME_SIZE
	.align		4
.L_309:
        /*0744*/ 	.byte	0x04, 0x11
        /*0746*/ 	.short	(.L_311 - .L_310)
	.align		4
.L_310:
        /*0748*/ 	.word	index@(_Z25multi_tensor_apply_kernelI18TensorListMetadataILi5ELb0EEN18transformer_engine17multi_tensor_adam31AdamFunctorMasterParamRemainderI13__nv_bfloat16flEEJffffffNS3_10adamMode_tEfEEvlPViT_T0_DpT1_)
        /*074c*/ 	.word	0x00000000


	//----- nvinfo : EIATTR_REGCOUNT
	.align		4
.L_311:
        /*0750*/ 	.byte	0x04, 0x2f
        /*0752*/ 	.short	(.L_313 - .L_312)
	.align		4
.L_312:
        /*0754*/ 	.word	index@(_Z25multi_tensor_apply_kernelI18TensorListMetadataILi5ELb1EEN18transformer_engine17multi_tensor_adam17AdamFunctorMasterI13__nv_fp8_e5m2fflEEJffffffNS3_10adamMode_tEfEEvlPViT_T0_DpT1_)
        /*0758*/ 	.word	0x00000033


	//----- nvinfo : EIATTR_FRAME_SIZE
	.align		4
.L_313:
        /*075c*/ 	.byte	0x04, 0x11
        /*075e*/ 	.short	(.L_315 - .L_314)
	.align		4
.L_314:
        /*0760*/ 	.word	index@($__internal_47_$__cuda_sm3x_div_rn_noftz_f32_slowpath)
        /*0764*/ 	.word	0x00000000


	//----- nvinfo : EIATTR_FRAME_SIZE
	.align		4
.L_315:
        /*0768*/ 	.byte	0x04, 0x11
        /*076a*/ 	.short	(.L_317 - .L_316)
	.align		4
.L_316:
        /*076c*/ 	.word	index@($__internal_46_$__cuda_sm20_sqrt_rn_f32_slowpath)
        /*0770*/ 	.word	0x00000000


	//----- nvinfo : EIATTR_FRAME_SIZE
	.align		4
.L_317:
        /*0774*/ 	.byte	0x04, 0x11
        /*0776*/ 	.short	(.L_319 - .L_318)
	.align		4
.L_318:
        /*0778*/ 	.word	index@($__internal_45_$__cuda_sm20_rcp_rn_f32_slowpath)
        /*077c*/ 	.word	0x00000000


	//----- nvinfo : EIATTR_FRAME_SIZE
	.align		4
.L_319:
        /*0780*/ 	.byte	0x04, 0x11
        /*0782*/ 	.short	(.L_321 - .L_320)
	.align		4
.L_320:
        /*0784*/ 	.word	index@(_Z25multi_tensor_apply_kernelI18TensorListMetadataILi5ELb1EEN18transformer_engine17multi_tensor_adam17AdamFunctorMasterI13__nv_fp8_e5m2fflEEJffffffNS3_10adamMode_tEfEEvlPViT_T0_DpT1_)
        /*0788*/ 	.word	0x00000000


	//----- nvinfo : EIATTR_REGCOUNT
	.align		4
.L_321:
        /*078c*/ 	.byte	0x04, 0x2f
        /*078e*/ 	.short	(.L_323 - .L_322)
	.align		4
.L_322:
        /*0790*/ 	.word	index@(_Z25multi_tensor_apply_kernelI18TensorListMetadataILi5ELb1EEN18transformer_engine17multi_tensor_adam17AdamFunctorMasterI13__nv_fp8_e5m26__halfflEEJffffffNS3_10adamMode_tEfEEvlPViT_T0_DpT1_)
        /*0794*/ 	.word	0x0000003c


	//----- nvinfo : EIATTR_FRAME_SIZE
	.align		4
.L_323:
        /*0798*/ 	.byte	0x04, 0x11
        /*079a*/ 	.short	(.L_325 - .L_324)
	.align		4
.L_324:
        /*079c*/ 	.word	index@($__internal_44_$__cuda_sm3x_div_rn_noftz_f32_slowpath)
        /*07a0*/ 	.word	0x00000000


	//----- nvinfo : EIATTR_FRAME_SIZE
	.align		4
.L_325:
        /*07a4*/ 	.byte	0x04, 0x11
        /*07a6*/ 	.short	(.L_327 - .L_326)
	.align		4
.L_326:
        /*07a8*/ 	.word	index@($__internal_43_$__cuda_sm20_sqrt_rn_f32_slowpath)
        /*07ac*/ 	.word	0x00000000


	//----- nvinfo : EIATTR_FRAME_SIZE
	.align		4
.L_327:
        /*07b0*/ 	.byte	0x04, 0x11
        /*07b2*/ 	.short	(.L_329 - .L_328)
	.align		4
.L_328:
        /*07b4*/ 	.word	index@($__internal_42_$__cuda_sm20_rcp_rn_f32_slowpath)
        /*07b8*/ 	.word	0x00000000


	//----- nvinfo : EIATTR_FRAME_SIZE
	.align		4
.L_329:
        /*07bc*/ 	.byte	0x04, 0x11
        /*07be*/ 	.short	(.L_331 - .L_330)
	.align		4
.L_330:
        /*07c0*/ 	.word	index@(_Z25multi_tensor_apply_kernelI18TensorListMetadataILi5ELb1EEN18transformer_engine17multi_tensor_adam17AdamFunctorMasterI13__nv_fp8_e5m26__halfflEEJffffffNS3_10adamMode_tEfEEvlPViT_T0_DpT1_)
        /*07c4*/ 	.word	0x00000000


	//----- nvinfo : EIATTR_REGCOUNT
	.align		4
.L_331:
        /*07c8*/ 	.byte	0x04, 0x2f
        /*07ca*/ 	.short	(.L_333 - .L_332)
	.align		4
.L_332:
        /*07cc*/ 	.word	index@(_Z25multi_tensor_apply_kernelI18TensorListMetadataILi5ELb1EEN18transformer_engine17multi_tensor_adam17AdamFunctorMasterI13__nv_fp8_e5m213__nv_bfloat16flEEJffffffNS3_10adamMode_tEfEEvlPViT_T0_DpT1_)
        /*07d0*/ 	.word	0x0000003c


	//----- nvinfo : EIATTR_FRAME_SIZE
	.align		4
.L_333:
        /*07d4*/ 	.byte	0x04, 0x11
        /*07d6*/ 	.short	(.L_335 - .L_334)
	.align		4
.L_334:
        /*07d8*/ 	.word	index@($__internal_41_$__cuda_sm3x_div_rn_noftz_f32_slowpath)
        /*07dc*/ 	.word	0x00000000


	//----- nvinfo : EIATTR_FRAME_SIZE
	.align		4
.L_335:
        /*07e0*/ 	.byte	0x04, 0x11
        /*07e2*/ 	.short	(.L_337 - .L_336)
	.align		4
.L_336:
        /*07e4*/ 	.word	index@($__internal_40_$__cuda_sm20_sqrt_rn_f32_slowpath)
        /*07e8*/ 	.word	0x00000000


	//----- nvinfo : EIATTR_FRAME_SIZE
	.align		4
.L_337:
        /*07ec*/ 	.byte	0x04, 0x11
        /*07ee*/ 	.short	(.L_339 - .L_338)
	.align		4
.L_338:
        /*07f0*/ 	.word	index@($__internal_39_$__cuda_sm20_rcp_rn_f32_slowpath)
        /*07f4*/ 	.word	0x00000000


	//----- nvinfo : EIATTR_FRAME_SIZE
	.align		4
.L_339:
        /*07f8*/ 	.byte	0x04, 0x11
        /*07fa*/ 	.short	(.L_341 - .L_340)
	.align		4
.L_340:
        /*07fc*/ 	.word	index@(_Z25multi_tensor_apply_kernelI18TensorListMetadataILi5ELb1EEN18transformer_engine17multi_tensor_adam17AdamFunctorMasterI13__nv_fp8_e5m213__nv_bfloat16flEEJffffffNS3_10adamMode_tEfEEvlPViT_T0_DpT1_)
        /*0800*/ 	.word	0x00000000


	//----- nvinfo : EIATTR_REGCOUNT
	.align		4
.L_341:
        /*0804*/ 	.byte	0x04, 0x2f
        /*0806*/ 	.short	(.L_343 - .L_342)
	.align		4
.L_342:
        /*0808*/ 	.word	index@(_Z25multi_tensor_apply_kernelI18TensorListMetadataILi5ELb1EEN18transformer_engine17multi_tensor_adam17AdamFunctorMasterI13__nv_fp8_e4m3fflEEJffffffNS3_10adamMode_tEfEEvlPViT_T0_DpT1_)
        /*080c*/ 	.word	0x00000033


	//----- nvinfo : EIATTR_FRAME_SIZE
	.align		4
.L_343:
        /*0810*/ 	.byte	0x04, 0x11
        /*0812*/ 	.short	(.L_345 - .L_344)
	.align		4
.L_344:
        /*0814*/ 	.word	index@($__internal_38_$__cuda_sm3x_div_rn_noftz_f32_slowpath)
        /*0818*/ 	.word	0x00000000


	//----- nvinfo : EIATTR_FRAME_SIZE
	.align		4
.L_345:
        /*081c*/ 	.byte	0x04, 0x11
        /*081e*/ 	.short	(.L_347 - .L_346)
	.align		4
.L_346:
        /*0820*/ 	.word	index@($__internal_37_$__cuda_sm20_sqrt_rn_f32_slowpath)
        /*0824*/ 	.word	0x00000000


	//----- nvinfo : EIATTR_FRAME_SIZE
	.align		4
.L_347:
        /*0828*/ 	.byte	0x04, 0x11
        /*082a*/ 	.short	(.L_349 - .L_348)
	.align		4
.L_348:
        /*082c*/ 	.word	index@($__internal_36_$__cuda_sm20_rcp_rn_f32_slowpath)
        /*0830*/ 	.word	0x00000000


	//----- nvinfo : EIATTR_FRAME_SIZE
	.align		4
.L_349:
        /*0834*/ 	.byte	0x04, 0x11
        /*0836*/ 	.short	(.L_351 - .L_350)
	.align		4
.L_350:
        /*0838*/ 	.word	index@(_Z25multi_tensor_apply_kernelI18TensorListMetadataILi5ELb1EEN18transformer_engine17multi_tensor_adam17AdamFunctorMasterI13__nv_fp8_e4m3fflEEJffffffNS3_10adamMode_tEfEEvlPViT_T0_DpT1_)
        /*083c*/ 	.word	0x00000000


	//----- nvinfo : EIATTR_REGCOUNT
	.align		4
.L_351:
        /*0840*/ 	.byte	0x04, 0x2f
        /*0842*/ 	.short	(.L_353 - .L_352)
	.align		4
.L_352:
        /*0844*/ 	.word	index@(_Z25multi_tensor_apply_kernelI18TensorListMetadataILi5ELb1EEN18transformer_engine17multi_tensor_adam17AdamFunctorMasterI13__nv_fp8_e4m36__halfflEEJffffffNS3_10adamMode_tEfEEvlPViT_T0_DpT1_)
        /*0848*/ 	.word	0x0000003c


	//----- nvinfo : EIATTR_FRAME_SIZE
	.align		4
.L_353:
        /*084c*/ 	.byte	0x04, 0x11
        /*084e*/ 	.short	(.L_355 - .L_354)
	.align		4
.L_354:
        /*0850*/ 	.word	index@($__internal_35_$__cuda_sm3x_div_rn_noftz_f32_slowpath)
        /*0854*/ 	.word	0x00000000


	//----- nvinfo : EIATTR_FRAME_SIZE
	.align		4
.L_355:
        /*0858*/ 	.byte	0x04, 0x11
        /*085a*/ 	.short	(.L_357 - .L_356)
	.align		4
.L_356:
        /*085c*/ 	.word	index@($__internal_34_$__cuda_sm20_sqrt_rn_f32_slowpath)
        /*0860*/ 	.word	0x00000000


	//----- nvinfo : EIATTR_FRAME_SIZE
	.align		4
.L_357:
        /*0864*/ 	.byte	0x04, 0x11
        /*0866*/ 	.short	(.L_359 - .L_358)
	.align		4
.L_358:
        /*0868*/ 	.word	index@($__internal_33_$__cuda_sm20_rcp_rn_f32_slowpath)
        /*086c*/ 	.word	0x00000000


	//----- nvinfo : EIATTR_FRAME_SIZE
	.align		4
.L_359:
        /*0870*/ 	.byte	0x04, 0x11
        /*0872*/ 	.short	(.L_361 - .L_360)
	.align		4
.L_360:
        /*0874*/ 	.word	index@(_Z25multi_tensor_apply_kernelI18TensorListMetadataILi5ELb1EEN18transformer_engine17multi_tensor_adam17AdamFunctorMasterI13__nv_fp8_e4m36__halfflEEJffffffNS3_10adamMode_tEfEEvlPViT_T0_DpT1_)
        /*0878*/ 	.word	0x00000000


	//----- nvinfo : EIATTR_REGCOUNT
	.align		4
.L_361:
        /*087c*/ 	.byte	0x04, 0x2f
        /*087e*/ 	.short	(.L_363 - .L_362)
	.align		4
.L_362:
        /*0880*/ 	.word	index@(_Z25multi_tensor_apply_kernelI18TensorListMetadataILi5ELb1EEN18transformer_engine17multi_tensor_adam17AdamFunctorMasterI13__nv_fp8_e4m313__nv_bfloat16flEEJffffffNS3_10adamMode_tEfEEvlPViT_T0_DpT1_)
        /*0884*/ 	.word	0x0000003c


	//----- nvinfo : EIATTR_FRAME_SIZE
	.align		4
.L_363:
        /*0888*/ 	.byte	0x04, 0x11
        /*088a*/ 	.short	(.L_365 - .L_364)
	.align		4
.L_364:
        /*088c*/ 	.word	index@($__internal_32_$__cuda_sm3x_div_rn_noftz_f32_slowpath)
        /*0890*/ 	.word	0x00000000


	//----- nvinfo : EIATTR_FRAME_SIZE
	.align		4
.L_365:
        /*0894*/ 	.byte	0x04, 0x11
        /*0896*/ 	.short	(.L_367 - .L_366)
	.align		4
.L_366:
        /*0898*/ 	.word	index@($__internal_31_$__cuda_sm20_sqrt_rn_f32_slowpath)
        /*089c*/ 	.word	0x00000000


	//----- nvinfo : EIATTR_FRAME_SIZE
	.align		4
.L_367:
        /*08a0*/ 	.byte	0x04, 0x11
        /*08a2*/ 	.short	(.L_369 - .L_368)
	.align		4
.L_368:
        /*08a4*/ 	.word	index@($__internal_30_$__cuda_sm20_rcp_rn_f32_slowpath)
        /*08a8*/ 	.word	0x00000000


	//----- nvinfo : EIATTR_FRAME_SIZE
	.align		4
.L_369:
        /*08ac*/ 	.byte	0x04, 0x11
        /*08ae*/ 	.short	(.L_371 - .L_370)
	.align		4
.L_370:
        /*08b0*/ 	.word	index@(_Z25multi_tensor_apply_kernelI18TensorListMetadataILi5ELb1EEN18transformer_engine17multi_tensor_adam17AdamFunctorMasterI13__nv_fp8_e4m313__nv_bfloat16flEEJffffffNS3_10adamMode_tEfEEvlPViT_T0_DpT1_)
        /*08b4*/ 	.word	0x00000000


	//----- nvinfo : EIATTR_REGCOUNT
	.align		4
.L_371:
        /*08b8*/ 	.byte	0x04, 0x2f
        /*08ba*/ 	.short	(.L_373 - .L_372)
	.align		4
.L_372:
        /*08bc*/ 	.word	index@(_Z25multi_tensor_apply_kernelI18TensorListMetadataILi5ELb1EEN18transformer_engine17multi_tensor_adam17AdamFunctorMasterI13__nv_fp8_e5m2ffiEEJffffffNS3_10adamMode_tEfEEvlPViT_T0_DpT1_)
        /*08c0*/ 	.word	0x00000030


	//----- nvinfo : EIATTR_FRAME_SIZE
	.align		4
.L_373:
        /*08c4*/ 	.byte	0x04, 0x11
        /*08c6*/ 	.short	(.L_375 - .L_374)
	.align		4
.L_374:
        /*08c8*/ 	.word	index@($__internal_29_$__cuda_sm3x_div_rn_noftz_f32_slowpath)
        /*08cc*/ 	.word	0x00000000


	//----- nvinfo : EIATTR_FRAME_SIZE
	.align		4
.L_375:
        /*08d0*/ 	.byte	0x04, 0x11
        /*08d2*/ 	.short	(.L_377 - .L_376)
	.align		4
.L_376:
        /*08d4*/ 	.word	index@($__internal_28_$__cuda_sm20_sqrt_rn_f32_slowpath)
        /*08d8*/ 	.word	0x00000000


	//----- nvinfo : EIATTR_FRAME_SIZE
	.align		4
.L_377:
        /*08dc*/ 	.byte	0x04, 0x11
        /*08de*/ 	.short	(.L_379 - .L_378)
	.align		4
.L_378:
        /*08e0*/ 	.word	index@($__internal_27_$__cuda_sm20_rcp_rn_f32_slowpath)
        /*08e4*/ 	.word	0x00000000


	//----- nvinfo : EIATTR_FRAME_SIZE
	.align		4
.L_379:
        /*08e8*/ 	.byte	0x04, 0x11
        /*08ea*/ 	.short	(.L_381 - .L_380)
	.align		4
.L_380:
        /*08ec*/ 	.word	index@(_Z25multi_tensor_apply_kernelI18TensorListMetadataILi5ELb1EEN18transformer_engine17multi_tensor_adam17AdamFunctorMasterI13__nv_fp8_e5m2ffiEEJffffffNS3_10adamMode_tEfEEvlPViT_T0_DpT1_)
        /*08f0*/ 	.word	0x00000000


	//----- nvinfo : EIATTR_REGCOUNT
	.align		4
.L_381:
        /*08f4*/ 	.byte	0x04, 0x2f
        /*08f6*/ 	.short	(.L_383 - .L_382)
	.align		4
.L_382:
        /*08f8*/ 	.word	index@(_Z25multi_tensor_apply_kernelI18TensorListMetadataILi5ELb1EEN18transformer_engine17multi_tensor_adam17AdamFunctorMasterI13__nv_fp8_e5m26__halffiEEJffffffNS3_10adamMode_tEfEEvlPViT_T0_DpT1_)
        /*08fc*/ 	.word	0x00000040


	//----- nvinfo : EIATTR_FRAME_SIZE
	.align		4
.L_383:
        /*0900*/ 	.byte	0x04, 0x11
        /*0902*/ 	.short	(.L_385 - .L_384)
	.align		4
.L_384:
        /*0904*/ 	.word	index@($__internal_26_$__cuda_sm3x_div_rn_noftz_f32_slowpath)
        /*0908*/ 	.word	0x00000000


	//----- nvinfo : EIATTR_FRAME_SIZE
	.align		4
.L_385:
        /*090c*/ 	.byte	0x04, 0x11
        /*090e*/ 	.short	(.L_387 - .L_386)
	.align		4
.L_386:
        /*0910*/ 	.word	index@($__internal_25_$__cuda_sm20_sqrt_rn_f32_slowpath)
        /*0914*/ 	.word	0x00000000


	//----- nvinfo : EIATTR_FRAME_SIZE
	.align		4
.L_387:
        /*0918*/ 	.byte	0x04, 0x11
        /*091a*/ 	.short	(.L_389 - .L_388)
	.align		4
.L_388:
        /*091c*/ 	.word	index@($__internal_24_$__cuda_sm20_rcp_rn_f32_slowpath)
        /*0920*/ 	.word	0x00000000


	//----- nvinfo : EIATTR_FRAME_SIZE
	.align		4
.L_389:
        /*0924*/ 	.byte	0x04, 0x11
        /*0926*/ 	.short	(.L_391 - .L_390)
	.align		4
.L_390:
        /*0928*/ 	.word	index@(_Z25multi_tensor_apply_kernelI18TensorListMetadataILi5ELb1EEN18transformer_engine17multi_tensor_adam17AdamFunctorMasterI13__nv_fp8_e5m26__halffiEEJffffffNS3_10adamMode_tEfEEvlPViT_T0_DpT1_)
        /*092c*/ 	.word	0x00000000


	//----- nvinfo : EIATTR_REGCOUNT
	.align		4
.L_391:
        /*0930*/ 	.byte	0x04, 0x2f
        /*0932*/ 	.short	(.L_393 - .L_392)
	.align		4
.L_392:
        /*0934*/ 	.word	index@(_Z25multi_tensor_apply_kernelI18TensorListMetadataILi5ELb1EEN18transformer_engine17multi_tensor_adam17AdamFunctorMasterI13__nv_fp8_e5m213__nv_bfloat16fiEEJffffffNS3_10adamMode_tEfEEvlPViT_T0_DpT1_)
        /*0938*/ 	.word	0x00000040


	//----- nvinfo : EIATTR_FRAME_SIZE
	.align		4
.L_393:
        /*093c*/ 	.byte	0x04, 0x11
        /*093e*/ 	.short	(.L_395 - .L_394)
	.align		4
.L_394:
        /*0940*/ 	.word	index@($__internal_23_$__cuda_sm3x_div_rn_noftz_f32_slowpath)
        /*0944*/ 	.word	0x00000000


	//----- nvinfo : EIATTR_FRAME_SIZE
	.align		4
.L_395:
        /*0948*/ 	.byte	0x04, 0x11
        /*094a*/ 	.short	(.L_397 - .L_396)
	.align		4
.L_396:
        /*094c*/ 	.word	index@($__internal_22_$__cuda_sm20_sqrt_rn_f32_slowpath)
        /*0950*/ 	.word	0x00000000


	//----- nvinfo : EIATTR_FRAME_SIZE
	.align		4
.L_397:
        /*0954*/ 	.byte	0x04, 0x11
        /*0956*/ 	.short	(.L_399 - .L_398)
	.align		4
.L_398:
        /*0958*/ 	.word	index@($__internal_21_$__cuda_sm20_rcp_rn_f32_slowpath)
        /*095c*/ 	.word	0x00000000


	//----- nvinfo : EIATTR_FRAME_SIZE
	.align		4
.L_399:
        /*0960*/ 	.byte	0x04, 0x11
        /*0962*/ 	.short	(.L_401 - .L_400)
	.align		4
.L_400:
        /*0964*/ 	.word	index@(_Z25multi_tensor_apply_kernelI18TensorListMetadataILi5ELb1EEN18transformer_engine17multi_tensor_adam17AdamFunctorMasterI13__nv_fp8_e5m213__nv_bfloat16fiEEJffffffNS3_10adamMode_tEfEEvlPViT_T0_DpT1_)
        /*0968*/ 	.word	0x00000000


	//----- nvinfo : EIATTR_REGCOUNT
	.align		4
.L_401:
        /*096c*/ 	.byte	0x04, 0x2f
        /*096e*/ 	.short	(.L_403 - .L_402)
	.align		4
.L_402:
        /*0970*/ 	.word	index@(_Z25multi_tensor_apply_kernelI18TensorListMetadataILi5ELb1EEN18transformer_engine17multi_tensor_adam17AdamFunctorMasterI13__nv_fp8_e4m3ffiEEJffffffNS3_10adamMode_tEfEEvlPViT_T0_DpT1_)
        /*0974*/ 	.word	0x00000030


	//----- nvinfo : EIATTR_FRAME_SIZE
	.align		4
.L_403:
        /*0978*/ 	.byte	0x04, 0x11
        /*097a*/ 	.short	(.L_405 - .L_404)
	.align		4
.L_404:
        /*097c*/ 	.word	index@($__internal_20_$__cuda_sm3x_div_rn_noftz_f32_slowpath)
        /*0980*/ 	.word	0x00000000


	//----- nvinfo : EIATTR_FRAME_SIZE
	.align		4
.L_405:
        /*0984*/ 	.byte	0x04, 0x11
        /*0986*/ 	.short	(.L_407 - .L_406)
	.align		4
.L_406:
        /*0988*/ 	.word	index@($__internal_19_$__cuda_sm20_sqrt_rn_f32_slowpath)
        /*098c*/ 	.word	0x00000000


	//----- nvinfo : EIATTR_FRAME_SIZE
	.align		4
.L_407:
        /*0990*/ 	.byte	0x04, 0x11
        /*0992*/ 	.short	(.L_409 - .L_408)
	.align		4
.L_408:
        /*0994*/ 	.word	index@($__internal_18_$__cuda_sm20_rcp_rn_f32_slowpath)
        /*0998*/ 	.word	0x00000000


	//----- nvinfo : EIATTR_FRAME_SIZE
	.align		4
.L_409:
        /*099c*/ 	.byte	0x04, 0x11
        /*099e*/ 	.short	(.L_411 - .L_410)
	.align		4
.L_410:
        /*09a0*/ 	.word	index@(_Z25multi_tensor_apply_kernelI18TensorListMetadataILi5ELb1EEN18transformer_engine17multi_tensor_adam17AdamFunctorMasterI13__nv_fp8_e4m3ffiEEJffffffNS3_10adamMode_tEfEEvlPViT_T0_DpT1_)
        /*09a4*/ 	.word	0x00000000


	//----- nvinfo : EIATTR_REGCOUNT
	.align		4
.L_411:
        /*09a8*/ 	.byte	0x04, 0x2f
        /*09aa*/ 	.short	(.L_413 - .L_412)
	.align		4
.L_412:
        /*09ac*/ 	.word	index@(_Z25multi_tensor_apply_kernelI18TensorListMetadataILi5ELb1EEN18transformer_engine17multi_tensor_adam17AdamFunctorMasterI13__nv_fp8_e4m36__halffiEEJffffffNS3_10adamMode_tEfEEvlPViT_T0_DpT1_)
        /*09b0*/ 	.word	0x00000040


	//----- nvinfo : EIATTR_FRAME_SIZE
	.align		4
.L_413:
        /*09b4*/ 	.byte	0x04, 0x11
        /*09b6*/ 	.short	(.L_415 - .L_414)
	.align		4
.L_414:
        /*09b8*/ 	.word	index@($__internal_17_$__cuda_sm3x_div_rn_noftz_f32_slowpath)
        /*09bc*/ 	.word	0x00000000


	//----- nvinfo : EIATTR_FRAME_SIZE
	.align		4
.L_415:
        /*09c0*/ 	.byte	0x04, 0x11
        /*09c2*/ 	.short	(.L_417 - .L_416)
	.align		4
.L_416:
        /*09c4*/ 	.word	index@($__internal_16_$__cuda_sm20_sqrt_rn_f32_slowpath)
        /*09c8*/ 	.word	0x00000000


	//----- nvinfo : EIATTR_FRAME_SIZE
	.align		4
.L_417:
        /*09cc*/ 	.byte	0x04, 0x11
        /*09ce*/ 	.short	(.L_419 - .L_418)
	.align		4
.L_418:
        /*09d0*/ 	.word	index@($__internal_15_$__cuda_sm20_rcp_rn_f32_slowpath)
        /*09d4*/ 	.word	0x00000000


	//----- nvinfo : EIATTR_FRAME_SIZE
	.align		4
.L_419:
        /*09d8*/ 	.byte	0x04, 0x11
        /*09da*/ 	.short	(.L_421 - .L_420)
	.align		4
.L_420:
        /*09dc*/ 	.word	index@(_Z25multi_tensor_apply_kernelI18TensorListMetadataILi5ELb1EEN18transformer_engine17multi_tensor_adam17AdamFunctorMasterI13__nv_fp8_e4m36__halffiEEJffffffNS3_10adamMode_tEfEEvlPViT_T0_DpT1_)
        /*09e0*/ 	.word	0x00000000


	//----- nvinfo : EIATTR_REGCOUNT
	.align		4
.L_421:
        /*09e4*/ 	.byte	0x04, 0x2f
        /*09e6*/ 	.short	(.L_423 - .L_422)
	.align		4
.L_422:
        /*09e8*/ 	.word	index@(_Z25multi_tensor_apply_kernelI18TensorListMetadataILi5ELb1EEN18transformer_engine17multi_tensor_adam17AdamFunctorMasterI13__nv_fp8_e4m313__nv_bfloat16fiEEJffffffNS3_10adamMode_tEfEEvlPViT_T0_DpT1_)
        /*09ec*/ 	.word	0x00000040


	//----- nvinfo : EIATTR_FRAME_SIZE
	.align		4
.L_423:
        /*09f0*/ 	.byte	0x04, 0x11
        /*09f2*/ 	.short	(.L_425 - .L_424)
	.align		4
.L_424:
        /*09f4*/ 	.word	index@($__internal_14_$__cuda_sm3x_div_rn_noftz_f32_slowpath)
        /*09f8*/ 	.word	0x00000000


	//----- nvinfo : EIATTR_FRAME_SIZE
	.align		4
.L_425:
        /*09fc*/ 	.byte	0x04, 0x11
        /*09fe*/ 	.short	(.L_427 - .L_426)
	.align		4
.L_426:
        /*0a00*/ 	.word	index@($__internal_13_$__cuda_sm20_sqrt_rn_f32_slowpath)
        /*0a04*/ 	.word	0x00000000


	//----- nvinfo : EIATTR_FRAME_SIZE
	.align		4
.L_427:
        /*0a08*/ 	.byte	0x04, 0x11
        /*0a0a*/ 	.short	(.L_429 - .L_428)
	.align		4
.L_428:
        /*0a0c*/ 	.word	index@($__internal_12_$__cuda_sm20_rcp_rn_f32_slowpath)
        /*0a10*/ 	.word	0x00000000


	//----- nvinfo : EIATTR_FRAME_SIZE
	.align		4
.L_429:
        /*0a14*/ 	.byte	0x04, 0x11
        /*0a16*/ 	.short	(.L_431 - .L_430)
	.align		4
.L_430:
        /*0a18*/ 	.word	index@(_Z25multi_tensor_apply_kernelI18TensorListMetadataILi5ELb1EEN18transformer_engine17multi_tensor_adam17AdamFunctorMasterI13__nv_fp8_e4m313__nv_bfloat16fiEEJffffffNS3_10adamMode_tEfEEvlPViT_T0_DpT1_)
        /*0a1c*/ 	.word	0x00000000


	//----- nvinfo : EIATTR_REGCOUNT
	.align		4
.L_431:
        /*0a20*/ 	.byte	0x04, 0x2f
        /*0a22*/ 	.short	(.L_433 - .L_432)
	.align		4
.L_432:
        /*0a24*/ 	.word	index@(_Z25multi_tensor_apply_kernelI18TensorListMetadataILi4ELb0EEN18transformer_engine17multi_tensor_adam21AdamCapturableFunctorIffEEJffPiifPfNS3_10adamMode_tEfS7_EEvlPViT_T0_DpT1_)
        /*0a28*/ 	.word	0x00000036


	//----- nvinfo : EIATTR_FRAME_SIZE
	.align		4
.L_433:
        /*0a2c*/ 	.byte	0x04, 0x11
        /*0a2e*/ 	.short	(.L_435 - .L_434)
	.align		4
.L_434:
        /*0a30*/ 	.word	index@($_Z25multi_tensor_apply_kernelI18TensorListMetadataILi4ELb0EEN18transformer_engine17multi_tensor_adam21AdamCapturableFunctorIffEEJffPiifPfNS3_10adamMode_tEfS7_EEvlPViT_T0_DpT1_$__internal_accurate_pow)
        /*0a34*/ 	.word	0x00000000


	//----- nvinfo : EIATTR_FRAME_SIZE
	.align		4
.L_435:
        /*0a38*/ 	.byte	0x04, 0x11
        /*0a3a*/ 	.short	(.L_437 - .L_436)
	.align		4
.L_436:
        /*0a3c*/ 	.word	index@($__internal_11_$__cuda_sm3x_div_rn_noftz_f32_slowpath)
        /*0a40*/ 	.word	0x00000000


	//----- nvinfo : EIATTR_FRAME_SIZE
	.align		4
.L_437:
        /*0a44*/ 	.byte	0x04, 0x11
        /*0a46*/ 	.short	(.L_439 - .L_438)
	.align		4
.L_438:
        /*0a48*/ 	.word	index@($__internal_10_$__cuda_sm20_sqrt_rn_f32_slowpath)
        /*0a4c*/ 	.word	0x00000000


	//----- nvinfo : EIATTR_FRAME_SIZE
	.align		4
.L_439:
        /*0a50*/ 	.byte	0x04, 0x11
        /*0a52*/ 	.short	(.L_441 - .L_440)
	.align		4
.L_440:
        /*0a54*/ 	.word	index@(_Z25multi_tensor_apply_kernelI18TensorListMetadataILi4ELb0EEN18transformer_engine17multi_tensor_adam21AdamCapturableFunctorIffEEJffPiifPfNS3_10adamMode_tEfS7_EEvlPViT_T0_DpT1_)
        /*0a58*/ 	.word	0x00000000


	//----- nvinfo : EIATTR_REGCOUNT
	.align		4
.L_441:
        /*0a5c*/ 	.byte	0x04, 0x2f
        /*0a5e*/ 	.short	(.L_443 - .L_442)
	.align		4
.L_442:
        /*0a60*/ 	.word	index@(_Z25multi_tensor_apply_kernelI18TensorListMetadataILi4ELb0EEN18transformer_engine17multi_tensor_adam21AdamCapturableFunctorI6__halffEEJffPiifPfNS3_10adamMode_tEfS8_EEvlPViT_T0_DpT1_)
        /*0a64*/ 	.word	0x00000038


	//----- nvinfo : EIATTR_FRAME_SIZE
	.align		4
.L_443:
        /*0a68*/ 	.byte	0x04, 0x11
        /*0a6a*/ 	.short	(.L_445 - .L_444)
	.align		4
.L_444:
        /*0a6c*/ 	.word	index@($_Z25multi_tensor_apply_kernelI18TensorListMetadataILi4ELb0EEN18transformer_engine17multi_tensor_adam21AdamCapturableFunctorI6__halffEEJffPiifPfNS3_10adamMode_tEfS8_EEvlPViT_T0_DpT1_$__internal_accurate_pow)
        /*0a70*/ 	.word	0x00000000


	//----- nvinfo : EIATTR_FRAME_SIZE
	.align		4
.L_445:
        /*0a74*/ 	.byte	0x04, 0x11
        /*0a76*/ 	.short	(.L_447 - .L_446)
	.align		4
.L_446:
        /*0a78*/ 	.word	index@($__internal_9_$__cuda_sm3x_div_rn_noftz_f32_slowpath)
        /*0a7c*/ 	.word	0x00000000


	//----- nvinfo : EIATTR_FRAME_SIZE
	.align		4
.L_447:
        /*0a80*/ 	.byte	0x04, 0x11
        /*0a82*/ 	.short	(.L_449 - .L_448)
	.align		4
.L_448:
        /*0a84*/ 	.word	index@($__internal_8_$__cuda_sm20_sqrt_rn_f32_slowpath)
        /*0a88*/ 	.word	0x00000000


	//----- nvinfo : EIATTR_FRAME_SIZE
	.align		4
.L_449:
        /*0a8c*/ 	.byte	0x04, 0x11
        /*0a8e*/ 	.short	(.L_451 - .L_450)
	.align		4
.L_450:
        /*0a90*/ 	.word	index@(_Z25multi_tensor_apply_kernelI18TensorListMetadataILi4ELb0EEN18transformer_engine17multi_tensor_adam21AdamCapturableFunctorI6__halffEEJffPiifPfNS3_10adamMode_tEfS8_EEvlPViT_T0_DpT1_)
        /*0a94*/ 	.word	0x00000000


	//----- nvinfo : EIATTR_REGCOUNT
	.align		4
.L_451:
        /*0a98*/ 	.byte	0x04, 0x2f
        /*0a9a*/ 	.short	(.L_453 - .L_452)
	.align		4
.L_452:
        /*0a9c*/ 	.word	index@(_Z25multi_tensor_apply_kernelI18TensorListMetadataILi4ELb0EEN18transformer_engine17multi_tensor_adam21AdamCapturableFunctorI13__nv_bfloat16fEEJffPiifPfNS3_10adamMode_tEfS8_EEvlPViT_T0_DpT1_)
        /*0aa0*/ 	.word	0x00000038


	//----- nvinfo : EIATTR_FRAME_SIZE
	.align		4
.L_453:
        /*0aa4*/ 	.byte	0x04, 0x11
        /*0aa6*/ 	.short	(.L_455 - .L_454)
	.align		4
.L_454:
        /*0aa8*/ 	.word	index@($_Z25multi_tensor_apply_kernelI18TensorListMetadataILi4ELb0EEN18transformer_engine17multi_tensor_adam21AdamCapturableFunctorI13__nv_bfloat16fEEJffPiifPfNS3_10adamMode_tEfS8_EEvlPViT_T0_DpT1_$__internal_accurate_pow)
        /*0aac*/ 	.word	0x00000000


	//----- nvinfo : EIATTR_FRAME_SIZE
	.align		4
.L_455:
        /*0ab0*/ 	.byte	0x04, 0x11
        /*0ab2*/ 	.short	(.L_457 - .L_456)
	.align		4
.L_456:
        /*0ab4*/ 	.word	index@($__internal_7_$__cuda_sm3x_div_rn_noftz_f32_slowpath)
        /*0ab8*/ 	.word	0x00000000


	//----- nvinfo : EIATTR_FRAME_SIZE
	.align		4
.L_457:
        /*0abc*/ 	.byte	0x04, 0x11
        /*0abe*/ 	.short	(.L_459 - .L_458)
	.align		4
.L_458:
        /*0ac0*/ 	.word	index@($__internal_6_$__cuda_sm20_sqrt_rn_f32_slowpath)
        /*0ac4*/ 	.word	0x00000000


	//----- nvinfo : EIATTR_FRAME_SIZE
	.align		4
.L_459:
        /*0ac8*/ 	.byte	0x04, 0x11
        /*0aca*/ 	.short	(.L_461 - .L_460)
	.align		4
.L_460:
        /*0acc*/ 	.word	index@(_Z25multi_tensor_apply_kernelI18TensorListMetadataILi4ELb0EEN18transformer_engine17multi_tensor_adam21AdamCapturableFunctorI13__nv_bfloat16fEEJffPiifPfNS3_10adamMode_tEfS8_EEvlPViT_T0_DpT1_)
        /*0ad0*/ 	.word	0x00000000


	//----- nvinfo : EIATTR_REGCOUNT
	.align		4
.L_461:
        /*0ad4*/ 	.byte	0x04, 0x2f
        /*0ad6*/ 	.short	(.L_463 - .L_462)
	.align		4
.L_462:
        /*0ad8*/ 	.word	index@(_Z25multi_tensor_apply_kernelI18TensorListMetadataILi5ELb0EEN18transformer_engine17multi_tensor_adam27AdamCapturableMasterFunctorIffEEJffPiifPfNS3_10adamMode_tEfS7_EEvlPViT_T0_DpT1_)
        /*0adc*/ 	.word	0x00000040


	//----- nvinfo : EIATTR_FRAME_SIZE
	.align		4
.L_463:
        /*0ae0*/ 	.byte	0x04, 0x11
        /*0ae2*/ 	.short	(.L_465 - .L_464)
	.align		4
.L_464:
        /*0ae4*/ 	.word	index@($_Z25multi_tensor_apply_kernelI18TensorListMetadataILi5ELb0EEN18transformer_engine17multi_tensor_adam27AdamCapturableMasterFunctorIffEEJffPiifPfNS3_10adamMode_tEfS7_EEvlPViT_T0_DpT1_$__internal_accurate_pow)
        /*0ae8*/ 	.word	0x00000000


	//----- nvinfo : EIATTR_FRAME_SIZE
	.align		4
.L_465:
        /*0aec*/ 	.byte	0x04, 0x11
        /*0aee*/ 	.short	(.L_467 - .L_466)
	.align		4
.L_466:
        /*0af0*/ 	.word	index@($__internal_5_$__cuda_sm3x_div_rn_noftz_f32_slowpath)
        /*0af4*/ 	.word	0x00000000


	//----- nvinfo : EIATTR_FRAME_SIZE
	.align		4
.L_467:
        /*0af8*/ 	.byte	0x04, 0x11
        /*0afa*/ 	.short	(.L_469 - .L_468)
	.align		4
.L_468:
        /*0afc*/ 	.word	index@($__internal_4_$__cuda_sm20_sqrt_rn_f32_slowpath)
        /*0b00*/ 	.word	0x00000000


	//----- nvinfo : EIATTR_FRAME_SIZE
	.align		4
.L_469:
        /*0b04*/ 	.byte	0x04, 0x11
        /*0b06*/ 	.short	(.L_471 - .L_470)
	.align		4
.L_470:
        /*0b08*/ 	.word	index@(_Z25multi_tensor_apply_kernelI18TensorListMetadataILi5ELb0EEN18transformer_engine17multi_tensor_adam27AdamCapturableMasterFunctorIffEEJffPiifPfNS3_10adamMode_tEfS7_EEvlPViT_T0_DpT1_)
        /*0b0c*/ 	.word	0x00000000


	//----- nvinfo : EIATTR_REGCOUNT
	.align		4
.L_471:
        /*0b10*/ 	.byte	0x04, 0x2f
        /*0b12*/ 	.short	(.L_473 - .L_472)
	.align		4
.L_472:
        /*0b14*/ 	.word	index@(_Z25multi_tensor_apply_kernelI18TensorListMetadataILi5ELb0EEN18transformer_engine17multi_tensor_adam27AdamCapturableMasterFunctorI6__halffEEJffPiifPfNS3_10adamMode_tEfS8_EEvlPViT_T0_DpT1_)
        /*0b18*/ 	.word	0x00000040


	//----- nvinfo : EIATTR_FRAME_SIZE
	.align		4
.L_473:
        /*0b1c*/ 	.byte	0x04, 0x11
        /*0b1e*/ 	.short	(.L_475 - .L_474)
	.align		4
.L_474:
        /*0b20*/ 	.word	index@($_Z25multi_tensor_apply_kernelI18TensorListMetadataILi5ELb0EEN18transformer_engine17multi_tensor_adam27AdamCapturableMasterFunctorI6__halffEEJffPiifPfNS3_10adamMode_tEfS8_EEvlPViT_T0_DpT1_$__internal_accurate_pow)
        /*0b24*/ 	.word	0x00000000


	//----- nvinfo : EIATTR_FRAME_SIZE
	.align		4
.L_475:
        /*0b28*/ 	.byte	0x04, 0x11
        /*0b2a*/ 	.short	(.L_477 - .L_476)
	.align		4
.L_476:
        /*0b2c*/ 	.word	index@($__internal_3_$__cuda_sm3x_div_rn_noftz_f32_slowpath)
        /*0b30*/ 	.word	0x00000000


	//----- nvinfo : EIATTR_FRAME_SIZE
	.align		4
.L_477:
        /*0b34*/ 	.byte	0x04, 0x11
        /*0b36*/ 	.short	(.L_479 - .L_478)
	.align		4
.L_478:
        /*0b38*/ 	.word	index@($__internal_2_$__cuda_sm20_sqrt_rn_f32_slowpath)
        /*0b3c*/ 	.word	0x00000000


	//----- nvinfo : EIATTR_FRAME_SIZE
	.align		4
.L_479:
        /*0b40*/ 	.byte	0x04, 0x11
        /*0b42*/ 	.short	(.L_481 - .L_480)
	.align		4
.L_480:
        /*0b44*/ 	.word	index@(_Z25multi_tensor_apply_kernelI18TensorListMetadataILi5ELb0EEN18transformer_engine17multi_tensor_adam27AdamCapturableMasterFunctorI6__halffEEJffPiifPfNS3_10adamMode_tEfS8_EEvlPViT_T0_DpT1_)
        /*0b48*/ 	.word	0x00000000


	//----- nvinfo : EIATTR_REGCOUNT
	.align		4
.L_481:
        /*0b4c*/ 	.byte	0x04, 0x2f
        /*0b4e*/ 	.short	(.L_483 - .L_482)
	.align		4
.L_482:
        /*0b50*/ 	.word	index@(_Z25multi_tensor_apply_kernelI18TensorListMetadataILi5ELb0EEN18transformer_engine17multi_tensor_adam27AdamCapturableMasterFunctorI13__nv_bfloat16fEEJffPiifPfNS3_10adamMode_tEfS8_EEvlPViT_T0_DpT1_)
        /*0b54*/ 	.word	0x00000040


	//----- nvinfo : EIATTR_FRAME_SIZE
	.align		4
.L_483:
        /*0b58*/ 	.byte	0x04, 0x11
        /*0b5a*/ 	.short	(.L_485 - .L_484)
	.align		4
.L_484:
        /*0b5c*/ 	.word	index@($_Z25multi_tensor_apply_kernelI18TensorListMetadataILi5ELb0EEN18transformer_engine17multi_tensor_adam27AdamCapturableMasterFunctorI13__nv_bfloat16fEEJffPiifPfNS3_10adamMode_tEfS8_EEvlPViT_T0_DpT1_$__internal_accurate_pow)
        /*0b60*/ 	.word	0x00000000


	//----- nvinfo : EIATTR_FRAME_SIZE
	.align		4
.L_485:
        /*0b64*/ 	.byte	0x04, 0x11
        /*0b66*/ 	.short	(.L_487 - .L_486)
	.align		4
.L_486:
        /*0b68*/ 	.word	index@($__internal_1_$__cuda_sm3x_div_rn_noftz_f32_slowpath)
        /*0b6c*/ 	.word	0x00000000


	//----- nvinfo : EIATTR_FRAME_SIZE
	.align		4
.L_487:
        /*0b70*/ 	.byte	0x04, 0x11
        /*0b72*/ 	.short	(.L_489 - .L_488)
	.align		4
.L_488:
        /*0b74*/ 	.word	index@($__internal_0_$__cuda_sm20_sqrt_rn_f32_slowpath)
        /*0b78*/ 	.word	0x00000000


	//----- nvinfo : EIATTR_FRAME_SIZE
	.align		4
.L_489:
        /*0b7c*/ 	.byte	0x04, 0x11
        /*0b7e*/ 	.short	(.L_491 - .L_490)
	.align		4
.L_490:
        /*0b80*/ 	.word	index@(_Z25multi_tensor_apply_kernelI18TensorListMetadataILi5ELb0EEN18transformer_engine17multi_tensor_adam27AdamCapturableMasterFunctorI13__nv_bfloat16fEEJffPiifPfNS3_10adamMode_tEfS8_EEvlPViT_T0_DpT1_)
        /*0b84*/ 	.word	0x00000000


	//----- nvinfo : EIATTR_MIN_STACK_SIZE
	.align		4
.L_491:
        /*0b88*/ 	.byte	0x04, 0x12
        /*0b8a*/ 	.short	(.L_493 - .L_492)
	.align		4
.L_492:
        /*0b8c*/ 	.word	index@(_Z25multi_tensor_apply_kernelI18TensorListMetadataILi5ELb0EEN18transformer_engine17multi_tensor_adam27AdamCapturableMasterFunctorI13__nv_bfloat16fEEJffPiifPfNS3_10adamMode_tEfS8_EEvlPViT_T0_DpT1_)
        /*0b90*/ 	.word	0x00000000


	//----- nvinfo : EIATTR_MIN_STACK_SIZE
	.align		4
.L_493:
        /*0b94*/ 	.byte	0x04, 0x12
        /*0b96*/ 	.short	(.L_495 - .L_494)
	.align		4
.L_494:
        /*0b98*/ 	.word	index@(_Z25multi_tensor_apply_kernelI18TensorListMetadataILi5ELb0EEN18transformer_engine17multi_tensor_adam27AdamCapturableMasterFunctorI6__halffEEJffPiifPfNS3_10adamMode_tEfS8_EEvlPViT_T0_DpT1_)
        /*0b9c*/ 	.word	0x00000000


	//----- nvinfo : EIATTR_MIN_STACK_SIZE
	.align		4
.L_495:
        /*0ba0*/ 	.byte	0x04, 0x12
        /*0ba2*/ 	.short	(.L_497 - .L_496)
	.align		4
.L_496:
        /*0ba4*/ 	.word	index@(_Z25multi_tensor_apply_kernelI18TensorListMetadataILi5ELb0EEN18transformer_engine17multi_tensor_adam27AdamCapturableMasterFunctorIffEEJffPiifPfNS3_10adamMode_tEfS7_EEvlPViT_T0_DpT1_)
        /*0ba8*/ 	.word	0x00000000


	//----- nvinfo : EIATTR_MIN_STACK_SIZE
	.align		4
.L_497:
        /*0bac*/ 	.byte	0x04, 0x12
        /*0bae*/ 	.short	(.L_499 - .L_498)
	.align		4
.L_498:
        /*0bb0*/ 	.word	index@(_Z25multi_tensor_apply_kernelI18TensorListMetadataILi4ELb0EEN18transformer_engine17multi_tensor_adam21AdamCapturableFunctorI13__nv_bfloat16fEEJffPiifPfNS3_10adamMode_tEfS8_EEvlPViT_T0_DpT1_)
        /*0bb4*/ 	.word	0x00000000


	//----- nvinfo : EIATTR_MIN_STACK_SIZE
	.align		4
.L_499:
        /*0bb8*/ 	.byte	0x04, 0x12
        /*0bba*/ 	.short	(.L_501 - .L_500)
	.align		4
.L_500:
        /*0bbc*/ 	.word	index@(_Z25multi_tensor_apply_kernelI18TensorListMetadataILi4ELb0EEN18transformer_engine17multi_tensor_adam21AdamCapturableFunctorI6__halffEEJffPiifPfNS3_10adamMode_tEfS8_EEvlPViT_T0_DpT1_)
        /*0bc0*/ 	.word	0x00000000


	//----- nvinfo : EIATTR_MIN_STACK_SIZE
	.align		4
.L_501:
        /*0bc4*/ 	.byte	0x04, 0x12
        /*0bc6*/ 	.short	(.L_503 - .L_502)
	.align		4
.L_502:
        /*0bc8*/ 	.word	index@(_Z25multi_tensor_apply_kernelI18TensorListMetadataILi4ELb0EEN18transformer_engine17multi_tensor_adam21AdamCapturableFunctorIffEEJffPiifPfNS3_10adamMode_tEfS7_EEvlPViT_T0_DpT1_)
        /*0bcc*/ 	.word	0x00000000


	//----- nvinfo : EIATTR_MIN_STACK_SIZE
	.align		4
.L_503:
        /*0bd0*/ 	.byte	0x04, 0x12
        /*0bd2*/ 	.short	(.L_505 - .L_504)
	.align		4
.L_504:
        /*0bd4*/ 	.word	index@(_Z25multi_tensor_apply_kernelI18TensorListMetadataILi5ELb1EEN18transformer_engine17multi_tensor_adam17AdamFunctorMasterI13__nv_fp8_e4m313__nv_bfloat16fiEEJffffffNS3_10adamMode_tEfEEvlPViT_T0_DpT1_)
        /*0bd8*/ 	.word	0x00000000


	//----- nvinfo : EIATTR_MIN_STACK_SIZE
	.align		4
.L_505:
        /*0bdc*/ 	.byte	0x04, 0x12
        /*0bde*/ 	.short	(.L_507 - .L_506)
	.align		4
.L_506:
        /*0be0*/ 	.word	index@(_Z25multi_tensor_apply_kernelI18TensorListMetadataILi5ELb1EEN18transformer_engine17multi_tensor_adam17AdamFunctorMasterI13__nv_fp8_e4m36__halffiEEJffffffNS3_10adamMode_tEfEEvlPViT_T0_DpT1_)
        /*0be4*/ 	.word	0x00000000


	//----- nvinfo : EIATTR_MIN_STACK_SIZE
	.align		4
.L_507:
        /*0be8*/ 	.byte	0x04, 0x12
        /*0bea*/ 	.short	(.L_509 - .L_508)
	.align		4
.L_508:
        /*0bec*/ 	.word	index@(_Z25multi_tensor_apply_kernelI18TensorListMetadataILi5ELb1EEN18transformer_engine17multi_tensor_adam17AdamFunctorMasterI13__nv_fp8_e4m3ffiEEJffffffNS3_10adamMode_tEfEEvlPViT_T0_DpT1_)
        /*0bf0*/ 	.word	0x00000000


	//----- nvinfo : EIATTR_MIN_STACK_SIZE
	.align		4
.L_509:
        /*0bf4*/ 	.byte	0x04, 0x12
        /*0bf6*/ 	.short	(.L_511 - .L_510)
	.align		4
.L_510:
        /*0bf8*/ 	.word	index@(_Z25multi_tensor_apply_kernelI18TensorListMetadataILi5ELb1EEN18transformer_engine17multi_tensor_adam17AdamFunctorMasterI13__nv_fp8_e5m213__nv_bfloat16fiEEJffffffNS3_10adamMode_tEfEEvlPViT_T0_DpT1_)
        /*0bfc*/ 	.word	0x00000000


	//----- nvinfo : EIATTR_MIN_STACK_SIZE
	.align		4
.L_511:
        /*0c00*/ 	.byte	0x04, 0x12
        /*0c02*/ 	.short	(.L_513 - .L_512)
	.align		4
.L_512:
        /*0c04*/ 	.word	index@(_Z25multi_tensor_apply_kernelI18TensorListMetadataILi5ELb1EEN18transformer_engine17multi_tensor_adam17AdamFunctorMasterI13__nv_fp8_e5m26__halffiEEJffffffNS3_10adamMode_tEfEEvlPViT_T0_DpT1_)
        /*0c08*/ 	.word	0x00000000


	//----- nvinfo : EIATTR_MIN_STACK_SIZE
	.align		4
.L_513:
        /*0c0c*/ 	.byte	0x04, 0x12
        /*0c0e*/ 	.short	(.L_515 - .L_514)
	.align		4
.L_514:
        /*0c10*/ 	.word	index@(_Z25multi_tensor_apply_kernelI18TensorListMetadataILi5ELb1EEN18transformer_engine17multi_tensor_adam17AdamFunctorMasterI13__nv_fp8_e5m2ffiEEJffffffNS3_10adamMode_tEfEEvlPViT_T0_DpT1_)
        /*0c14*/ 	.word	0x00000000


	//----- nvinfo : EIATTR_MIN_STACK_SIZE
	.align		4
.L_515:
        /*0c18*/ 	.byte	0x04, 0x12
        /*0c1a*/ 	.short	(.L_517 - .L_516)
	.align		4
.L_516:
        /*0c1c*/ 	.word	index@(_Z25multi_tensor_apply_kernelI18TensorListMetadataILi5ELb1EEN18transformer_engine17multi_tensor_adam17AdamFunctorMasterI13__nv_fp8_e4m313__nv_bfloat16flEEJffffffNS3_10adamMode_tEfEEvlPViT_T0_DpT1_)
        /*0c20*/ 	.word	0x00000000


	//----- nvinfo : EIATTR_MIN_STACK_SIZE
	.align		4
.L_517:
        /*0c24*/ 	.byte	0x04, 0x12
        /*0c26*/ 	.short	(.L_519 - .L_518)
	.align		4
.L_518:
        /*0c28*/ 	.word	index@(_Z25multi_tensor_apply_kernelI18TensorListMetadataILi5ELb1EEN18transformer_engine17multi_tensor_adam17AdamFunctorMasterI13__nv_fp8_e4m36__halfflEEJffffffNS3_10adamMode_tEfEEvlPViT_T0_DpT1_)
        /*0c2c*/ 	.word	0x00000000


	//----- nvinfo : EIATTR_MIN_STACK_SIZE
	.align		4
.L_519:
        /*0c30*/ 	.byte	0x04, 0x12
        /*0c32*/ 	.short	(.L_521 - .L_520)
	.align		4
.L_520:
        /*0c34*/ 	.word	index@(_Z25multi_tensor_apply_kernelI18TensorListMetadataILi5ELb1EEN18transformer_engine17multi_tensor_adam17AdamFunctorMasterI13__nv_fp8_e4m3fflEEJffffffNS3_10adamMode_tEfEEvlPViT_T0_DpT1_)
        /*0c38*/ 	.word	0x00000000


	//----- nvinfo : EIATTR_MIN_STACK_SIZE
	.align		4
.L_521:
        /*0c3c*/ 	.byte	0x04, 0x12
        /*0c3e*/ 	.short	(.L_523 - .L_522)
	.align		4
.L_522:
        /*0c40*/ 	.word	index@(_Z25multi_tensor_apply_kernelI18TensorListMetadataILi5ELb1EEN18transformer_engine17multi_tensor_adam17AdamFunctorMasterI13__nv_fp8_e5m213__nv_bfloat16flEEJffffffNS3_10adamMode_tEfEEvlPViT_T0_DpT1_)
        /*0c44*/ 	.word	0x00000000


	//----- nvinfo : EIATTR_MIN_STACK_SIZE
	.align		4
.L_523:
        /*0c48*/ 	.byte	0x04, 0x12
        /*0c4a*/ 	.short	(.L_525 - .L_524)
	.align		4
.L_524:
        /*0c4c*/ 	.word	index@(_Z25multi_tensor_apply_kernelI18TensorListMetadataILi5ELb1EEN18transformer_engine17multi_tensor_adam17AdamFunctorMasterI13__nv_fp8_e5m26__halfflEEJffffffNS3_10adamMode_tEfEEvlPViT_T0_DpT1_)
        /*0c50*/ 	.word	0x00000000


	//----- nvinfo : EIATTR_MIN_STACK_SIZE
	.align		4
.L_525:
        /*0c54*/ 	.byte	0x04, 0x12
        /*0c56*/ 	.short	(.L_527 - .L_526)
	.align		4
.L_526:
        /*0c58*/ 	.word	index@(_Z25multi_tensor_apply_kernelI18TensorListMetadataILi5ELb1EEN18transformer_engine17multi_tensor_adam17AdamFunctorMasterI13__nv_fp8_e5m2fflEEJffffffNS3_10adamMode_tEfEEvlPViT_T0_DpT1_)
        /*0c5c*/ 	.word	0x00000000


	//----- nvinfo : EIATTR_MIN_STACK_SIZE
	.align		4
.L_527:
        /*0c60*/ 	.byte	0x04, 0x12
        /*0c62*/ 	.short	(.L_529 - .L_528)
	.align		4
.L_528:
        /*0c64*/ 	.word	index@(_Z25multi_tensor_apply_kernelI18TensorListMetadataILi5ELb0EEN18transformer_engine17multi_tensor_adam31AdamFunctorMasterParamRemainderI13__nv_bfloat16flEEJffffffNS3_10adamMode_tEfEEvlPViT_T0_DpT1_)
        /*0c68*/ 	.word	0x00000000


	//----- nvinfo : EIATTR_MIN_STACK_SIZE
	.align		4
.L_529:
        /*0c6c*/ 	.byte	0x04, 0x12
        /*0c6e*/ 	.short	(.L_531 - .L_530)
	.align		4
.L_530:
        /*0c70*/ 	.word	index@(_Z25multi_tensor_apply_kernelI18TensorListMetadataILi5ELb0EEN18transformer_engine17multi_tensor_adam31AdamFunctorMasterParamRemainderI6__halfflEEJffffffNS3_10adamMode_tEfEEvlPViT_T0_DpT1_)
        /*0c74*/ 	.word	0x00000000


	//----- nvinfo : EIATTR_MIN_STACK_SIZE
	.align		4
.L_531:
        /*0c78*/ 	.byte	0x04, 0x12
        /*0c7a*/ 	.short	(.L_533 - .L_532)
	.align		4
.L_532:
        /*0c7c*/ 	.word	index@(_Z25multi_tensor_apply_kernelI18TensorListMetadataILi5ELb0EEN18transformer_engine17multi_tensor_adam31AdamFunctorMasterParamRemainderIfflEEJffffffNS3_10adamMode_tEfEEvlPViT_T0_DpT1_)
        /*0c80*/ 	.word	0x00000000


	//----- nvinfo : EIATTR_MIN_STACK_SIZE
	.align		4
.L_533:
        /*0c84*/ 	.byte	0x04, 0x12
        /*0c86*/ 	.short	(.L_535 - .L_534)
	.align		4
.L_534:
        /*0c88*/ 	.word	index@(_Z25multi_tensor_apply_kernelI18TensorListMetadataILi5ELb0EEN18transformer_engine17multi_tensor_adam17AdamFunctorMasterI13__nv_bfloat16S5_fiEEJffffffNS3_10adamMode_tEfEEvlPViT_T0_DpT1_)
        /*0c8c*/ 	.word	0x00000000


	//----- nvinfo : EIATTR_MIN_STACK_SIZE
	.align		4
.L_535:
        /*0c90*/ 	.byte	0x04, 0x12
        /*0c92*/ 	.short	(.L_537 - .L_536)
	.align		4
.L_536:
        /*0c94*/ 	.word	index@(_Z25multi_tensor_apply_kernelI18TensorListMetadataILi5ELb0EEN18transformer_engine17multi_tensor_adam17AdamFunctorMasterI13__nv_bfloat166__halffiEEJffffffNS3_10adamMode_tEfEEvlPViT_T0_DpT1_)
        /*0c98*/ 	.word	0x00000000


	//----- nvinfo : EIATTR_MIN_STACK_SIZE
	.align		4
.L_537:
        /*0c9c*/ 	.byte	0x04, 0x12
        /*0c9e*/ 	.short	(.L_539 - .L_538)
	.align		4
.L_538:
        /*0ca0*/ 	.word	index@(_Z25multi_tensor_apply_kernelI18TensorListMetadataILi5ELb0EEN18transformer_engine17multi_tensor_adam17AdamFunctorMasterI13__nv_bfloat16ffiEEJffffffNS3_10adamMode_tEfEEvlPViT_T0_DpT1_)
        /*0ca4*/ 	.word	0x00000000


	//----- nvinfo : EIATTR_MIN_STACK_SIZE
	.align		4
.L_539:
        /*0ca8*/ 	.byte	0x04, 0x12
        /*0caa*/ 	.short	(.L_541 - .L_540)
	.align		4
.L_540:
        /*0cac*/ 	.word	index@(_Z25multi_tensor_apply_kernelI18TensorListMetadataILi5ELb0EEN18transformer_engine17multi_tensor_adam17AdamFunctorMasterI6__half13__nv_bfloat16fiEEJffffffNS3_10adamMode_tEfEEvlPViT_T0_DpT1_)
        /*0cb0*/ 	.word	0x00000000


	//----- nvinfo : EIATTR_MIN_STACK_SIZE
	.align		4
.L_541:
        /*0cb4*/ 	.byte	0x04, 0x12
        /*0cb6*/ 	.short	(.L_543 - .L_542)
	.align		4
.L_542:
        /*0cb8*/ 	.word	index@(_Z25multi_tensor_apply_kernelI18TensorListMetadataILi5ELb0EEN18transformer_engine17multi_tensor_adam17AdamFunctorMasterI6__halfS5_fiEEJffffffNS3_10adamMode_tEfEEvlPViT_T0_DpT1_)
        /*0cbc*/ 	.word	0x00000000


	//----- nvinfo : EIATTR_MIN_STACK_SIZE
	.align		4
.L_543:
        /*0cc0*/ 	.byte	0x04, 0x12
        /*0cc2*/ 	.short	(.L_545 - .L_544)
	.align		4
.L_544:
        /*0cc4*/ 	.word	index@(_Z25multi_tensor_apply_kernelI18TensorListMetadataILi5ELb0EEN18transformer_engine17multi_tensor_adam17AdamFunctorMasterI6__halfffiEEJffffffNS3_10adamMode_tEfEEvlPViT_T0_DpT1_)
        /*0cc8*/ 	.word	0x00000000


	//----- nvinfo : EIATTR_MIN_STACK_SIZE
	.align		4
.L_545:
        /*0ccc*/ 	.byte	0x04, 0x12
        /*0cce*/ 	.short	(.L_547 - .L_546)
	.align		4
.L_546:
        /*0cd0*/ 	.word	index@(_Z25multi_tensor_apply_kernelI18TensorListMetadataILi5ELb0EEN18transformer_engine17multi_tensor_adam17AdamFunctorMasterIf13__nv_bfloat16fiEEJffffffNS3_10adamMode_tEfEEvlPViT_T0_DpT1_)
        /*0cd4*/ 	.word	0x00000000


	//----- nvinfo : EIATTR_MIN_STACK_SIZE
	.align		4
.L_547:
        /*0cd8*/ 	.byte	0x04, 0x12
        /*0cda*/ 	.short	(.L_549 - .L_548)
	.align		4
.L_548:
        /*0cdc*/ 	.word	index@(_Z25multi_tensor_apply_kernelI18TensorListMetadataILi5ELb0EEN18transformer_engine17multi_tensor_adam17AdamFunctorMasterIf6__halffiEEJffffffNS3_10adamMode_tEfEEvlPViT_T0_DpT1_)
        /*0ce0*/ 	.word	0x00000000


	//----- nvinfo : EIATTR_MIN_STACK_SIZE
	.align		4
.L_549:
        /*0ce4*/ 	.byte	0x04, 0x12
        /*0ce6*/ 	.short	(.L_551 - .L_550)
	.align		4
.L_550:
        /*0ce8*/ 	.word	index@(_Z25multi_tensor_apply_kernelI18TensorListMetadataILi5ELb0EEN18transformer_engine17multi_tensor_adam17AdamFunctorMasterIfffiEEJffffffNS3_10adamMode_tEfEEvlPViT_T0_DpT1_)
        /*0cec*/ 	.word	0x00000000


	//----- nvinfo : EIATTR_MIN_STACK_SIZE
	.align		4
.L_551:
        /*0cf0*/ 	.byte	0x04, 0x12
        /*0cf2*/ 	.short	(.L_553 - .L_552)
	.align		4
.L_552:
        /*0cf4*/ 	.word	index@(_Z25multi_tensor_apply_kernelI18TensorListMetadataILi4ELb0EEN18transformer_engine17multi_tensor_adam11AdamFunctorI13__nv_bfloat16S5_fiEEJffffffNS3_10adamMode_tEfEEvlPViT_T0_DpT1_)
        /*0cf8*/ 	.word	0x00000000


	//----- nvinfo : EIATTR_MIN_STACK_SIZE
	.align		4
.L_553:
        /*0cfc*/ 	.byte	0x04, 0x12
        /*0cfe*/ 	.short	(.L_555 - .L_554)
	.align		4
.L_554:
        /*0d00*/ 	.word	index@(_Z25multi_tensor_apply_kernelI18TensorListMetadataILi4ELb0EEN18transformer_engine17multi_tensor_adam11AdamFunctorI13__nv_bfloat166__halffiEEJffffffNS3_10adamMode_tEfEEvlPViT_T0_DpT1_)
        /*0d04*/ 	.word	0x00000000


	//----- nvinfo : EIATTR_MIN_STACK_SIZE
	.align		4
.L_555:
        /*0d08*/ 	.byte	0x04, 0x12
        /*0d0a*/ 	.short	(.L_557 - .L_556)
	.align		4
.L_556:
        /*0d0c*/ 	.word	index@(_Z25multi_tensor_apply_kernelI18TensorListMetadataILi4ELb0EEN18transformer_engine17multi_tensor_adam11AdamFunctorI13__nv_bfloat16ffiEEJffffffNS3_10adamMode_tEfEEvlPViT_T0_DpT1_)
        /*0d10*/ 	.word	0x00000000


	//----- nvinfo : EIATTR_MIN_STACK_SIZE
	.align		4
.L_557:
        /*0d14*/ 	.byte	0x04, 0x12
        /*0d16*/ 	.short	(.L_559 - .L_558)
	.align		4
.L_558:
        /*0d18*/ 	.word	index@(_Z25multi_tensor_apply_kernelI18TensorListMetadataILi4ELb0EEN18transformer_engine17multi_tensor_adam11AdamFunctorI6__half13__nv_bfloat16fiEEJffffffNS3_10adamMode_tEfEEvlPViT_T0_DpT1_)
        /*0d1c*/ 	.word	0x00000000


	//----- nvinfo : EIATTR_MIN_STACK_SIZE
	.align		4
.L_559:
        /*0d20*/ 	.byte	0x04, 0x12
        /*0d22*/ 	.short	(.L_561 - .L_560)
	.align		4
.L_560:
        /*0d24*/ 	.word	index@(_Z25multi_tensor_apply_kernelI18TensorListMetadataILi4ELb0EEN18transformer_engine17multi_tensor_adam11AdamFunctorI6__halfS5_fiEEJffffffNS3_10adamMode_tEfEEvlPViT_T0_DpT1_)
        /*0d28*/ 	.word	0x00000000


	//----- nvinfo : EIATTR_MIN_STACK_SIZE
	.align		4
.L_561:
        /*0d2c*/ 	.byte	0x04, 0x12
        /*0d2e*/ 	.short	(.L_563 - .L_562)
	.align		4
.L_562:
        /*0d30*/ 	.word	index@(_Z25multi_tensor_apply_kernelI18TensorListMetadataILi4ELb0EEN18transformer_engine17multi_tensor_adam11AdamFunctorI6__halfffiEEJffffffNS3_10adamMode_tEfEEvlPViT_T0_DpT1_)
        /*0d34*/ 	.word	0x00000000


	//----- nvinfo : EIATTR_MIN_STACK_SIZE
	.align		4
.L_563:
        /*0d38*/ 	.byte	0x04, 0x12
        /*0d3a*/ 	.short	(.L_565 - .L_564)
	.align		4
.L_564:
        /*0d3c*/ 	.word	index@(_Z25multi_tensor_apply_kernelI18TensorListMetadataILi4ELb0EEN18transformer_engine17multi_tensor_adam11AdamFunctorIf13__nv_bfloat16fiEEJffffffNS3_10adamMode_tEfEEvlPViT_T0_DpT1_)
        /*0d40*/ 	.word	0x00000000


	//----- nvinfo : EIATTR_MIN_STACK_SIZE
	.align		4
.L_565:
        /*0d44*/ 	.byte	0x04, 0x12
        /*0d46*/ 	.short	(.L_567 - .L_566)
	.align		4
.L_566:
        /*0d48*/ 	.word	index@(_Z25multi_tensor_apply_kernelI18TensorListMetadataILi4ELb0EEN18transformer_engine17multi_tensor_adam11AdamFunctorIf6__halffiEEJffffffNS3_10adamMode_tEfEEvlPViT_T0_DpT1_)
        /*0d4c*/ 	.word	0x00000000


	//----- nvinfo : EIATTR_MIN_STACK_SIZE
	.align		4
.L_567:
        /*0d50*/ 	.byte	0x04, 0x12
        /*0d52*/ 	.short	(.L_569 - .L_568)
	.align		4
.L_568:
        /*0d54*/ 	.word	index@(_Z25multi_tensor_apply_kernelI18TensorListMetadataILi4ELb0EEN18transformer_engine17multi_tensor_adam11AdamFunctorIfffiEEJffffffNS3_10adamMode_tEfEEvlPViT_T0_DpT1_)
        /*0d58*/ 	.word	0x00000000


	//----- nvinfo : EIATTR_MIN_STACK_SIZE
	.align		4
.L_569:
        /*0d5c*/ 	.byte	0x04, 0x12
        /*0d5e*/ 	.short	(.L_571 - .L_570)
	.align		4
.L_570:
        /*0d60*/ 	.word	index@(_Z25multi_tensor_apply_kernelI18TensorListMetadataILi5ELb0EEN18transformer_engine17multi_tensor_adam17AdamFunctorMasterI13__nv_bfloat16S5_flEEJffffffNS3_10adamMode_tEfEEvlPViT_T0_DpT1_)
        /*0d64*/ 	.word	0x00000000


	//----- nvinfo : EIATTR_MIN_STACK_SIZE
	.align		4
.L_571:
        /*0d68*/ 	.byte	0x04, 0x12
        /*0d6a*/ 	.short	(.L_573 - .L_572)
	.align		4
.L_572:
        /*0d6c*/ 	.word	index@(_Z25multi_tensor_apply_kernelI18TensorListMetadataILi5ELb0EEN18transformer_engine17multi_tensor_adam17AdamFunctorMasterI13__nv_bfloat166__halfflEEJffffffNS3_10adamMode_tEfEEvlPViT_T0_DpT1_)
        /*0d70*/ 	.word	0x00000000


	//----- nvinfo : EIATTR_MIN_STACK_SIZE
	.align		4
.L_573:
        /*0d74*/ 	.byte	0x04, 0x12
        /*0d76*/ 	.short	(.L_575 - .L_574)
	.align		4
.L_574:
        /*0d78*/ 	.word	index@(_Z25multi_tensor_apply_kernelI18TensorListMetadataILi5ELb0EEN18transformer_engine17multi_tensor_adam17AdamFunctorMasterI13__nv_bfloat16fflEEJffffffNS3_10adamMode_tEfEEvlPViT_T0_DpT1_)
        /*0d7c*/ 	.word	0x00000000


	//----- nvinfo : EIATTR_MIN_STACK_SIZE
	.align		4
.L_575:
        /*0d80*/ 	.byte	0x04, 0x12
        /*0d82*/ 	.short	(.L_577 - .L_576)
	.align		4
.L_576:
        /*0d84*/ 	.word	index@(_Z25multi_tensor_apply_kernelI18TensorListMetadataILi5ELb0EEN18transformer_engine17multi_tensor_adam17AdamFunctorMasterI6__half13__nv_bfloat16flEEJffffffNS3_10adamMode_tEfEEvlPViT_T0_DpT1_)
        /*0d88*/ 	.word	0x00000000


	//----- nvinfo : EIATTR_MIN_STACK_SIZE
	.align		4
.L_577:
        /*0d8c*/ 	.byte	0x04, 0x12
        /*0d8e*/ 	.short	(.L_579 - .L_578)
	.align		4
.L_578:
        /*0d90*/ 	.word	index@(_Z25multi_tensor_apply_kernelI18TensorListMetadataILi5ELb0EEN18transformer_engine17multi_tensor_adam17AdamFunctorMasterI6__halfS5_flEEJffffffNS3_10adamMode_tEfEEvlPViT_T0_DpT1_)
        /*0d94*/ 	.word	0x00000000


	//----- nvinfo : EIATTR_MIN_STACK_SIZE
	.align		4
.L_579:
        /*0d98*/ 	.byte	0x04, 0x12
        /*0d9a*/ 	.short	(.L_581 - .L_580)
	.align		4
.L_580:
        /*0d9c*/ 	.word	index@(_Z25multi_tensor_apply_kernelI18TensorListMetadataILi5ELb0EEN18transformer_engine17multi_tensor_adam17AdamFunctorMasterI6__halffflEEJffffffNS3_10adamMode_tEfEEvlPViT_T0_DpT1_)
        /*0da0*/ 	.word	0x00000000


	//----- nvinfo : EIATTR_MIN_STACK_SIZE
	.align		4
.L_581:
        /*0da4*/ 	.byte	0x04, 0x12
        /*0da6*/ 	.short	(.L_583 - .L_582)
	.align		4
.L_582:
        /*0da8*/ 	.word	index@(_Z25multi_tensor_apply_kernelI18TensorListMetadataILi5ELb0EEN18transformer_engine17multi_tensor_adam17AdamFunctorMasterIf13__nv_bfloat16flEEJffffffNS3_10adamMode_tEfEEvlPViT_T0_DpT1_)
        /*0dac*/ 	.word	0x00000000


	//----- nvinfo : EIATTR_MIN_STACK_SIZE
	.align		4
.L_583:
        /*0db0*/ 	.byte	0x04, 0x12
        /*0db2*/ 	.short	(.L_585 - .L_584)
	.align		4
.L_584:
        /*0db4*/ 	.word	index@(_Z25multi_tensor_apply_kernelI18TensorListMetadataILi5ELb0EEN18transformer_engine17multi_tensor_adam17AdamFunctorMasterIf6__halfflEEJffffffNS3_10adamMode_tEfEEvlPViT_T0_DpT1_)
        /*0db8*/ 	.word	0x00000000


	//----- nvinfo : EIATTR_MIN_STACK_SIZE
	.align		4
.L_585:
        /*0dbc*/ 	.byte	0x04, 0x12
        /*0dbe*/ 	.short	(.L_587 - .L_586)
	.align		4
.L_586:
        /*0dc0*/ 	.word	index@(_Z25multi_tensor_apply_kernelI18TensorListMetadataILi5ELb0EEN18transformer_engine17multi_tensor_adam17AdamFunctorMasterIffflEEJffffffNS3_10adamMode_tEfEEvlPViT_T0_DpT1_)
        /*0dc4*/ 	.word	0x00000000


	//----- nvinfo : EIATTR_MIN_STACK_SIZE
	.align		4
.L_587:
        /*0dc8*/ 	.byte	0x04, 0x12
        /*0dca*/ 	.short	(.L_589 - .L_588)
	.align		4
.L_588:
        /*0dcc*/ 	.word	index@(_Z25multi_tensor_apply_kernelI18TensorListMetadataILi4ELb0EEN18transformer_engine17multi_tensor_adam11AdamFunctorI13__nv_bfloat16S5_flEEJffffffNS3_10adamMode_tEfEEvlPViT_T0_DpT1_)
        /*0dd0*/ 	.word	0x00000000


	//----- nvinfo : EIATTR_MIN_STACK_SIZE
	.align		4
.L_589:
        /*0dd4*/ 	.byte	0x04, 0x12
        /*0dd6*/ 	.short	(.L_591 - .L_590)
	.align		4
.L_590:
        /*0dd8*/ 	.word	index@(_Z25multi_tensor_apply_kernelI18TensorListMetadataILi4ELb0EEN18transformer_engine17multi_tensor_adam11AdamFunctorI13__nv_bfloat166__halfflEEJffffffNS3_10adamMode_tEfEEvlPViT_T0_DpT1_)
        /*0ddc*/ 	.word	0x00000000


	//----- nvinfo : EIATTR_MIN_STACK_SIZE
	.align		4
.L_591:
        /*0de0*/ 	.byte	0x04, 0x12
        /*0de2*/ 	.short	(.L_593 - .L_592)
	.align		4
.L_592:
        /*0de4*/ 	.word	index@(_Z25multi_tensor_apply_kernelI18TensorListMetadataILi4ELb0EEN18transformer_engine17multi_tensor_adam11AdamFunctorI13__nv_bfloat16fflEEJffffffNS3_10adamMode_tEfEEvlPViT_T0_DpT1_)
        /*0de8*/ 	.word	0x00000000


	//----- nvinfo : EIATTR_MIN_STACK_SIZE
	.align		4
.L_593:
        /*0dec*/ 	.byte	0x04, 0x12
        /*0dee*/ 	.short	(.L_595 - .L_594)
	.align		4
.L_594:
        /*0df0*/ 	.word	index@(_Z25multi_tensor_apply_kernelI18TensorListMetadataILi4ELb0EEN18transformer_engine17multi_tensor_adam11AdamFunctorI6__half13__nv_bfloat16flEEJffffffNS3_10adamMode_tEfEEvlPViT_T0_DpT1_)
        /*0df4*/ 	.word	0x00000000


	//----- nvinfo : EIATTR_MIN_STACK_SIZE
	.align		4
.L_595:
        /*0df8*/ 	.byte	0x04, 0x12
        /*0dfa*/ 	.short	(.L_597 - .L_596)
	.align		4
.L_596:
        /*0dfc*/ 	.word	index@(_Z25multi_tensor_apply_kernelI18TensorListMetadataILi4ELb0EEN18transformer_engine17multi_tensor_adam11AdamFunctorI6__halfS5_flEEJffffffNS3_10adamMode_tEfEEvlPViT_T0_DpT1_)
        /*0e00*/ 	.word	0x00000000


	//----- nvinfo : EIATTR_MIN_STACK_SIZE
	.align		4
.L_597:
        /*0e04*/ 	.byte	0x04, 0x12
        /*0e06*/ 	.short	(.L_599 - .L_598)
	.align		4
.L_598:
        /*0e08*/ 	.word	index@(_Z25multi_tensor_apply_kernelI18TensorListMetadataILi4ELb0EEN18transformer_engine17multi_tensor_adam11AdamFunctorI6__halffflEEJffffffNS3_10adamMode_tEfEEvlPViT_T0_DpT1_)
        /*0e0c*/ 	.word	0x00000000


	//----- nvinfo : EIATTR_MIN_STACK_SIZE
	.align		4
.L_599:
        /*0e10*/ 	.byte	0x04, 0x12
        /*0e12*/ 	.short	(.L_601 - .L_600)
	.align		4
.L_600:
        /*0e14*/ 	.word	index@(_Z25multi_tensor_apply_kernelI18TensorListMetadataILi4ELb0EEN18transformer_engine17multi_tensor_adam11AdamFunctorIf13__nv_bfloat16flEEJffffffNS3_10adamMode_tEfEEvlPViT_T0_DpT1_)
        /*0e18*/ 	.word	0x00000000


	//----- nvinfo : EIATTR_MIN_STACK_SIZE
	.align		4
.L_601:
        /*0e1c*/ 	.byte	0x04, 0x12
        /*0e1e*/ 	.short	(.L_603 - .L_602)
	.align		4
.L_602:
        /*0e20*/ 	.word	index@(_Z25multi_tensor_apply_kernelI18TensorListMetadataILi4ELb0EEN18transformer_engine17multi_tensor_adam11AdamFunctorIf6__halfflEEJffffffNS3_10adamMode_tEfEEvlPViT_T0_DpT1_)
        /*0e24*/ 	.word	0x00000000


	//----- nvinfo : EIATTR_MIN_STACK_SIZE
	.align		4
.L_603:
        /*0e28*/ 	.byte	0x04, 0x12
        /*0e2a*/ 	.short	(.L_605 - .L_604)
	.align		4
.L_604:
        /*0e2c*/ 	.word	index@(_Z25multi_tensor_apply_kernelI18TensorListMetadataILi4ELb0EEN18transformer_engine17multi_tensor_adam11AdamFunctorIffflEEJffffffNS3_10adamMode_tEfEEvlPViT_T0_DpT1_)
        /*0e30*/ 	.word	0x00000000
.L_605:


//--------------------- .nv.compat                --------------------------
	.section	.nv.compat,"",@"SHT_CUDA_COMPAT_INFO"
	.align	4
        /*0000*/ 	.byte	0x02, 0x09, 0x01, 0x00, 0x02, 0x02, 0x02, 0x00, 0x02, 0x05, 0x05, 0x00, 0x03, 0x07, 0x01, 0x01
        /*0010*/ 	.byte	0x02, 0x03, 0x00, 0x00, 0x02, 0x06, 0x01, 0x00, 0x04, 0x0b, 0x08, 0x00, 0x00, 0x00, 0x00, 0x00
        /*0020*/ 	.byte	0x00, 0x00, 0x00, 0x00


//--------------------- .nv.info._Z25multi_tensor_apply_kernelI18TensorListMetadataILi5ELb0EEN18transformer_engine17multi_tensor_adam27AdamCapturableMasterFunctorI13__nv_bfloat16fEEJffPiifPfNS3_10adamMode_tEfS8_EEvlPViT_T0_DpT1_ --------------------------
	.section	.nv.info._Z25multi_tensor_apply_kernelI18TensorListMetadataILi5ELb0EEN18transformer_engine17multi_tensor_adam27AdamCapturableMasterFunctorI13__nv_bfloat16fEEJffPiifPfNS3_10adamMode_tEfS8_EEvlPViT_T0_DpT1_,"",@"SHT_CUDA_INFO"
	.sectionflags	@""
	.align	4


	//----- nvinfo : EIATTR_CUDA_API_VERSION
	.align		4
        /*0000*/ 	.byte	0x04, 0x37
        /*0002*/ 	.short	(.L_607 - .L_606)
.L_606:
        /*0004*/ 	.word	0x00000082


	//----- nvinfo : EIATTR_KPARAM_INFO
	.align		4
.L_607:
        /*0008*/ 	.byte	0x04, 0x17
        /*000a*/ 	.short	(.L_609 - .L_608)
.L_608:
        /*000c*/ 	.word	0x00000000
        /*0010*/ 	.short	0x000c
        /*0012*/ 	.short	0x0bb0
        /*0014*/ 	.byte	0x00, 0xf0, 0x21, 0x00


	//----- nvinfo : EIATTR_KPARAM_INFO
	.align		4
.L_609:
        /*0018*/ 	.byte	0x04, 0x17
        /*001a*/ 	.short	(.L_611 - .L_610)
.L_610:
        /*001c*/ 	.word	0x00000000
        /*0020*/ 	.short	0x000b
        /*0022*/ 	.short	0x0bac
        /*0024*/ 	.byte	0x00, 0xf0, 0x11, 0x00


	//----- nvinfo : EIATTR_KPARAM_INFO
	.align		4
.L_611:
        /*0028*/ 	.byte	0x04, 0x17
        /*002a*/ 	.short	(.L_613 - .L_612)
.L_612:
        /*002c*/ 	.word	0x00000000
        /*0030*/ 	.short	0x000a
        /*0032*/ 	.short	0x0ba8
        /*0034*/ 	.byte	0x00, 0xf0, 0x11, 0x00


	//----- nvinfo : EIATTR_KPARAM_INFO
	.align		4
.L_613:
        /*0038*/ 	.byte	0x04, 0x17
        /*003a*/ 	.short	(.L_615 - .L_614)
.L_614:
        /*003c*/ 	.word	0x00000000
        /*0040*/ 	.short	0x0009
        /*0042*/ 	.short	0x0ba0
        /*0044*/ 	.byte	0x00, 0xf0, 0x21, 0x00


	//----- nvinfo : EIATTR_KPARAM_INFO
	.align		4
.L_615:
        /*0048*/ 	.byte	0x04, 0x17
        /*004a*/ 	.short	(.L_617 - .L_616)
.L_616:
        /*004c*/ 	.word	0x00000000
        /*0050*/ 	.short	0x0008
        /*0052*/ 	.short	0x0b9c
        /*0054*/ 	.byte	0x00, 0xf0, 0x11, 0x00


	//----- nvinfo : EIATTR_KPARAM_INFO
	.align		4
.L_617:
        /*0058*/ 	.byte	0x04, 0x17
        /*005a*/ 	.short	(.L_619 - .L_618)
.L_618:
        /*005c*/ 	.word	0x00000000
        /*0060*/ 	.short	0x0007
        /*0062*/ 	.short	0x0b98
        /*0064*/ 	.byte	0x00, 0xf0, 0x11, 0x00


	//----- nvinfo : EIATTR_KPARAM_INFO
	.align		4
.L_619:
        /*0068*/ 	.byte	0x04, 0x17
        /*006a*/ 	.short	(.L_621 - .L_620)
.L_620:
        /*006c*/ 	.word	0x00000000
        /*0070*/ 	.short	0x0006
        /*0072*/ 	.short	0x0b90
        /*0074*/ 	.byte	0x00, 0xf0, 0x21, 0x00


	//----- nvinfo : EIATTR_KPARAM_INFO
	.align		4
.L_621:
        /*0078*/ 	.byte	0x04, 0x17
        /*007a*/ 	.short	(.L_623 - .L_622)
.L_622:
        /*007c*/ 	.word	0x00000000
        /*0080*/ 	.short	0x0005
        /*0082*/ 	.short	0x0b88
        /*0084*/ 	.byte	0x00, 0xf0, 0x11, 0x00


	//----- nvinfo : EIATTR_KPARAM_INFO
	.align		4
.L_623:
        /*0088*/ 	.byte	0x04, 0x17
        /*008a*/ 	.short	(.L_625 - .L_624)
.L_624:
        /*008c*/ 	.word	0x00000000
        /*0090*/ 	.short	0x0004
        /*0092*/ 	.short	0x0b84
        /*0094*/ 	.byte	0x00, 0xf0, 0x11, 0x00


	//----- nvinfo : EIATTR_KPARAM_INFO
	.align		4
.L_625:
        /*0098*/ 	.byte	0x04, 0x17
        /*009a*/ 	.short	(.L_627 - .L_626)
.L_626:
        /*009c*/ 	.word	0x00000000
        /*00a0*/ 	.short	0x0003
        /*00a2*/ 	.short	0x0b80
        /*00a4*/ 	.byte	0x00, 0xf0, 0x05, 0x00


	//----- nvinfo : EIATTR_KPARAM_INFO
	.align		4
.L_627:
        /*00a8*/ 	.byte	0x04, 0x17
        /*00aa*/ 	.short	(.L_629 - .L_628)
.L_628:
        /*00ac*/ 	.word	0x00000000
        /*00b0*/ 	.short	0x0002
        /*00b2*/ 	.short	0x0010
        /*00b4*/ 	.byte	0x00, 0xf0, 0xc1, 0x2d


	//----- nvinfo : EIATTR_KPARAM_INFO
	.align		4
.L_629:
        /*00b8*/ 	.byte	0x04, 0x17
        /*00ba*/ 	.short	(.L_631 - .L_630)
.L_630:
        /*00bc*/ 	.word	0x00000000
        /*00c0*/ 	.short	0x0001
        /*00c2*/ 	.short	0x0008
        /*00c4*/ 	.byte	0x00, 0xf0, 0x21, 0x00


	//----- nvinfo : EIATTR_KPARAM_INFO
	.align		4
.L_631:
        /*00c8*/ 	.byte	0x04, 0x17
        /*00ca*/ 	.short	(.L_633 - .L_632)
.L_632:
        /*00cc*/ 	.word	0x00000000
        /*00d0*/ 	.short	0x0000
        /*00d2*/ 	.short	0x0000
        /*00d4*/ 	.byte	0x00, 0xf0, 0x21, 0x00


	//----- nvinfo : EIATTR_SPARSE_MMA_MASK
	.align		4
.L_633:
        /*00d8*/ 	.byte	0x03, 0x50
        /*00da*/ 	.short	0x0000


	//----- nvinfo : EIATTR_MAXREG_COUNT
	.align		4
        /*00dc*/ 	.byte	0x03, 0x1b
        /*00de*/ 	.short	0x00ff


	//----- nvinfo : EIATTR_MERCURY_ISA_VERSION
	.align		4
        /*00e0*/ 	.byte	0x03, 0x5f
        /*00e2*/ 	.short	0x0101


	//----- nvinfo : EIATTR_EXIT_INSTR_OFFSETS
	.align		4
        /*00e4*/ 	.byte	0x04, 0x1c
        /*00e6*/ 	.short	(.L_635 - .L_634)


	//   ....[0]....
.L_634:
        /*00e8*/ 	.word	0x00000050


	//   ....[1]....
        /*00ec*/ 	.word	0x00000ab0


	//   ....[2]....
        /*00f0*/ 	.word	0x00003890


	//----- nvinfo : EIATTR_CRS_STACK_SIZE
	.align		4
.L_635:
        /*00f4*/ 	.byte	0x04, 0x1e
        /*00f6*/ 	.short	(.L_637 - .L_636)
.L_636:
        /*00f8*/ 	.word	0x00000000


	//----- nvinfo : EIATTR_CBANK_PARAM_SIZE
	.align		4
.L_637:
        /*00fc*/ 	.byte	0x03, 0x19
        /*00fe*/ 	.short	0x0bb8


	//----- nvinfo : EIATTR_PARAM_CBANK
	.align		4
        /*0100*/ 	.byte	0x04, 0x0a
        /*0102*/ 	.short	(.L_639 - .L_638)
	.align		4
.L_638:
        /*0104*/ 	.word	index@(.nv.constant0._Z25multi_tensor_apply_kernelI18TensorListMetadataILi5ELb0EEN18transformer_engine17multi_tensor_adam27AdamCapturableMasterFunctorI13__nv_bfloat16fEEJffPiifPfNS3_10adamMode_tEfS8_EEvlPViT_T0_DpT1_)
        /*0108*/ 	.short	0x0210
        /*010a*/ 	.short	0x0bb8


	//----- nvinfo : EIATTR_SW_WAR
	.align		4
.L_639:
        /*010c*/ 	.byte	0x04, 0x36
        /*010e*/ 	.short	(.L_641 - .L_640)
.L_640:
        /*0110*/ 	.word	0x00000008
.L_641:


//--------------------- .nv.info._Z25multi_tensor_apply_kernelI18TensorListMetadataILi5ELb0EEN18transformer_engine17multi_tensor_adam27AdamCapturableMasterFunctorI6__halffEEJffPiifPfNS3_10adamMode_tEfS8_EEvlPViT_T0_DpT1_ --------------------------
	.section	.nv.info._Z25multi_tensor_apply_kernelI18TensorListMetadataILi5ELb0EEN18transformer_engine17multi_tensor_adam27AdamCapturableMasterFunctorI6__halffEEJffPiifPfNS3_10adamMode_tEfS8_EEvlPViT_T0_DpT1_,"",@"SHT_CUDA_INFO"
	.sectionflags	@""
	.align	4


	//----- nvinfo : EIATTR_CUDA_API_VERSION
	.align		4
        /*0000*/ 	.byte	0x04, 0x37
        /*0002*/ 	.short	(.L_643 - .L_642)
.L_642:
        /*0004*/ 	.word	0x00000082


	//----- nvinfo : EIATTR_KPARAM_INFO
	.align		4
.L_643:
        /*0008*/ 	.byte	0x04, 0x17
        /*000a*/ 	.short	(.L_645 - .L_644)
.L_644:
        /*000c*/ 	.word	0x00000000
        /*0010*/ 	.short	0x000c
        /*0012*/ 	.short	0x0bb0
        /*0014*/ 	.byte	0x00, 0xf0, 0x21, 0x00


	//----- nvinfo : EIATTR_KPARAM_INFO
	.align		4
.L_645:
        /*0018*/ 	.byte	0x04, 0x17
        /*001a*/ 	.short	(.L_647 - .L_646)
.L_646:
        /*001c*/ 	.word	0x00000000
        /*0020*/ 	.short	0x000b
        /*0022*/ 	.short	0x0bac
        /*0024*/ 	.byte	0x00, 0xf0, 0x11, 0x00


	//----- nvinfo : EIATTR_KPARAM_INFO
	.align		4
.L_647:
        /*0028*/ 	.byte	0x04, 0x17
        /*002a*/ 	.short	(.L_649 - .L_648)
.L_648:
        /*002c*/ 	.word	0x00000000
        /*0030*/ 	.short	0x000a
        /*0032*/ 	.short	0x0ba8
        /*0034*/ 	.byte	0x00, 0xf0, 0x11, 0x00


	//----- nvinfo : EIATTR_KPARAM_INFO
	.align		4
.L_649:
        /*0038*/ 	.byte	0x04, 0x17
        /*003a*/ 	.short	(.L_651 - .L_650)
.L_650:
        /*003c*/ 	.word	0x00000000
        /*0040*/ 	.short	0x0009
        /*0042*/ 	.short	0x0ba0
        /*0044*/ 	.byte	0x00, 0xf0, 0x21, 0x00


	//----- nvinfo : EIATTR_KPARAM_INFO
	.align		4
.L_651:
        /*0048*/ 	.byte	0x04, 0x17
        /*004a*/ 	.short	(.L_653 - .L_652)
.L_652:
        /*004c*/ 	.word	0x00000000
        /*0050*/ 	.short	0x0008
        /*0052*/ 	.short	0x0b9c
        /*0054*/ 	.byte	0x00, 0xf0, 0x11, 0x00


	//----- nvinfo : EIATTR_KPARAM_INFO
	.align		4
.L_653:
        /*0058*/ 	.byte	0x04, 0x17
        /*005a*/ 	.short	(.L_655 - .L_654)
.L_654:
        /*005c*/ 	.word	0x00000000
        /*0060*/ 	.short	0x0007
        /*0062*/ 	.short	0x0b98
        /*0064*/ 	.byte	0x00, 0xf0, 0x11, 0x00


	//----- nvinfo : EIATTR_KPARAM_INFO
	.align		4
.L_655:
        /*0068*/ 	.byte	0x04, 0x17
        /*006a*/ 	.short	(.L_657 - .L_656)
.L_656:
        /*006c*/ 	.word	0x00000000
        /*0070*/ 	.short	0x0006
        /*0072*/ 	.short	0x0b90
        /*0074*/ 	.byte	0x00, 0xf0, 0x21, 0x00


	//----- nvinfo : EIATTR_KPARAM_INFO
	.align		4
.L_657:
        /*0078*/ 	.byte	0x04, 0x17
        /*007a*/ 	.short	(.L_659 - .L_658)
.L_658:
        /*007c*/ 	.word	0x00000000
        /*0080*/ 	.short	0x0005
        /*0082*/ 	.short	0x0b88
        /*0084*/ 	.byte	0x00, 0xf0, 0x11, 0x00


	//----- nvinfo : EIATTR_KPARAM_INFO
	.align		4
.L_659:
        /*0088*/ 	.byte	0x04, 0x17
        /*008a*/ 	.short	(.L_661 - .L_660)
.L_660:
        /*008c*/ 	.word	0x00000000
        /*0090*/ 	.short	0x0004
        /*0092*/ 	.short	0x0b84
        /*0094*/ 	.byte	0x00, 0xf0, 0x11, 0x00


	//----- nvinfo : EIATTR_KPARAM_INFO
	.align		4
.L_661:
        /*0098*/ 	.byte	0x04, 0x17
        /*009a*/ 	.short	(.L_663 - .L_662)
.L_662:
        /*009c*/ 	.word	0x00000000
        /*00a0*/ 	.short	0x0003
        /*00a2*/ 	.short	0x0b80
        /*00a4*/ 	.byte	0x00, 0xf0, 0x05, 0x00


	//----- nvinfo : EIATTR_KPARAM_INFO
	.align		4
.L_663:
        /*00a8*/ 	.byte	0x04, 0x17
        /*00aa*/ 	.short	(.L_665 - .L_664)
.L_664:
        /*00ac*/ 	.word	0x00000000
        /*00b0*/ 	.short	0x0002
        /*00b2*/ 	.short	0x0010
        /*00b4*/ 	.byte	0x00, 0xf0, 0xc1, 0x2d


	//----- nvinfo : EIATTR_KPARAM_INFO
	.align		4
.L_665:
        /*00b8*/ 	.byte	0x04, 0x17
        /*00ba*/ 	.short	(.L_667 - .L_666)
.L_666:
        /*00bc*/ 	.word	0x00000000
        /*00c0*/ 	.short	0x0001
        /*00c2*/ 	.short	0x0008
        /*00c4*/ 	.byte	0x00, 0xf0, 0x21, 0x00


	//----- nvinfo : EIATTR_KPARAM_INFO
	.align		4
.L_667:
        /*00c8*/ 	.byte	0x04, 0x17
        /*00ca*/ 	.short	(.L_669 - .L_668)
.L_668:
        /*00cc*/ 	.word	0x00000000
        /*00d0*/ 	.short	0x0000
        /*00d2*/ 	.short	0x0000
        /*00d4*/ 	.byte	0x00, 0xf0, 0x21, 0x00


	//----- nvinfo : EIATTR_SPARSE_MMA_MASK
	.align		4
.L_669:
        /*00d8*/ 	.byte	0x03, 0x50
        /*00da*/ 	.short	0x0000


	//----- nvinfo : EIATTR_MAXREG_COUNT
	.align		4
        /*00dc*/ 	.byte	0x03, 0x1b
        /*00de*/ 	.short	0x00ff


	//----- nvinfo : EIATTR_MERCURY_ISA_VERSION
	.align		4
        /*00e0*/ 	.byte	0x03, 0x5f
        /*00e2*/ 	.short	0x0101


	//----- nvinfo : EIATTR_EXIT_INSTR_OFFSETS
	.align		4
        /*00e4*/ 	.byte	0x04, 0x1c
        /*00e6*/ 	.short	(.L_671 - .L_670)


	//   ....[0]....
.L_670:
        /*00e8*/ 	.word	0x00000050


	//   ....[1]....
        /*00ec*/ 	.word	0x00000ab0


	//   ....[2]....
        /*00f0*/ 	.word	0x00003890


	//----- nvinfo : EIATTR_CRS_STACK_SIZE
	.align		4
.L_671:
        /*00f4*/ 	.byte	0x04, 0x1e
        /*00f6*/ 	.short	(.L_673 - .L_672)
.L_672:
        /*00f8*/ 	.word	0x00000000


	//----- nvinfo : EIATTR_CBANK_PARAM_SIZE
	.align		4
.L_673:
        /*00fc*/ 	.byte	0x03, 0x19
        /*00fe*/ 	.short	0x0bb8


	//----- nvinfo : EIATTR_PARAM_CBANK
	.align		4
        /*0100*/ 	.byte	0x04, 0x0a
        /*0102*/ 	.short	(.L_675 - .L_674)
	.align		4
.L_674:
        /*0104*/ 	.word	index@(.nv.constant0._Z25multi_tensor_apply_kernelI18TensorListMetadataILi5ELb0EEN18transformer_engine17multi_tensor_adam27AdamCapturableMasterFunctorI6__halffEEJffPiifPfNS3_10adamMode_tEfS8_EEvlPViT_T0_DpT1_)
        /*0108*/ 	.short	0x0210
        /*010a*/ 	.short	0x0bb8


	//----- nvinfo : EIATTR_SW_WAR
	.align		4
.L_675:
        /*010c*/ 	.byte	0x04, 0x36
        /*010e*/ 	.short	(.L_677 - .L_676)
.L_676:
        /*0110*/ 	.word	0x00000008
.L_677:


//--------------------- .nv.info._Z25multi_tensor_apply_kernelI18TensorListMetadataILi5ELb0EEN18transformer_engine17multi_tensor_adam27AdamCapturableMasterFunctorIffEEJffPiifPfNS3_10adamMode_tEfS7_EEvlPViT_T0_DpT1_ --------------------------
	.section	.nv.info._Z25multi_tensor_apply_kernelI18TensorListMetadataILi5ELb0EEN18transformer_engine17multi_tensor_adam27AdamCapturableMasterFunctorIffEEJffPiifPfNS3_10adamMode_tEfS7_EEvlPViT_T0_DpT1_,"",@"SHT_CUDA_INFO"
	.sectionflags	@""
	.align	4


	//----- nvinfo : EIATTR_CUDA_API_VERSION
	.align		4
        /*0000*/ 	.byte	0x04, 0x37
        /*0002*/ 	.short	(.L_679 - .L_678)
.L_678:
        /*0004*/ 	.word	0x00000082


	//----- nvinfo : EIATTR_KPARAM_INFO
	.align		4
.L_679:
        /*0008*/ 	.byte	0x04, 0x17
        /*000a*/ 	.short	(.L_681 - .L_680)
.L_680:
        /*000c*/ 	.word	0x00000000
        /*0010*/ 	.short	0x000c
        /*0012*/ 	.short	0x0bb0
        /*0014*/ 	.byte	0x00, 0xf0, 0x21, 0x00


	//----- nvinfo : EIATTR_KPARAM_INFO
	.align		4
.L_681:
        /*0018*/ 	.byte	0x04, 0x17
        /*001a*/ 	.short	(.L_683 - .L_682)
.L_682:
        /*001c*/ 	.word	0x00000000
        /*0020*/ 	.short	0x000b
        /*0022*/ 	.short	0x0bac
        /*0024*/ 	.byte	0x00, 0xf0, 0x11, 0x00


	//----- nvinfo : EIATTR_KPARAM_INFO
	.align		4
.L_683:
        /*0028*/ 	.byte	0x04, 0x17
        /*002a*/ 	.short	(.L_685 - .L_684)
.L_684:
        /*002c*/ 	.word	0x00000000
        /*0030*/ 	.short	0x000a
        /*0032*/ 	.short	0x0ba8
        /*0034*/ 	.byte	0x00, 0xf0, 0x11, 0x00


	//----- nvinfo : EIATTR_KPARAM_INFO
	.align		4
.L_685:
        /*0038*/ 	.byte	0x04, 0x17
        /*003a*/ 	.short	(.L_687 - .L_686)
.L_686:
        /*003c*/ 	.word	0x00000000
        /*0040*/ 	.short	0x0009
        /*0042*/ 	.short	0x0ba0
        /*0044*/ 	.byte	0x00, 0xf0, 0x21, 0x00


	//----- nvinfo : EIATTR_KPARAM_INFO
	.align		4
.L_687:
        /*0048*/ 	.byte	0x04, 0x17
        /*004a*/ 	.short	(.L_689 - .L_688)
.L_688:
        /*004c*/ 	.word	0x00000000
        /*0050*/ 	.short	0x0008
        /*0052*/ 	.short	0x0b9c
        /*0054*/ 	.byte	0x00, 0xf0, 0x11, 0x00


	//----- nvinfo : EIATTR_KPARAM_INFO
	.align		4
.L_689:
        /*0058*/ 	.byte	0x04, 0x17
        /*005a*/ 	.short	(.L_691 - .L_690)
.L_690:
        /*005c*/ 	.word	0x00000000
        /*0060*/ 	.short	0x0007
        /*0062*/ 	.short	0x0b98
        /*0064*/ 	.byte	0x00, 0xf0, 0x11, 0x00


	//----- nvinfo : EIATTR_KPARAM_INFO
	.align		4
.L_691:
        /*0068*/ 	.byte	0x04, 0x17
        /*006a*/ 	.short	(.L_693 - .L_692)
.L_692:
        /*006c*/ 	.word	0x00000000
        /*0070*/ 	.short	0x0006
        /*0072*/ 	.short	0x0b90
        /*0074*/ 	.byte	0x00, 0xf0, 0x21, 0x00


	//----- nvinfo : EIATTR_KPARAM_INFO
	.align		4
.L_693:
        /*0078*/ 	.byte	0x04, 0x17
        /*007a*/ 	.short	(.L_695 - .L_694)
.L_694:
        /*007c*/ 	.word	0x00000000
        /*0080*/ 	.short	0x0005
        /*0082*/ 	.short	0x0b88
        /*0084*/ 	.byte	0x00, 0xf0, 0x11, 0x00


	//----- nvinfo : EIATTR_KPARAM_INFO
	.align		4
.L_695:
        /*0088*/ 	.byte	0x04, 0x17
        /*008a*/ 	.short	(.L_697 - .L_696)
.L_696:
        /*008c*/ 	.word	0x00000000
        /*0090*/ 	.short	0x0004
        /*0092*/ 	.short	0x0b84
        /*0094*/ 	.byte	0x00, 0xf0, 0x11, 0x00


	//----- nvinfo : EIATTR_KPARAM_INFO
	.align		4
.L_697:
        /*0098*/ 	.byte	0x04, 0x17
        /*009a*/ 	.short	(.L_699 - .L_698)
.L_698:
        /*009c*/ 	.word	0x00000000
        /*00a0*/ 	.short	0x0003
        /*00a2*/ 	.short	0x0b80
        /*00a4*/ 	.byte	0x00, 0xf0, 0x05, 0x00


	//----- nvinfo : EIATTR_KPARAM_INFO
	.align		4
.L_699:
        /*00a8*/ 	.byte	0x04, 0x17
        /*00aa*/ 	.short	(.L_701 - .L_700)
.L_700:
        /*00ac*/ 	.word	0x00000000
        /*00b0*/ 	.short	0x0002
        /*00b2*/ 	.short	0x0010
        /*00b4*/ 	.byte	0x00, 0xf0, 0xc1, 0x2d


	//----- nvinfo : EIATTR_KPARAM_INFO
	.align		4
.L_701:
        /*00b8*/ 	.byte	0x04, 0x17
        /*00ba*/ 	.short	(.L_703 - .L_702)
.L_702:
        /*00bc*/ 	.word	0x00000000
        /*00c0*/ 	.short	0x0001
        /*00c2*/ 	.short	0x0008
        /*00c4*/ 	.byte	0x00, 0xf0, 0x21, 0x00


	//----- nvinfo : EIATTR_KPARAM_INFO
	.align		4
.L_703:
        /*00c8*/ 	.byte	0x04, 0x17
        /*00ca*/ 	.short	(.L_705 - .L_704)
.L_704:
        /*00cc*/ 	.word	0x00000000
        /*00d0*/ 	.short	0x0000
        /*00d2*/ 	.short	0x0000
        /*00d4*/ 	.byte	0x00, 0xf0, 0x21, 0x00


	//----- nvinfo : EIATTR_SPARSE_MMA_MASK
	.align		4
.L_705:
        /*00d8*/ 	.byte	0x03, 0x50
        /*00da*/ 	.short	0x0000


	//----- nvinfo : EIATTR_MAXREG_COUNT
	.align		4
        /*00dc*/ 	.byte	0x03, 0x1b
        /*00de*/ 	.short	0x00ff


	//----- nvinfo : EIATTR_MERCURY_ISA_VERSION
	.align		4
        /*00e0*/ 	.byte	0x03, 0x5f
        /*00e2*/ 	.short	0x0101


	//----- nvinfo : EIATTR_EXIT_INSTR_OFFSETS
	.align		4
        /*00e4*/ 	.byte	0x04, 0x1c
        /*00e6*/ 	.short	(.L_707 - .L_706)


	//   ....[0]....
.L_706:
        /*00e8*/ 	.word	0x00000050


	//   ....[1]....
        /*00ec*/ 	.word	0x00000ab0


	//   ....[2]....
        /*00f0*/ 	.word	0x00003770


	//----- nvinfo : EIATTR_CRS_STACK_SIZE
	.align		4
.L_707:
        /*00f4*/ 	.byte	0x04, 0x1e
        /*00f6*/ 	.short	(.L_709 - .L_708)
.L_708:
        /*00f8*/ 	.word	0x00000000


	//----- nvinfo : EIATTR_CBANK_PARAM_SIZE
	.align		4
.L_709:
        /*00fc*/ 	.byte	0x03, 0x19
        /*00fe*/ 	.short	0x0bb8


	//----- nvinfo : EIATTR_PARAM_CBANK
	.align		4
        /*0100*/ 	.byte	0x04, 0x0a
        /*0102*/ 	.short	(.L_711 - .L_710)
	.align		4
.L_710:
        /*0104*/ 	.word	index@(.nv.constant0._Z25multi_tensor_apply_kernelI18TensorListMetadataILi5ELb0EEN18transformer_engine17multi_tensor_adam27AdamCapturableMasterFunctorIffEEJffPiifPfNS3_10adamMode_tEfS7_EEvlPViT_T0_DpT1_)
        /*0108*/ 	.short	0x0210
        /*010a*/ 	.short	0x0bb8


	//----- nvinfo : EIATTR_SW_WAR
	.align		4
.L_711:
        /*010c*/ 	.byte	0x04, 0x36
        /*010e*/ 	.short	(.L_713 - .L_712)
.L_712:
        /*0110*/ 	.word	0x00000008
.L_713:


//--------------------- .nv.info._Z25multi_tensor_apply_kernelI18TensorListMetadataILi4ELb0EEN18transformer_engine17multi_tensor_adam21AdamCapturableFunctorI13__nv_bfloat16fEEJffPiifPfNS3_10adamMode_tEfS8_EEvlPViT_T0_DpT1_ --------------------------
	.section	.nv.info._Z25multi_tensor_apply_kernelI18TensorListMetadataILi4ELb0EEN18transformer_engine17multi_tensor_adam21AdamCapturableFunctorI13__nv_bfloat16fEEJffPiifPfNS3_10adamMode_tEfS8_EEvlPViT_T0_DpT1_,"",@"SHT_CUDA_INFO"
	.sectionflags	@""
	.align	4


	//----- nvinfo : EIATTR_CUDA_API_VERSION
	.align		4
        /*0000*/ 	.byte	0x04, 0x37
        /*0002*/ 	.short	(.L_715 - .L_714)
.L_714:
        /*0004*/ 	.word	0x00000082


	//----- nvinfo : EIATTR_KPARAM_INFO
	.align		4
.L_715:
        /*0008*/ 	.byte	0x04, 0x17
        /*000a*/ 	.short	(.L_717 - .L_716)
.L_716:
        /*000c*/ 	.word	0x00000000
        /*0010*/ 	.short	0x000c
        /*0012*/ 	.short	0x0b98
        /*0014*/ 	.byte	0x00, 0xf0, 0x21, 0x00


	//----- nvinfo : EIATTR_KPARAM_INFO
	.align		4
.L_717:
        /*0018*/ 	.byte	0x04, 0x17
        /*001a*/ 	.short	(.L_719 - .L_718)
.L_718:
        /*001c*/ 	.word	0x00000000
        /*0020*/ 	.short	0x000b
        /*0022*/ 	.short	0x0b94
        /*0024*/ 	.byte	0x00, 0xf0, 0x11, 0x00


	//----- nvinfo : EIATTR_KPARAM_INFO
	.align		4
.L_719:
        /*0028*/ 	.byte	0x04, 0x17
        /*002a*/ 	.short	(.L_721 - .L_720)
.L_720:
        /*002c*/ 	.word	0x00000000
        /*0030*/ 	.short	0x000a
        /*0032*/ 	.short	0x0b90
        /*0034*/ 	.byte	0x00, 0xf0, 0x11, 0x00


	//----- nvinfo : EIATTR_KPARAM_INFO
	.align		4
.L_721:
        /*0038*/ 	.byte	0x04, 0x17
        /*003a*/ 	.short	(.L_723 - .L_722)
.L_722:
        /*003c*/ 	.word	0x00000000
        /*0040*/ 	.short	0x0009
        /*0042*/ 	.short	0x0b88
        /*0044*/ 	.byte	0x00, 0xf0, 0x21, 0x00


	//----- nvinfo : EIATTR_KPARAM_INFO
	.align		4
.L_723:
        /*0048*/ 	.byte	0x04, 0x17
        /*004a*/ 	.short	(.L_725 - .L_724)
.L_724:
        /*004c*/ 	.word	0x00000000
        /*0050*/ 	.short	0x0008
        /*0052*/ 	.short	0x0b84
        /*0054*/ 	.byte	0x00, 0xf0, 0x11, 0x00


	//----- nvinfo : EIATTR_KPARAM_INFO
	.align		4
.L_725:
        /*0058*/ 	.byte	0x04, 0x17
        /*005a*/ 	.short	(.L_727 - .L_726)
.L_726:
        /*005c*/ 	.word	0x00000000
        /*0060*/ 	.short	0x0007
        /*0062*/ 	.short	0x0b80
        /*0064*/ 	.byte	0x00, 0xf0, 0x11, 0x00


	//----- nvinfo : EIATTR_KPARAM_INFO
	.align		4
.L_727:
        /*0068*/ 	.byte	0x04, 0x17
        /*006a*/ 	.short	(.L_729 - .L_728)
.L_728:
        /*006c*/ 	.word	0x00000000
        /*0070*/ 	.short	0x0006
        /*0072*/ 	.short	0x0b78
        /*0074*/ 	.byte	0x00, 0xf0, 0x21, 0x00


	//----- nvinfo : EIATTR_KPARAM_INFO
	.align		4
.L_729:
        /*0078*/ 	.byte	0x04, 0x17
        /*007a*/ 	.short	(.L_731 - .L_730)
.L_730:
        /*007c*/ 	.word	0x00000000
        /*0080*/ 	.short	0x0005
        /*0082*/ 	.short	0x0b70
        /*0084*/ 	.byte	0x00, 0xf0, 0x11, 0x00


	//----- nvinfo : EIATTR_KPARAM_INFO
	.align		4
.L_731:
        /*0088*/ 	.byte	0x04, 0x17
        /*008a*/ 	.short	(.L_733 - .L_732)
.L_732:
        /*008c*/ 	.word	0x00000000
        /*0090*/ 	.short	0x0004
        /*0092*/ 	.short	0x0b6c
        /*0094*/ 	.byte	0x00, 0xf0, 0x11, 0x00


	//----- nvinfo : EIATTR_KPARAM_INFO
	.align		4
.L_733:
        /*0098*/ 	.byte	0x04, 0x17
        /*009a*/ 	.short	(.L_735 - .L_734)
.L_734:
        /*009c*/ 	.word	0x00000000
        /*00a0*/ 	.short	0x0003
        /*00a2*/ 	.short	0x0b68
        /*00a4*/ 	.byte	0x00, 0xf0, 0x05, 0x00


	//----- nvinfo : EIATTR_KPARAM_INFO
	.align		4
.L_735:
        /*00a8*/ 	.byte	0x04, 0x17
        /*00aa*/ 	.short	(.L_737 - .L_736)
.L_736:
        /*00ac*/ 	.word	0x00000000
        /*00b0*/ 	.short	0x0002
        /*00b2*/ 	.short	0x0010
        /*00b4*/ 	.byte	0x00, 0xf0, 0x61, 0x2d


	//----- nvinfo : EIATTR_KPARAM_INFO
	.align		4
.L_737:
        /*00b8*/ 	.byte	0x04, 0x17
        /*00ba*/ 	.short	(.L_739 - .L_738)
.L_738:
        /*00bc*/ 	.word	0x00000000
        /*00c0*/ 	.short	0x0001
        /*00c2*/ 	.short	0x0008
        /*00c4*/ 	.byte	0x00, 0xf0, 0x21, 0x00


	//----- nvinfo : EIATTR_KPARAM_INFO
	.align		4
.L_739:
        /*00c8*/ 	.byte	0x04, 0x17
        /*00ca*/ 	.short	(.L_741 - .L_740)
.L_740:
        /*00cc*/ 	.word	0x00000000
        /*00d0*/ 	.short	0x0000
        /*00d2*/ 	.short	0x0000
        /*00d4*/ 	.byte	0x00, 0xf0, 0x21, 0x00


	//----- nvinfo : EIATTR_SPARSE_MMA_MASK
	.align		4
.L_741:
        /*00d8*/ 	.byte	0x03, 0x50
        /*00da*/ 	.short	0x0000


	//----- nvinfo : EIATTR_MAXREG_COUNT
	.align		4
        /*00dc*/ 	.byte	0x03, 0x1b
        /*00de*/ 	.short	0x00ff


	//----- nvinfo : EIATTR_MERCURY_ISA_VERSION
	.align		4
        /*00e0*/ 	.byte	0x03, 0x5f
        /*00e2*/ 	.short	0x0101


	//----- nvinfo : EIATTR_EXIT_INSTR_OFFSETS
	.align		4
        /*00e4*/ 	.byte	0x04, 0x1c
        /*00e6*/ 	.short	(.L_743 - .L_742)


	//   ....[0]....
.L_742:
        /*00e8*/ 	.word	0x00000050


	//   ....[1]....
        /*00ec*/ 	.word	0x00000ab0


	//   ....[2]....
        /*00f0*/ 	.word	0x000038a0


	//----- nvinfo : EIATTR_CRS_STACK_SIZE
	.align		4
.L_743:
        /*00f4*/ 	.byte	0x04, 0x1e
        /*00f6*/ 	.short	(.L_745 - .L_744)
.L_744:
        /*00f8*/ 	.word	0x00000000


	//----- nvinfo : EIATTR_CBANK_PARAM_SIZE
	.align		4
.L_745:
        /*00fc*/ 	.byte	0x03, 0x19
        /*00fe*/ 	.short	0x0ba0


	//----- nvinfo : EIATTR_PARAM_CBANK
	.align		4
        /*0100*/ 	.byte	0x04, 0x0a
        /*0102*/ 	.short	(.L_747 - .L_746)
	.align		4
.L_746:
        /*0104*/ 	.word	index@(.nv.constant0._Z25multi_tensor_apply_kernelI18TensorListMetadataILi4ELb0EEN18transformer_engine17multi_tensor_adam21AdamCapturableFunctorI13__nv_bfloat16fEEJffPiifPfNS3_10adamMode_tEfS8_EEvlPViT_T0_DpT1_)
        /*0108*/ 	.short	0x0210
        /*010a*/ 	.short	0x0ba0


	//----- nvinfo : EIATTR_SW_WAR
	.align		4
.L_747:
        /*010c*/ 	.byte	0x04, 0x36
        /*010e*/ 	.short	(.L_749 - .L_748)
.L_748:
        /*0110*/ 	.word	0x00000008
.L_749:


//--------------------- .nv.info._Z25multi_tensor_apply_kernelI18TensorListMetadataILi4ELb0EEN18transformer_engine17multi_tensor_adam21AdamCapturableFunctorI6__halffEEJffPiifPfNS3_10adamMode_tEfS8_EEvlPViT_T0_DpT1_ --------------------------
	.section	.nv.info._Z25multi_tensor_apply_kernelI18TensorListMetadataILi4ELb0EEN18transformer_engine17multi_tensor_adam21AdamCapturableFunctorI6__halffEEJffPiifPfNS3_10adamMode_tEfS8_EEvlPViT_T0_DpT1_,"",@"SHT_CUDA_INFO"
	.sectionflags	@""
	.align	4


	//----- nvinfo : EIATTR_CUDA_API_VERSION
	.align		4
        /*0000*/ 	.byte	0x04, 0x37
        /*0002*/ 	.short	(.L_751 - .L_750)
.L_750:
        /*0004*/ 	.word	0x00000082


	//----- nvinfo : EIATTR_KPARAM_INFO
	.align		4
.L_751:
        /*0008*/ 	.byte	0x04, 0x17
        /*000a*/ 	.short	(.L_753 - .L_752)
.L_752:
        /*000c*/ 	.word	0x00000000
        /*0010*/ 	.short	0x000c
        /*0012*/ 	.short	0x0b98
        /*0014*/ 	.byte	0x00, 0xf0, 0x21, 0x00


	//----- nvinfo : EIATTR_KPARAM_INFO
	.align		4
.L_753:
        /*0018*/ 	.byte	0x04, 0x17
        /*001a*/ 	.short	(.L_755 - .L_754)
.L_754:
        /*001c*/ 	.word	0x00000000
        /*0020*/ 	.short	0x000b
        /*0022*/ 	.short	0x0b94
        /*0024*/ 	.byte	0x00, 0xf0, 0x11, 0x00


	//----- nvinfo : EIATTR_KPARAM_INFO
	.align		4
.L_755:
        /*0028*/ 	.byte	0x04, 0x17
        /*002a*/ 	.short	(.L_757 - .L_756)
.L_756:
        /*002c*/ 	.word	0x00000000
        /*0030*/ 	.short	0x000a
        /*0032*/ 	.short	0x0b90
        /*0034*/ 	.byte	0x00, 0xf0, 0x11, 0x00


	//----- nvinfo : EIATTR_KPARAM_INFO
	.align		4
.L_757:
        /*0038*/ 	.byte	0x04, 0x17
        /*003a*/ 	.short	(.L_759 - .L_758)
.L_758:
        /*003c*/ 	.word	0x00000000
        /*0040*/ 	.short	0x0009
        /*0042*/ 	.short	0x0b88
        /*0044*/ 	.byte	0x00, 0xf0, 0x21, 0x00


	//----- nvinfo : EIATTR_KPARAM_INFO
	.align		4
.L_759:
        /*0048*/ 	.byte	0x04, 0x17
        /*004a*/ 	.short	(.L_761 - .L_760)
.L_760:
        /*004c*/ 	.word	0x00000000
        /*0050*/ 	.short	0x0008
        /*0052*/ 	.short	0x0b84
        /*0054*/ 	.byte	0x00, 0xf0, 0x11, 0x00


	//----- nvinfo : EIATTR_KPARAM_INFO
	.align		4
.L_761:
        /*0058*/ 	.byte	0x04, 0x17
        /*005a*/ 	.short	(.L_763 - .L_762)
.L_762:
        /*005c*/ 	.word	0x00000000
        /*0060*/ 	.short	0x0007
        /*0062*/ 	.short	0x0b80
        /*0064*/ 	.byte	0x00, 0xf0, 0x11, 0x00


	//----- nvinfo : EIATTR_KPARAM_INFO
	.align		4
.L_763:
        /*0068*/ 	.byte	0x04, 0x17
        /*006a*/ 	.short	(.L_765 - .L_764)
.L_764:
        /*006c*/ 	.word	0x00000000
        /*0070*/ 	.short	0x0006
        /*0072*/ 	.short	0x0b78
        /*0074*/ 	.byte	0x00, 0xf0, 0x21, 0x00


	//----- nvinfo : EIATTR_KPARAM_INFO
	.align		4
.L_765:
        /*0078*/ 	.byte	0x04, 0x17
        /*007a*/ 	.short	(.L_767 - .L_766)
.L_766:
        /*007c*/ 	.word	0x00000000
        /*0080*/ 	.short	0x0005
        /*0082*/ 	.short	0x0b70
        /*0084*/ 	.byte	0x00, 0xf0, 0x11, 0x00


	//----- nvinfo : EIATTR_KPARAM_INFO
	.align		4
.L_767:
        /*0088*/ 	.byte	0x04, 0x17
        /*008a*/ 	.short	(.L_769 - .L_768)
.L_768:
        /*008c*/ 	.word	0x00000000
        /*0090*/ 	.short	0x0004
        /*0092*/ 	.short	0x0b6c
        /*0094*/ 	.byte	0x00, 0xf0, 0x11, 0x00


	//----- nvinfo : EIATTR_KPARAM_INFO
	.align		4
.L_769:
        /*0098*/ 	.byte	0x04, 0x17
        /*009a*/ 	.short	(.L_771 - .L_770)
.L_770:
        /*009c*/ 	.word	0x00000000
        /*00a0*/ 	.short	0x0003
        /*00a2*/ 	.short	0x0b68
        /*00a4*/ 	.byte	0x00, 0xf0, 0x05, 0x00


	//----- nvinfo : EIATTR_KPARAM_INFO
	.align		4
.L_771:
        /*00a8*/ 	.byte	0x04, 0x17
        /*00aa*/ 	.short	(.L_773 - .L_772)
.L_772:
        /*00ac*/ 	.word	0x00000000
        /*00b0*/ 	.short	0x0002
        /*00b2*/ 	.short	0x0010
        /*00b4*/ 	.byte	0x00, 0xf0, 0x61, 0x2d


	//----- nvinfo : EIATTR_KPARAM_INFO
	.align		4
.L_773:
        /*00b8*/ 	.byte	0x04, 0x17
        /*00ba*/ 	.short	(.L_775 - .L_774)
.L_774:
        /*00bc*/ 	.word	0x00000000
        /*00c0*/ 	.short	0x0001
        /*00c2*/ 	.short	0x0008
        /*00c4*/ 	.byte	0x00, 0xf0, 0x21, 0x00


	//----- nvinfo : EIATTR_KPARAM_INFO
	.align		4
.L_775:
        /*00c8*/ 	.byte	0x04, 0x17
        /*00ca*/ 	.short	(.L_777 - .L_776)
.L_776:
        /*00cc*/ 	.word	0x00000000
        /*00d0*/ 	.short	0x0000
        /*00d2*/ 	.short	0x0000
        /*00d4*/ 	.byte	0x00, 0xf0, 0x21, 0x00


	//----- nvinfo : EIATTR_SPARSE_MMA_MASK
	.align		4
.L_777:
        /*00d8*/ 	.byte	0x03, 0x50
        /*00da*/ 	.short	0x0000


	//----- nvinfo : EIATTR_MAXREG_COUNT
	.align		4
        /*00dc*/ 	.byte	0x03, 0x1b
        /*00de*/ 	.short	0x00ff


	//----- nvinfo : EIATTR_MERCURY_ISA_VERSION
	.align		4
        /*00e0*/ 	.byte	0x03, 0x5f
        /*00e2*/ 	.short	0x0101


	//----- nvinfo : EIATTR_EXIT_INSTR_OFFSETS
	.align		4
        /*00e4*/ 	.byte	0x04, 0x1c
        /*00e6*/ 	.short	(.L_779 - .L_778)


	//   ....[0]....
.L_778:
        /*00e8*/ 	.word	0x00000050


	//   ....[1]....
        /*00ec*/ 	.word	0x00000ab0


	//   ....[2]....
        /*00f0*/ 	.word	0x000038a0


	//----- nvinfo : EIATTR_CRS_STACK_SIZE
	.align		4
.L_779:
        /*00f4*/ 	.byte	0x04, 0x1e
        /*00f6*/ 	.short	(.L_781 - .L_780)
.L_780:
        /*00f8*/ 	.word	0x00000000


	//----- nvinfo : EIATTR_CBANK_PARAM_SIZE
	.align		4
.L_781:
        /*00fc*/ 	.byte	0x03, 0x19
        /*00fe*/ 	.short	0x0ba0


	//----- nvinfo : EIATTR_PARAM_CBANK
	.align		4
        /*0100*/ 	.byte	0x04, 0x0a
        /*0102*/ 	.short	(.L_783 - .L_782)
	.align		4
.L_782:
        /*0104*/ 	.word	index@(.nv.constant0._Z25multi_tensor_apply_kernelI18TensorListMetadataILi4ELb0EEN18transformer_engine17multi_tensor_adam21AdamCapturableFunctorI6__halffEEJffPiifPfNS3_10adamMode_tEfS8_EEvlPViT_T0_DpT1_)
        /*0108*/ 	.short	0x0210
        /*010a*/ 	.short	0x0ba0


	//----- nvinfo : EIATTR_SW_WAR
	.align		4
.L_783:
        /*010c*/ 	.byte	0x04, 0x36
        /*010e*/ 	.short	(.L_785 - .L_784)
.L_784:
        /*0110*/ 	.word	0x00000008
.L_785:


//--------------------- .nv.info._Z25multi_tensor_apply_kernelI18TensorListMetadataILi4ELb0EEN18transformer_engine17multi_tensor_adam21AdamCapturableFunctorIffEEJffPiifPfNS3_10adamMode_tEfS7_EEvlPViT_T0_DpT1_ --------------------------
	.section	.nv.info._Z25multi_tensor_apply_kernelI18TensorListMetadataILi4ELb0EEN18transformer_engine17multi_tensor_adam21AdamCapturableFunctorIffEEJffPiifPfNS3_10adamMode_tEfS7_EEvlPViT_T0_DpT1_,"",@"SHT_CUDA_INFO"
	.sectionflags	@""
	.align	4


	//----- nvinfo : EIATTR_CUDA_API_VERSION
	.align		4
        /*0000*/ 	.byte	0x04, 0x37
        /*0002*/ 	.short	(.L_787 - .L_786)
.L_786:
        /*0004*/ 	.word	0x00000082


	//----- nvinfo : EIATTR_KPARAM_INFO
	.align		4
.L_787:
        /*0008*/ 	.byte	0x04, 0x17
        /*000a*/ 	.short	(.L_789 - .L_788)
.L_788:
        /*000c*/ 	.word	0x00000000
        /*0010*/ 	.short	0x000c
        /*0012*/ 	.short	0x0b98
        /*0014*/ 	.byte	0x00, 0xf0, 0x21, 0x00


	//----- nvinfo : EIATTR_KPARAM_INFO
	.align		4
.L_789:
        /*0018*/ 	.byte	0x04, 0x17
        /*001a*/ 	.short	(.L_791 - .L_790)
.L_790:
        /*001c*/ 	.word	0x00000000
        /*0020*/ 	.short	0x000b
        /*0022*/ 	.short	0x0b94
        /*0024*/ 	.byte	0x00, 0xf0, 0x11, 0x00


	//----- nvinfo : EIATTR_KPARAM_INFO
	.align		4
.L_791:
        /*0028*/ 	.byte	0x04, 0x17
        /*002a*/ 	.short	(.L_793 - .L_792)
.L_792:
        /*002c*/ 	.word	0x00000000
        /*0030*/ 	.short	0x000a
        /*0032*/ 	.short	0x0b90
        /*0034*/ 	.byte	0x00, 0xf0, 0x11, 0x00


	//----- nvinfo : EIATTR_KPARAM_INFO
	.align		4
.L_793:
        /*0038*/ 	.byte	0x04, 0x17
        /*003a*/ 	.short	(.L_795 - .L_794)
.L_794:
        /*003c*/ 	.word	0x00000000
        /*0040*/ 	.short	0x0009
        /*0042*/ 	.short	0x0b88
        /*0044*/ 	.byte	0x00, 0xf0, 0x21, 0x00


	//----- nvinfo : EIATTR_KPARAM_INFO
	.align		4
.L_795:
        /*0048*/ 	.byte	0x04, 0x17
        /*004a*/ 	.short	(.L_797 - .L_796)
.L_796:
        /*004c*/ 	.word	0x00000000
        /*0050*/ 	.short	0x0008
        /*0052*/ 	.short	0x0b84
        /*0054*/ 	.byte	0x00, 0xf0, 0x11, 0x00


	//----- nvinfo : EIATTR_KPARAM_INFO
	.align		4
.L_797:
        /*0058*/ 	.byte	0x04, 0x17
        /*005a*/ 	.short	(.L_799 - .L_798)
.L_798:
        /*005c*/ 	.word	0x00000000
        /*0060*/ 	.short	0x0007
        /*0062*/ 	.short	0x0b80
        /*0064*/ 	.byte	0x00, 0xf0, 0x11, 0x00


	//----- nvinfo : EIATTR_KPARAM_INFO
	.align		4
.L_799:
        /*0068*/ 	.byte	0x04, 0x17
        /*006a*/ 	.short	(.L_801 - .L_800)
.L_800:
        /*006c*/ 	.word	0x00000000
        /*0070*/ 	.short	0x0006
        /*0072*/ 	.short	0x0b78
        /*0074*/ 	.byte	0x00, 0xf0, 0x21, 0x00


	//----- nvinfo : EIATTR_KPARAM_INFO
	.align		4
.L_801:
        /*0078*/ 	.byte	0x04, 0x17
        /*007a*/ 	.short	(.L_803 - .L_802)
.L_802:
        /*007c*/ 	.word	0x00000000
        /*0080*/ 	.short	0x0005
        /*0082*/ 	.short	0x0b70
        /*0084*/ 	.byte	0x00, 0xf0, 0x11, 0x00


	//----- nvinfo : EIATTR_KPARAM_INFO
	.align		4
.L_803:
        /*0088*/ 	.byte	0x04, 0x17
        /*008a*/ 	.short	(.L_805 - .L_804)
.L_804:
        /*008c*/ 	.word	0x00000000
        /*0090*/ 	.short	0x0004
        /*0092*/ 	.short	0x0b6c
        /*0094*/ 	.byte	0x00, 0xf0, 0x11, 0x00


	//----- nvinfo : EIATTR_KPARAM_INFO
	.align		4
.L_805:
        /*0098*/ 	.byte	0x04, 0x17
        /*009a*/ 	.short	(.L_807 - .L_806)
.L_806:
        /*009c*/ 	.word	0x00000000
        /*00a0*/ 	.short	0x0003
        /*00a2*/ 	.short	0x0b68
        /*00a4*/ 	.byte	0x00, 0xf0, 0x05, 0x00


	//----- nvinfo : EIATTR_KPARAM_INFO
	.align		4
.L_807:
        /*00a8*/ 	.byte	0x04, 0x17
        /*00aa*/ 	.short	(.L_809 - .L_808)
.L_808:
        /*00ac*/ 	.word	0x00000000
        /*00b0*/ 	.short	0x0002
        /*00b2*/ 	.short	0x0010
        /*00b4*/ 	.byte	0x00, 0xf0, 0x61, 0x2d


	//----- nvinfo : EIATTR_KPARAM_INFO
	.align		4
.L_809:
        /*00b8*/ 	.byte	0x04, 0x17
        /*00ba*/ 	.short	(.L_811 - .L_810)
.L_810:
        /*00bc*/ 	.word	0x00000000
        /*00c0*/ 	.short	0x0001
        /*00c2*/ 	.short	0x0008
        /*00c4*/ 	.byte	0x00, 0xf0, 0x21, 0x00


	//----- nvinfo : EIATTR_KPARAM_INFO
	.align		4
.L_811:
        /*00c8*/ 	.byte	0x04, 0x17
        /*00ca*/ 	.short	(.L_813 - .L_812)
.L_812:
        /*00cc*/ 	.word	0x00000000
        /*00d0*/ 	.short	0x0000
        /*00d2*/ 	.short	0x0000
        /*00d4*/ 	.byte	0x00, 0xf0, 0x21, 0x00


	//----- nvinfo : EIATTR_SPARSE_MMA_MASK
	.align		4
.L_813:
        /*00d8*/ 	.byte	0x03, 0x50
        /*00da*/ 	.short	0x0000


	//----- nvinfo : EIATTR_MAXREG_COUNT
	.align		4
        /*00dc*/ 	.byte	0x03, 0x1b
        /*00de*/ 	.short	0x00ff


	//----- nvinfo : EIATTR_MERCURY_ISA_VERSION
	.align		4
        /*00e0*/ 	.byte	0x03, 0x5f
        /*00e2*/ 	.short	0x0101


	//----- nvinfo : EIATTR_EXIT_INSTR_OFFSETS
	.align		4
        /*00e4*/ 	.byte	0x04, 0x1c
        /*00e6*/ 	.short	(.L_815 - .L_814)


	//   ....[0]....
.L_814:
        /*00e8*/ 	.word	0x00000050


	//   ....[1]....
        /*00ec*/ 	.word	0x00000ab0


	//   ....[2]....
        /*00f0*/ 	.word	0x000036d0


	//----- nvinfo : EIATTR_CRS_STACK_SIZE
	.align		4
.L_815:
        /*00f4*/ 	.byte	0x04, 0x1e
        /*00f6*/ 	.short	(.L_817 - .L_816)
.L_816:
        /*00f8*/ 	.word	0x00000000


	//----- nvinfo : EIATTR_CBANK_PARAM_SIZE
	.align		4
.L_817:
        /*00fc*/ 	.byte	0x03, 0x19
        /*00fe*/ 	.short	0x0ba0


	//----- nvinfo : EIATTR_PARAM_CBANK
	.align		4
        /*0100*/ 	.byte	0x04, 0x0a
        /*0102*/ 	.short	(.L_819 - .L_818)
	.align		4
.L_818:
        /*0104*/ 	.word	index@(.nv.constant0._Z25multi_tensor_apply_kernelI18TensorListMetadataILi4ELb0EEN18transformer_engine17multi_tensor_adam21AdamCapturableFunctorIffEEJffPiifPfNS3_10adamMode_tEfS7_EEvlPViT_T0_DpT1_)
        /*0108*/ 	.short	0x0210
        /*010a*/ 	.short	0x0ba0


	//----- nvinfo : EIATTR_SW_WAR
	.align		4
.L_819:
        /*010c*/ 	.byte	0x04, 0x36
        /*010e*/ 	.short	(.L_821 - .L_820)
.L_820:
        /*0110*/ 	.word	0x00000008
.L_821:


//--------------------- .nv.info._Z25multi_tensor_apply_kernelI18TensorListMetadataILi5ELb1EEN18transformer_engine17multi_tensor_adam17AdamFunctorMasterI13__nv_fp8_e4m313__nv_bfloat16fiEEJffffffNS3_10adamMode_tEfEEvlPViT_T0_DpT1_ --------------------------
	.section	.nv.info._Z25multi_tensor_apply_kernelI18TensorListMetadataILi5ELb1EEN18transformer_engine17multi_tensor_adam17AdamFunctorMasterI13__nv_fp8_e4m313__nv_bfloat16fiEEJffffffNS3_10adamMode_tEfEEvlPViT_T0_DpT1_,"",@"SHT_CUDA_INFO"
	.sectionflags	@""
	.align	4


	//----- nvinfo : EIATTR_CUDA_API_VERSION
	.align		4
        /*0000*/ 	.byte	0x04, 0x37
        /*0002*/ 	.short	(.L_823 - .L_822)
.L_822:
        /*0004*/ 	.word	0x00000082


	//----- nvinfo : EIATTR_KPARAM_INFO
	.align		4
.L_823:
        /*0008*/ 	.byte	0x04, 0x17
        /*000a*/ 	.short	(.L_825 - .L_824)
.L_824:
        /*000c*/ 	.word	0x00000000
        /*0010*/ 	.short	0x000b
        /*0012*/ 	.short	0x0e70
        /*0014*/ 	.byte	0x00, 0xf0, 0x11, 0x00


	//----- nvinfo : EIATTR_KPARAM_INFO
	.align		4
.L_825:
        /*0018*/ 	.byte	0x04, 0x17
        /*001a*/ 	.short	(.L_827 - .L_826)
.L_826:
        /*001c*/ 	.word	0x00000000
        /*0020*/ 	.short	0x000a
        /*0022*/ 	.short	0x0e6c
        /*0024*/ 	.byte	0x00, 0xf0, 0x11, 0x00


	//----- nvinfo : EIATTR_KPARAM_INFO
	.align		4
.L_827:
        /*0028*/ 	.byte	0x04, 0x17
        /*002a*/ 	.short	(.L_829 - .L_828)
.L_828:
        /*002c*/ 	.word	0x00000000
        /*0030*/ 	.short	0x0009
        /*0032*/ 	.short	0x0e68
        /*0034*/ 	.byte	0x00, 0xf0, 0x11, 0x00


	//----- nvinfo : EIATTR_KPARAM_INFO
	.align		4
.L_829:
        /*0038*/ 	.byte	0x04, 0x17
        /*003a*/ 	.short	(.L_831 - .L_830)
.L_830:
        /*003c*/ 	.word	0x00000000
        /*0040*/ 	.short	0x0008
        /*0042*/ 	.short	0x0e64
        /*0044*/ 	.byte	0x00, 0xf0, 0x11, 0x00


	//----- nvinfo : EIATTR_KPARAM_INFO
	.align		4
.L_831:
        /*0048*/ 	.byte	0x04, 0x17
        /*004a*/ 	.short	(.L_833 - .L_832)
.L_832:
        /*004c*/ 	.word	0x00000000
        /*0050*/ 	.short	0x0007
        /*0052*/ 	.short	0x0e60
        /*0054*/ 	.byte	0x00, 0xf0, 0x11, 0x00


	//----- nvinfo : EIATTR_KPARAM_INFO
	.align		4
.L_833:
        /*0058*/ 	.byte	0x04, 0x17
        /*005a*/ 	.short	(.L_835 - .L_834)
.L_834:
        /*005c*/ 	.word	0x00000000
        /*0060*/ 	.short	0x0006
        /*0062*/ 	.short	0x0e5c
        /*0064*/ 	.byte	0x00, 0xf0, 0x11, 0x00


	//----- nvinfo : EIATTR_KPARAM_INFO
	.align		4
.L_835:
        /*0068*/ 	.byte	0x04, 0x17
        /*006a*/ 	.short	(.L_837 - .L_836)
.L_836:
        /*006c*/ 	.word	0x00000000
        /*0070*/ 	.short	0x0005
        /*0072*/ 	.short	0x0e58
        /*0074*/ 	.byte	0x00, 0xf0, 0x11, 0x00


	//----- nvinfo : EIATTR_KPARAM_INFO
	.align		4
.L_837:
        /*0078*/ 	.byte	0x04, 0x17
        /*007a*/ 	.short	(.L_839 - .L_838)
.L_838:
        /*007c*/ 	.word	0x00000000
        /*0080*/ 	.short	0x0004
        /*0082*/ 	.short	0x0e54
        /*0084*/ 	.byte	0x00, 0xf0, 0x11, 0x00


	//----- nvinfo : EIATTR_KPARAM_INFO
	.align		4
.L_839:
        /*0088*/ 	.byte	0x04, 0x17
        /*008a*/ 	.short	(.L_841 - .L_840)
.L_840:
        /*008c*/ 	.word	0x00000000
        /*0090*/ 	.short	0x0003
        /*0092*/ 	.short	0x0e50
        /*0094*/ 	.byte	0x00, 0xf0, 0x05, 0x00


	//----- nvinfo : EIATTR_KPARAM_INFO
	.align		4
.L_841:
        /*0098*/ 	.byte	0x04, 0x17
        /*009a*/ 	.short	(.L_843 - .L_842)
.L_842:
        /*009c*/ 	.word	0x00000000
        /*00a0*/ 	.short	0x0002
        /*00a2*/ 	.short	0x0010
        /*00a4*/ 	.byte	0x00, 0xf0, 0x01, 0x39


	//----- nvinfo : EIATTR_KPARAM_INFO
	.align		4
.L_843:
        /*00a8*/ 	.byte	0x04, 0x17
        /*00aa*/ 	.short	(.L_845 - .L_844)
.L_844:
        /*00ac*/ 	.word	0x00000000
        /*00b0*/ 	.short	0x0001
        /*00b2*/ 	.short	0x0008
        /*00b4*/ 	.byte	0x00, 0xf0, 0x21, 0x00


	//----- nvinfo : EIATTR_KPARAM_INFO
	.align		4
.L_845:
        /*00b8*/ 	.byte	0x04, 0x17
        /*00ba*/ 	.short	(.L_847 - .L_846)
.L_846:
        /*00bc*/ 	.word	0x00000000
        /*00c0*/ 	.short	0x0000
        /*00c2*/ 	.short	0x0000
        /*00c4*/ 	.byte	0x00, 0xf0, 0x21, 0x00


	//----- nvinfo : EIATTR_SPARSE_MMA_MASK
	.align		4
.L_847:
        /*00c8*/ 	.byte	0x03, 0x50
        /*00ca*/ 	.short	0x0000


	//----- nvinfo : EIATTR_MAXREG_COUNT
	.align		4
        /*00cc*/ 	.byte	0x03, 0x1b
        /*00ce*/ 	.short	0x00ff


	//----- nvinfo : EIATTR_NUM_BARRIERS
	.align		4
        /*00d0*/ 	.byte	0x02, 0x4c
        /*00d2*/ 	.byte	0x01
	.zero		1


	//----- nvinfo : EIATTR_MERCURY_ISA_VERSION
	.align		4
        /*00d4*/ 	.byte	0x03, 0x5f
        /*00d6*/ 	.short	0x0101


	//----- nvinfo : EIATTR_COOP_GROUP_MASK_REGIDS
	.align		4
        /*00d8*/ 	.byte	0x04, 0x29
        /*00da*/ 	.short	(.L_849 - .L_848)


	//   ....[0]....
.L_848:
        /*00dc*/ 	.word	0xffffffff


	//   ....[1]....
        /*00e0*/ 	.word	0xffffffff


	//   ....[2]....
        /*00e4*/ 	.word	0xffffffff


	//   ....[3]....
        /*00e8*/ 	.word	0xffffffff


	//   ....[4]....
        /*00ec*/ 	.word	0xffffffff


	//   ....[5]....
        /*00f0*/ 	.word	0xffffffff


	//   ....[6]....
        /*00f4*/ 	.word	0xffffffff


	//   ....[7]....
        /*00f8*/ 	.word	0xffffffff


	//   ....[8]....
        /*00fc*/ 	.word	0xffffffff


	//   ....[9]....
        /*0100*/ 	.word	0x05000006


	//   ....[10]....
        /*0104*/ 	.word	0x05000006


	//   ....[11]....
        /*0108*/ 	.word	0x05000006


	//   ....[12]....
        /*010c*/ 	.word	0x05000006


	//----- nvinfo : EIATTR_COOP_GROUP_INSTR_OFFSETS
	.align		4
.L_849:
        /*0110*/ 	.byte	0x04, 0x28
        /*0112*/ 	.short	(.L_851 - .L_850)


	//   ....[0]....
.L_850:
        /*0114*/ 	.word	0x00003000


	//   ....[1]....
        /*0118*/ 	.word	0x00003070


	//   ....[2]....
        /*011c*/ 	.word	0x000030a0


	//   ....[3]....
        /*0120*/ 	.word	0x000030d0


	//   ....[4]....
        /*0124*/ 	.word	0x00003100


	//   ....[5]....
        /*0128*/ 	.word	0x000031f0


	//   ....[6]....
        /*012c*/ 	.word	0x00003210


	//   ....[7]....
        /*0130*/ 	.word	0x00003230


	//   ....[8]....
        /*0134*/ 	.word	0x00003250


	//   ....[9]....
        /*0138*/ 	.word	0x00003490


	//   ....[10]....
        /*013c*/ 	.word	0x00003500


	//   ....[11]....
        /*0140*/ 	.word	0x00003570


	//   ....[12]....
        /*0144*/ 	.word	0x000035e0


	//----- nvinfo : EIATTR_EXIT_INSTR_OFFSETS
	.align		4
.L_851:
        /*0148*/ 	.byte	0x04, 0x1c
        /*014a*/ 	.short	(.L_853 - .L_852)


	//   ....[0]....
.L_852:
        /*014c*/ 	.word	0x00003290


	//   ....[1]....
        /*0150*/ 	.word	0x00003320


	//   ....[2]....
        /*0154*/ 	.word	0x00003440


	//----- nvinfo : EIATTR_CRS_STACK_SIZE
	.align		4
.L_853:
        /*0158*/ 	.byte	0x04, 0x1e
        /*015a*/ 	.short	(.L_855 - .L_854)
.L_854:
        /*015c*/ 	.word	0x00000000


	//----- nvinfo : EIATTR_CBANK_PARAM_SIZE
	.align		4
.L_855:
        /*0160*/ 	.byte	0x03, 0x19
        /*0162*/ 	.short	0x0e74


	//----- nvinfo : EIATTR_PARAM_CBANK
	.align		4
        /*0164*/ 	.byte	0x04, 0x0a
        /*0166*/ 	.short	(.L_857 - .L_856)
	.align		4
.L_856:
        /*0168*/ 	.word	index@(.nv.constant0._Z25multi_tensor_apply_kernelI18TensorListMetadataILi5ELb1EEN18transformer_engine17multi_tensor_adam17AdamFunctorMasterI13__nv_fp8_e4m313__nv_bfloat16fiEEJffffffNS3_10adamMode_tEfEEvlPViT_T0_DpT1_)
        /*016c*/ 	.short	0x0210
        /*016e*/ 	.short	0x0e74


	//----- nvinfo : EIATTR_SW_WAR
	.align		4
.L_857:
        /*0170*/ 	.byte	0x04, 0x36
        /*0172*/ 	.short	(.L_859 - .L_858)
.L_858:
        /*0174*/ 	.word	0x00000008
.L_859:


//--------------------- .nv.info._Z25multi_tensor_apply_kernelI18TensorListMetadataILi5ELb1EEN18transformer_engine17multi_tensor_adam17AdamFunctorMasterI13__nv_fp8_e4m36__halffiEEJffffffNS3_10adamMode_tEfEEvlPViT_T0_DpT1_ --------------------------
	.section	.nv.info._Z25multi_tensor_apply_kernelI18TensorListMetadataILi5ELb1EEN18transformer_engine17multi_tensor_adam17AdamFunctorMasterI13__nv_fp8_e4m36__halffiEEJffffffNS3_10adamMode_tEfEEvlPViT_T0_DpT1_,"",@"SHT_CUDA_INFO"
	.sectionflags	@""
	.align	4


	//----- nvinfo : EIATTR_CUDA_API_VERSION
	.align		4
        /*0000*/ 	.byte	0x04, 0x37
        /*0002*/ 	.short	(.L_861 - .L_860)
.L_860:
        /*0004*/ 	.word	0x00000082


	//----- nvinfo : EIATTR_KPARAM_INFO
	.align		4
.L_861:
        /*0008*/ 	.byte	0x04, 0x17
        /*000a*/ 	.short	(.L_863 - .L_862)
.L_862:
        /*000c*/ 	.word	0x00000000
        /*0010*/ 	.short	0x000b
        /*0012*/ 	.short	0x0e70
        /*0014*/ 	.byte	0x00, 0xf0, 0x11, 0x00


	//----- nvinfo : EIATTR_KPARAM_INFO
	.align		4
.L_863:
        /*0018*/ 	.byte	0x04, 0x17
        /*001a*/ 	.short	(.L_865 - .L_864)
.L_864:
        /*001c*/ 	.word	0x00000000
        /*0020*/ 	.short	0x000a
        /*0022*/ 	.short	0x0e6c
        /*0024*/ 	.byte	0x00, 0xf0, 0x11, 0x00


	//----- nvinfo : EIATTR_KPARAM_INFO
	.align		4
.L_865:
        /*0028*/ 	.byte	0x04, 0x17
        /*002a*/ 	.short	(.L_867 - .L_866)
.L_866:
        /*002c*/ 	.word	0x00000000
        /*0030*/ 	.short	0x0009
        /*0032*/ 	.short	0x0e68
        /*0034*/ 	.byte	0x00, 0xf0, 0x11, 0x00


	//----- nvinfo : EIATTR_KPARAM_INFO
	.align		4
.L_867:
        /*0038*/ 	.byte	0x04, 0x17
        /*003a*/ 	.short	(.L_869 - .L_868)
.L_868:
        /*003c*/ 	.word	0x00000000
        /*0040*/ 	.short	0x0008
        /*0042*/ 	.short	0x0e64
        /*0044*/ 	.byte	0x00, 0xf0, 0x11, 0x00


	//----- nvinfo : EIATTR_KPARAM_INFO
	.align		4
.L_869:
        /*0048*/ 	.byte	0x04, 0x17
        /*004a*/ 	.short	(.L_871 - .L_870)
.L_870:
        /*004c*/ 	.word	0x00000000
        /*0050*/ 	.short	0x0007
        /*0052*/ 	.short	0x0e60
        /*0054*/ 	.byte	0x00, 0xf0, 0x11, 0x00


	//----- nvinfo : EIATTR_KPARAM_INFO
	.align		4
.L_871:
        /*0058*/ 	.byte	0x04, 0x17
        /*005a*/ 	.short	(.L_873 - .L_872)
.L_872:
        /*005c*/ 	.word	0x00000000
        /*0060*/ 	.short	0x0006
        /*0062*/ 	.short	0x0e5c
        /*0064*/ 	.byte	0x00, 0xf0, 0x11, 0x00


	//----- nvinfo : EIATTR_KPARAM_INFO
	.align		4
.L_873:
        /*0068*/ 	.byte	0x04, 0x17
        /*006a*/ 	.short	(.L_875 - .L_874)
.L_874:
        /*006c*/ 	.word	0x00000000
        /*0070*/ 	.short	0x0005
        /*0072*/ 	.short	0x0e58
        /*0074*/ 	.byte	0x00, 0xf0, 0x11, 0x00


	//----- nvinfo : EIATTR_KPARAM_INFO
	.align		4
.L_875:
        /*0078*/ 	.byte	0x04, 0x17
        /*007a*/ 	.short	(.L_877 - .L_876)
.L_876:
        /*007c*/ 	.word	0x00000000
        /*0080*/ 	.short	0x0004
        /*0082*/ 	.short	0x0e54
        /*0084*/ 	.byte	0x00, 0xf0, 0x11, 0x00


	//----- nvinfo : EIATTR_KPARAM_INFO
	.align		4
.L_877:
        /*0088*/ 	.byte	0x04, 0x17
        /*008a*/ 	.short	(.L_879 - .L_878)
.L_878:
        /*008c*/ 	.word	0x00000000
        /*0090*/ 	.short	0x0003
        /*0092*/ 	.short	0x0e50
        /*0094*/ 	.byte	0x00, 0xf0, 0x05, 0x00


	//----- nvinfo : EIATTR_KPARAM_INFO
	.align		4
.L_879:
        /*0098*/ 	.byte	0x04, 0x17
        /*009a*/ 	.short	(.L_881 - .L_880)
.L_880:
        /*009c*/ 	.word	0x00000000
        /*00a0*/ 	.short	0x0002
        /*00a2*/ 	.short	0x0010
        /*00a4*/ 	.byte	0x00, 0xf0, 0x01, 0x39


	//----- nvinfo : EIATTR_KPARAM_INFO
	.align		4
.L_881:
        /*00a8*/ 	.byte	0x04, 0x17
        /*00aa*/ 	.short	(.L_883 - .L_882)
.L_882:
        /*00ac*/ 	.word	0x00000000
        /*00b0*/ 	.short	0x0001
        /*00b2*/ 	.short	0x0008
        /*00b4*/ 	.byte	0x00, 0xf0, 0x21, 0x00


	//----- nvinfo : EIATTR_KPARAM_INFO
	.align		4
.L_883:
        /*00b8*/ 	.byte	0x04, 0x17
        /*00ba*/ 	.short	(.L_885 - .L_884)
.L_884:
        /*00bc*/ 	.word	0x00000000
        /*00c0*/ 	.short	0x0000
        /*00c2*/ 	.short	0x0000
        /*00c4*/ 	.byte	0x00, 0xf0, 0x21, 0x00


	//----- nvinfo : EIATTR_SPARSE_MMA_MASK
	.align		4
.L_885:
        /*00c8*/ 	.byte	0x03, 0x50
        /*00ca*/ 	.short	0x0000


	//----- nvinfo : EIATTR_MAXREG_COUNT
	.align		4
        /*00cc*/ 	.byte	0x03, 0x1b
        /*00ce*/ 	.short	0x00ff


	//----- nvinfo : EIATTR_NUM_BARRIERS
	.align		4
        /*00d0*/ 	.byte	0x02, 0x4c
        /*00d2*/ 	.byte	0x01
	.zero		1


	//----- nvinfo : EIATTR_MERCURY_ISA_VERSION
	.align		4
        /*00d4*/ 	.byte	0x03, 0x5f
        /*00d6*/ 	.short	0x0101


	//----- nvinfo : EIATTR_COOP_GROUP_MASK_REGIDS
	.align		4
        /*00d8*/ 	.byte	0x04, 0x29
        /*00da*/ 	.short	(.L_887 - .L_886)


	//   ....[0]....
.L_886:
        /*00dc*/ 	.word	0xffffffff


	//   ....[1]....
        /*00e0*/ 	.word	0xffffffff


	//   ....[2]....
        /*00e4*/ 	.word	0xffffffff


	//   ....[3]....
        /*00e8*/ 	.word	0xffffffff


	//   ....[4]....
        /*00ec*/ 	.word	0xffffffff


	//   ....[5]....
        /*00f0*/ 	.word	0xffffffff


	//   ....[6]....
        /*00f4*/ 	.word	0xffffffff


	//   ....[7]....
        /*00f8*/ 	.word	0xffffffff


	//   ....[8]....
        /*00fc*/ 	.word	0xffffffff


	//   ....[9]....
        /*0100*/ 	.word	0x05000006


	//   ....[10]....
        /*0104*/ 	.word	0x05000006


	//   ....[11]....
        /*0108*/ 	.word	0x05000006


	//   ....[12]....
        /*010c*/ 	.word	0x05000006


	//----- nvinfo : EIATTR_COOP_GROUP_INSTR_OFFSETS
	.align		4
.L_887:
        /*0110*/ 	.byte	0x04, 0x28
        /*0112*/ 	.short	(.L_889 - .L_888)


	//   ....[0]....
.L_888:
        /*0114*/ 	.word	0x00003000


	//   ....[1]....
        /*0118*/ 	.word	0x00003070


	//   ....[2]....
        /*011c*/ 	.word	0x000030a0


	//   ....[3]....
        /*0120*/ 	.word	0x000030d0


	//   ....[4]....
        /*0124*/ 	.word	0x00003100


	//   ....[5]....
        /*0128*/ 	.word	0x000031f0


	//   ....[6]....
        /*012c*/ 	.word	0x00003210


	//   ....[7]....
        /*0130*/ 	.word	0x00003230


	//   ....[8]....
        /*0134*/ 	.word	0x00003250


	//   ....[9]....
        /*0138*/ 	.word	0x00003490


	//   ....[10]....
        /*013c*/ 	.word	0x00003500


	//   ....[11]....
        /*0140*/ 	.word	0x00003570


	//   ....[12]....
        /*0144*/ 	.word	0x000035e0


	//----- nvinfo : EIATTR_EXIT_INSTR_OFFSETS
	.align		4
.L_889:
        /*0148*/ 	.byte	0x04, 0x1c
        /*014a*/ 	.short	(.L_891 - .L_890)


	//   ....[0]....
.L_890:
        /*014c*/ 	.word	0x00003290


	//   ....[1]....
        /*0150*/ 	.word	0x00003320


	//   ....[2]....
        /*0154*/ 	.word	0x00003440


	//----- nvinfo : EIATTR_CRS_STACK_SIZE
	.align		4
.L_891:
        /*0158*/ 	.byte	0x04, 0x1e
        /*015a*/ 	.short	(.L_893 - .L_892)
.L_892:
        /*015c*/ 	.word	0x00000000


	//----- nvinfo : EIATTR_CBANK_PARAM_SIZE
	.align		4
.L_893:
        /*0160*/ 	.byte	0x03, 0x19
        /*0162*/ 	.short	0x0e74


	//----- nvinfo : EIATTR_PARAM_CBANK
	.align		4
        /*0164*/ 	.byte	0x04, 0x0a
        /*0166*/ 	.short	(.L_895 - .L_894)
	.align		4
.L_894:
        /*0168*/ 	.word	index@(.nv.constant0._Z25multi_tensor_apply_kernelI18TensorListMetadataILi5ELb1EEN18transformer_engine17multi_tensor_adam17AdamFunctorMasterI13__nv_fp8_e4m36__halffiEEJffffffNS3_10adamMode_tEfEEvlPViT_T0_DpT1_)
        /*016c*/ 	.short	0x0210
        /*016e*/ 	.short	0x0e74


	//----- nvinfo : EIATTR_SW_WAR
	.align		4
.L_895:
        /*0170*/ 	.byte	0x04, 0x36
        /*0172*/ 	.short	(.L_897 - .L_896)
.L_896:
        /*0174*/ 	.word	0x00000008
.L_897:


//--------------------- .nv.info._Z25multi_tensor_apply_kernelI18TensorListMetadataILi5ELb1EEN18transformer_engine17multi_tensor_adam17AdamFunctorMasterI13__nv_fp8_e4m3ffiEEJffffffNS3_10adamMode_tEfEEvlPViT_T0_DpT1_ --------------------------
	.section	.nv.info._Z25multi_tensor_apply_kernelI18TensorListMetadataILi5ELb1EEN18transformer_engine17multi_tensor_adam17AdamFunctorMasterI13__nv_fp8_e4m3ffiEEJffffffNS3_10adamMode_tEfEEvlPViT_T0_DpT1_,"",@"SHT_CUDA_INFO"
	.sectionflags	@""
	.align	4


	//----- nvinfo : EIATTR_CUDA_API_VERSION
	.align		4
        /*0000*/ 	.byte	0x04, 0x37
        /*0002*/ 	.short	(.L_899 - .L_898)
.L_898:
        /*0004*/ 	.word	0x00000082


	//----- nvinfo : EIATTR_KPARAM_INFO
	.align		4
.L_899:
        /*0008*/ 	.byte	0x04, 0x17
        /*000a*/ 	.short	(.L_901 - .L_900)
.L_900:
        /*000c*/ 	.word	0x00000000
        /*0010*/ 	.short	0x000b
        /*0012*/ 	.short	0x0e70
        /*0014*/ 	.byte	0x00, 0xf0, 0x11, 0x00


	//----- nvinfo : EIATTR_KPARAM_INFO
	.align		4
.L_901:
        /*0018*/ 	.byte	0x04, 0x17
        /*001a*/ 	.short	(.L_903 - .L_902)
.L_902:
        /*001c*/ 	.word	0x00000000
        /*0020*/ 	.short	0x000a
        /*0022*/ 	.short	0x0e6c
        /*0024*/ 	.byte	0x00, 0xf0, 0x11, 0x00


	//----- nvinfo : EIATTR_KPARAM_INFO
	.align		4
.L_903:
        /*0028*/ 	.byte	0x04, 0x17
        /*002a*/ 	.short	(.L_905 - .L_904)
.L_904:
        /*002c*/ 	.word	0x00000000
        /*0030*/ 	.short	0x0009
        /*0032*/ 	.short	0x0e68
        /*0034*/ 	.byte	0x00, 0xf0, 0x11, 0x00


	//----- nvinfo : EIATTR_KPARAM_INFO
	.align		4
.L_905:
        /*0038*/ 	.byte	0x04, 0x17
        /*003a*/ 	.short	(.L_907 - .L_906)
.L_906:
        /*003c*/ 	.word	0x00000000
        /*0040*/ 	.short	0x0008
        /*0042*/ 	.short	0x0e64
        /*0044*/ 	.byte	0x00, 0xf0, 0x11, 0x00


	//----- nvinfo : EIATTR_KPARAM_INFO
	.align		4
.L_907:
        /*0048*/ 	.byte	0x04, 0x17
        /*004a*/ 	.short	(.L_909 - .L_908)
.L_908:
        /*004c*/ 	.word	0x00000000
        /*0050*/ 	.short	0x0007
        /*0052*/ 	.short	0x0e60
        /*0054*/ 	.byte	0x00, 0xf0, 0x11, 0x00


	//----- nvinfo : EIATTR_KPARAM_INFO
	.align		4
.L_909:
        /*0058*/ 	.byte	0x04, 0x17
        /*005a*/ 	.short	(.L_911 - .L_910)
.L_910:
        /*005c*/ 	.word	0x00000000
        /*0060*/ 	.short	0x0006
        /*0062*/ 	.short	0x0e5c
        /*0064*/ 	.byte	0x00, 0xf0, 0x11, 0x00


	//----- nvinfo : EIATTR_KPARAM_INFO
	.align		4
.L_911:
        /*0068*/ 	.byte	0x04, 0x17
        /*006a*/ 	.short	(.L_913 - .L_912)
.L_912:
        /*006c*/ 	.word	0x00000000
        /*0070*/ 	.short	0x0005
        /*0072*/ 	.short	0x0e58
        /*0074*/ 	.byte	0x00, 0xf0, 0x11, 0x00


	//----- nvinfo : EIATTR_KPARAM_INFO
	.align		4
.L_913:
        /*0078*/ 	.byte	0x04, 0x17
        /*007a*/ 	.short	(.L_915 - .L_914)
.L_914:
        /*007c*/ 	.word	0x00000000
        /*0080*/ 	.short	0x0004
        /*0082*/ 	.short	0x0e54
        /*0084*/ 	.byte	0x00, 0xf0, 0x11, 0x00


	//----- nvinfo : EIATTR_KPARAM_INFO
	.align		4
.L_915:
        /*0088*/ 	.byte	0x04, 0x17
        /*008a*/ 	.short	(.L_917 - .L_916)
.L_916:
        /*008c*/ 	.word	0x00000000
        /*0090*/ 	.short	0x0003
        /*0092*/ 	.short	0x0e50
        /*0094*/ 	.byte	0x00, 0xf0, 0x05, 0x00


	//----- nvinfo : EIATTR_KPARAM_INFO
	.align		4
.L_917:
        /*0098*/ 	.byte	0x04, 0x17
        /*009a*/ 	.short	(.L_919 - .L_918)
.L_918:
        /*009c*/ 	.word	0x00000000
        /*00a0*/ 	.short	0x0002
        /*00a2*/ 	.short	0x0010
        /*00a4*/ 	.byte	0x00, 0xf0, 0x01, 0x39


	//----- nvinfo : EIATTR_KPARAM_INFO
	.align		4
.L_919:
        /*00a8*/ 	.byte	0x04, 0x17
        /*00aa*/ 	.short	(.L_921 - .L_920)
.L_920:
        /*00ac*/ 	.word	0x00000000
        /*00b0*/ 	.short	0x0001
        /*00b2*/ 	.short	0x0008
        /*00b4*/ 	.byte	0x00, 0xf0, 0x21, 0x00


	//----- nvinfo : EIATTR_KPARAM_INFO
	.align		4
.L_921:
        /*00b8*/ 	.byte	0x04, 0x17
        /*00ba*/ 	.short	(.L_923 - .L_922)
.L_922:
        /*00bc*/ 	.word	0x00000000
        /*00c0*/ 	.short	0x0000
        /*00c2*/ 	.short	0x0000
        /*00c4*/ 	.byte	0x00, 0xf0, 0x21, 0x00


	//----- nvinfo : EIATTR_SPARSE_MMA_MASK
	.align		4
.L_923:
        /*00c8*/ 	.byte	0x03, 0x50
        /*00ca*/ 	.short	0x0000


	//----- nvinfo : EIATTR_MAXREG_COUNT
	.align		4
        /*00cc*/ 	.byte	0x03, 0x1b
        /*00ce*/ 	.short	0x00ff


	//----- nvinfo : EIATTR_NUM_BARRIERS
	.align		4
        /*00d0*/ 	.byte	0x02, 0x4c
        /*00d2*/ 	.byte	0x01
	.zero		1


	//----- nvinfo : EIATTR_MERCURY_ISA_VERSION
	.align		4
        /*00d4*/ 	.byte	0x03, 0x5f
        /*00d6*/ 	.short	0x0101


	//----- nvinfo : EIATTR_COOP_GROUP_MASK_REGIDS
	.align		4
        /*00d8*/ 	.byte	0x04, 0x29
        /*00da*/ 	.short	(.L_925 - .L_924)


	//   ....[0]....
.L_924:
        /*00dc*/ 	.word	0xffffffff


	//   ....[1]....
        /*00e0*/ 	.word	0xffffffff


	//   ....[2]....
        /*00e4*/ 	.word	0xffffffff


	//   ....[3]....
        /*00e8*/ 	.word	0xffffffff


	//   ....[4]....
        /*00ec*/ 	.word	0xffffffff


	//   ....[5]....
        /*00f0*/ 	.word	0xffffffff


	//   ....[6]....
        /*00f4*/ 	.word	0xffffffff


	//   ....[7]....
        /*00f8*/ 	.word	0xffffffff


	//   ....[8]....
        /*00fc*/ 	.word	0xffffffff


	//   ....[9]....
        /*0100*/ 	.word	0x05000006


	//   ....[10]....
        /*0104*/ 	.word	0x05000006


	//   ....[11]....
        /*0108*/ 	.word	0x05000006


	//   ....[12]....
        /*010c*/ 	.word	0x05000006


	//----- nvinfo : EIATTR_COOP_GROUP_INSTR_OFFSETS
	.align		4
.L_925:
        /*0110*/ 	.byte	0x04, 0x28
        /*0112*/ 	.short	(.L_927 - .L_926)


	//   ....[0]....
.L_926:
        /*0114*/ 	.word	0x00003170


	//   ....[1]....
        /*0118*/ 	.word	0x000031e0


	//   ....[2]....
        /*011c*/ 	.word	0x00003210


	//   ....[3]....
        /*0120*/ 	.word	0x00003240


	//   ....[4]....
        /*0124*/ 	.word	0x00003270


	//   ....[5]....
        /*0128*/ 	.word	0x00003360


	//   ....[6]....
        /*012c*/ 	.word	0x00003380


	//   ....[7]....
        /*0130*/ 	.word	0x000033a0


	//   ....[8]....
        /*0134*/ 	.word	0x000033c0


	//   ....[9]....
        /*0138*/ 	.word	0x00003600


	//   ....[10]....
        /*013c*/ 	.word	0x00003670


	//   ....[11]....
        /*0140*/ 	.word	0x000036e0


	//   ....[12]....
        /*0144*/ 	.word	0x00003750


	//----- nvinfo : EIATTR_EXIT_INSTR_OFFSETS
	.align		4
.L_927:
        /*0148*/ 	.byte	0x04, 0x1c
        /*014a*/ 	.short	(.L_929 - .L_928)


	//   ....[0]....
.L_928:
        /*014c*/ 	.word	0x00003400


	//   ....[1]....
        /*0150*/ 	.word	0x00003490


	//   ....[2]....
        /*0154*/ 	.word	0x000035b0


	//----- nvinfo : EIATTR_CRS_STACK_SIZE
	.align		4
.L_929:
        /*0158*/ 	.byte	0x04, 0x1e
        /*015a*/ 	.short	(.L_931 - .L_930)
.L_930:
        /*015c*/ 	.word	0x00000000


	//----- nvinfo : EIATTR_CBANK_PARAM_SIZE
	.align		4
.L_931:
        /*0160*/ 	.byte	0x03, 0x19
        /*0162*/ 	.short	0x0e74


	//----- nvinfo : EIATTR_PARAM_CBANK
	.align		4
        /*0164*/ 	.byte	0x04, 0x0a
        /*0166*/ 	.short	(.L_933 - .L_932)
	.align		4
.L_932:
        /*0168*/ 	.word	index@(.nv.constant0._Z25multi_tensor_apply_kernelI18TensorListMetadataILi5ELb1EEN18transformer_engine17multi_tensor_adam17AdamFunctorMasterI13__nv_fp8_e4m3ffiEEJffffffNS3_10adamMode_tEfEEvlPViT_T0_DpT1_)
        /*016c*/ 	.short	0x0210
        /*016e*/ 	.short	0x0e74


	//----- nvinfo : EIATTR_SW_WAR
	.align		4
.L_933:
        /*0170*/ 	.byte	0x04, 0x36
        /*0172*/ 	.short	(.L_935 - .L_934)
.L_934:
        /*0174*/ 	.word	0x00000008
.L_935:


//--------------------- .nv.info._Z25multi_tensor_apply_kernelI18TensorListMetadataILi5ELb1EEN18transformer_engine17multi_tensor_adam17AdamFunctorMasterI13__nv_fp8_e5m213__nv_bfloat16fiEEJffffffNS3_10adamMode_tEfEEvlPViT_T0_DpT1_ --------------------------
	.section	.nv.info._Z25multi_tensor_apply_kernelI18TensorListMetadataILi5ELb1EEN18transformer_engine17multi_tensor_adam17AdamFunctorMasterI13__nv_fp8_e5m213__nv_bfloat16fiEEJffffffNS3_10adamMode_tEfEEvlPViT_T0_DpT1_,"",@"SHT_CUDA_INFO"
	.sectionflags	@""
	.align	4


	//----- nvinfo : EIATTR_CUDA_API_VERSION
	.align		4
        /*0000*/ 	.byte	0x04, 0x37
        /*0002*/ 	.short	(.L_937 - .L_936)
.L_936:
        /*0004*/ 	.word	0x00000082


	//----- nvinfo : EIATTR_KPARAM_INFO
	.align		4
.L_937:
        /*0008*/ 	.byte	0x04, 0x17
        /*000a*/ 	.short	(.L_939 - .L_938)
.L_938:
        /*000c*/ 	.word	0x00000000
        /*0010*/ 	.short	0x000b
        /*0012*/ 	.short	0x0e70
        /*0014*/ 	.byte	0x00, 0xf0, 0x11, 0x00


	//----- nvinfo : EIATTR_KPARAM_INFO
	.align		4
.L_939:
        /*0018*/ 	.byte	0x04, 0x17
        /*001a*/ 	.short	(.L_941 - .L_940)
.L_940:
        /*001c*/ 	.word	0x00000000
        /*0020*/ 	.short	0x000a
        /*0022*/ 	.short	0x0e6c
        /*0024*/ 	.byte	0x00, 0xf0, 0x11, 0x00


	//----- nvinfo : EIATTR_KPARAM_INFO
	.align		4
.L_941:
        /*0028*/ 	.byte	0x04, 0x17
        /*002a*/ 	.short	(.L_943 - .L_942)
.L_942:
        /*002c*/ 	.word	0x00000000
        /*0030*/ 	.short	0x0009
        /*0032*/ 	.short	0x0e68
        /*0034*/ 	.byte	0x00, 0xf0, 0x11, 0x00


	//----- nvinfo : EIATTR_KPARAM_INFO
	.align		4
.L_943:
        /*0038*/ 	.byte	0x04, 0x17
        /*003a*/ 	.short	(.L_945 - .L_944)
.L_944:
        /*003c*/ 	.word	0x00000000
        /*0040*/ 	.short	0x0008
        /*0042*/ 	.short	0x0e64
        /*0044*/ 	.byte	0x00, 0xf0, 0x11, 0x00


	//----- nvinfo : EIATTR_KPARAM_INFO
	.align		4
.L_945:
        /*0048*/ 	.byte	0x04, 0x17
        /*004a*/ 	.short	(.L_947 - .L_946)
.L_946:
        /*004c*/ 	.word	0x00000000
        /*0050*/ 	.short	0x0007
        /*0052*/ 	.short	0x0e60
        /*0054*/ 	.byte	0x00, 0xf0, 0x11, 0x00


	//----- nvinfo : EIATTR_KPARAM_INFO
	.align		4
.L_947:
        /*0058*/ 	.byte	0x04, 0x17
        /*005a*/ 	.short	(.L_949 - .L_948)
.L_948:
        /*005c*/ 	.word	0x00000000
        /*0060*/ 	.short	0x0006
        /*0062*/ 	.short	0x0e5c
        /*0064*/ 	.byte	0x00, 0xf0, 0x11, 0x00


	//----- nvinfo : EIATTR_KPARAM_INFO
	.align		4
.L_949:
        /*0068*/ 	.byte	0x04, 0x17
        /*006a*/ 	.short	(.L_951 - .L_950)
.L_950:
        /*006c*/ 	.word	0x00000000
        /*0070*/ 	.short	0x0005
        /*0072*/ 	.short	0x0e58
        /*0074*/ 	.byte	0x00, 0xf0, 0x11, 0x00


	//----- nvinfo : EIATTR_KPARAM_INFO
	.align		4
.L_951:
        /*0078*/ 	.byte	0x04, 0x17
        /*007a*/ 	.short	(.L_953 - .L_952)
.L_952:
        /*007c*/ 	.word	0x00000000
        /*0080*/ 	.short	0x0004
        /*0082*/ 	.short	0x0e54
        /*0084*/ 	.byte	0x00, 0xf0, 0x11, 0x00


	//----- nvinfo : EIATTR_KPARAM_INFO
	.align		4
.L_953:
        /*0088*/ 	.byte	0x04, 0x17
        /*008a*/ 	.short	(.L_955 - .L_954)
.L_954:
        /*008c*/ 	.word	0x00000000
        /*0090*/ 	.short	0x0003
        /*0092*/ 	.short	0x0e50
        /*0094*/ 	.byte	0x00, 0xf0, 0x05, 0x00


	//----- nvinfo : EIATTR_KPARAM_INFO
	.align		4
.L_955:
        /*0098*/ 	.byte	0x04, 0x17
        /*009a*/ 	.short	(.L_957 - .L_956)
.L_956:
        /*009c*/ 	.word	0x00000000
        /*00a0*/ 	.short	0x0002
        /*00a2*/ 	.short	0x0010
        /*00a4*/ 	.byte	0x00, 0xf0, 0x01, 0x39


	//----- nvinfo : EIATTR_KPARAM_INFO
	.align		4
.L_957:
        /*00a8*/ 	.byte	0x04, 0x17
        /*00aa*/ 	.short	(.L_959 - .L_958)
.L_958:
        /*00ac*/ 	.word	0x00000000
        /*00b0*/ 	.short	0x0001
        /*00b2*/ 	.short	0x0008
        /*00b4*/ 	.byte	0x00, 0xf0, 0x21, 0x00


	//----- nvinfo : EIATTR_KPARAM_INFO
	.align		4
.L_959:
        /*00b8*/ 	.byte	0x04, 0x17
        /*00ba*/ 	.short	(.L_961 - .L_960)
.L_960:
        /*00bc*/ 	.word	0x00000000
        /*00c0*/ 	.short	0x0000
        /*00c2*/ 	.short	0x0000
        /*00c4*/ 	.byte	0x00, 0xf0, 0x21, 0x00


	//----- nvinfo : EIATTR_SPARSE_MMA_MASK
	.align		4
.L_961:
        /*00c8*/ 	.byte	0x03, 0x50
        /*00ca*/ 	.short	0x0000


	//----- nvinfo : EIATTR_MAXREG_COUNT
	.align		4
        /*00cc*/ 	.byte	0x03, 0x1b
        /*00ce*/ 	.short	0x00ff


	//----- nvinfo : EIATTR_NUM_BARRIERS
	.align		4
        /*00d0*/ 	.byte	0x02, 0x4c
        /*00d2*/ 	.byte	0x01
	.zero		1


	//----- nvinfo : EIATTR_MERCURY_ISA_VERSION
	.align		4
        /*00d4*/ 	.byte	0x03, 0x5f
        /*00d6*/ 	.short	0x0101


	//----- nvinfo : EIATTR_COOP_GROUP_MASK_REGIDS
	.align		4
        /*00d8*/ 	.byte	0x04, 0x29
        /*00da*/ 	.short	(.L_963 - .L_962)


	//   ....[0]....
.L_962:
        /*00dc*/ 	.word	0xffffffff


	//   ....[1]....
        /*00e0*/ 	.word	0xffffffff


	//   ....[2]....
        /*00e4*/ 	.word	0xffffffff


	//   ....[3]....
        /*00e8*/ 	.word	0xffffffff


	//   ....[4]....
        /*00ec*/ 	.word	0xffffffff


	//   ....[5]....
        /*00f0*/ 	.word	0xffffffff


	//   ....[6]....
        /*00f4*/ 	.word	0xffffffff


	//   ....[7]....
        /*00f8*/ 	.word	0xffffffff


	//   ....[8]....
        /*00fc*/ 	.word	0xffffffff


	//   ....[9]....
        /*0100*/ 	.word	0x05000006


	//   ....[10]....
        /*0104*/ 	.word	0x05000006


	//   ....[11]....
        /*0108*/ 	.word	0x05000006


	//   ....[12]....
        /*010c*/ 	.word	0x05000006


	//----- nvinfo : EIATTR_COOP_GROUP_INSTR_OFFSETS
	.align		4
.L_963:
        /*0110*/ 	.byte	0x04, 0x28
        /*0112*/ 	.short	(.L_965 - .L_964)


	//   ....[0]....
.L_964:
        /*0114*/ 	.word	0x00003000


	//   ....[1]....
        /*0118*/ 	.word	0x00003070


	//   ....[2]....
        /*011c*/ 	.word	0x000030a0


	//   ....[3]....
        /*0120*/ 	.word	0x000030d0


	//   ....[4]....
        /*0124*/ 	.word	0x00003100


	//   ....[5]....
        /*0128*/ 	.word	0x000031f0


	//   ....[6]....
        /*012c*/ 	.word	0x00003210


	//   ....[7]....
        /*0130*/ 	.word	0x00003230


	//   ....[8]....
        /*0134*/ 	.word	0x00003250


	//   ....[9]....
        /*0138*/ 	.word	0x00003490


	//   ....[10]....
        /*013c*/ 	.word	0x00003500


	//   ....[11]....
        /*0140*/ 	.word	0x00003570


	//   ....[12]....
        /*0144*/ 	.word	0x000035e0


	//----- nvinfo : EIATTR_EXIT_INSTR_OFFSETS
	.align		4
.L_965:
        /*0148*/ 	.byte	0x04, 0x1c
        /*014a*/ 	.short	(.L_967 - .L_966)


	//   ....[0]....
.L_966:
        /*014c*/ 	.word	0x00003290


	//   ....[1]....
        /*0150*/ 	.word	0x00003320


	//   ....[2]....
        /*0154*/ 	.word	0x00003440


	//----- nvinfo : EIATTR_CRS_STACK_SIZE
	.align		4
.L_967:
        /*0158*/ 	.byte	0x04, 0x1e
        /*015a*/ 	.short	(.L_969 - .L_968)
.L_968:
        /*015c*/ 	.word	0x00000000


	//----- nvinfo : EIATTR_CBANK_PARAM_SIZE
	.align		4
.L_969:
        /*0160*/ 	.byte	0x03, 0x19
        /*0162*/ 	.short	0x0e74


	//----- nvinfo : EIATTR_PARAM_CBANK
	.align		4
        /*0164*/ 	.byte	0x04, 0x0a
        /*0166*/ 	.short	(.L_971 - .L_970)
	.align		4
.L_970:
        /*0168*/ 	.word	index@(.nv.constant0._Z25multi_tensor_apply_kernelI18TensorListMetadataILi5ELb1EEN18transformer_engine17multi_tensor_adam17AdamFunctorMasterI13__nv_fp8_e5m213__nv_bfloat16fiEEJffffffNS3_10adamMode_tEfEEvlPViT_T0_DpT1_)
        /*016c*/ 	.short	0x0210
        /*016e*/ 	.short	0x0e74


	//----- nvinfo : EIATTR_SW_WAR
	.align		4
.L_971:
        /*0170*/ 	.byte	0x04, 0x36
        /*0172*/ 	.short	(.L_973 - .L_972)
.L_972:
        /*0174*/ 	.word	0x00000008
.L_973:


//--------------------- .nv.info._Z25multi_tensor_apply_kernelI18TensorListMetadataILi5ELb1EEN18transformer_engine17multi_tensor_adam17AdamFunctorMasterI13__nv_fp8_e5m26__halffiEEJffffffNS3_10adamMode_tEfEEvlPViT_T0_DpT1_ --------------------------
	.section	.nv.info._Z25multi_tensor_apply_kernelI18TensorListMetadataILi5ELb1EEN18transformer_engine17multi_tensor_adam17AdamFunctorMasterI13__nv_fp8_e5m26__halffiEEJffffffNS3_10adamMode_tEfEEvlPViT_T0_DpT1_,"",@"SHT_CUDA_INFO"
	.sectionflags	@""
	.align	4


	//----- nvinfo : EIATTR_CUDA_API_VERSION
	.align		4
        /*0000*/ 	.byte	0x04, 0x37
        /*0002*/ 	.short	(.L_975 - .L_974)
.L_974:
        /*0004*/ 	.word	0x00000082


	//----- nvinfo : EIATTR_KPARAM_INFO
	.align		4
.L_975:
        /*0008*/ 	.byte	0x04, 0x17
        /*000a*/ 	.short	(.L_977 - .L_976)
.L_976:
        /*000c*/ 	.word	0x00000000
        /*0010*/ 	.short	0x000b
        /*0012*/ 	.short	0x0e70
        /*0014*/ 	.byte	0x00, 0xf0, 0x11, 0x00


	//----- nvinfo : EIATTR_KPARAM_INFO
	.align		4
.L_977:
        /*0018*/ 	.byte	0x04, 0x17
        /*001a*/ 	.short	(.L_979 - .L_978)
.L_978:
        /*001c*/ 	.word	0x00000000
        /*0020*/ 	.short	0x000a
        /*0022*/ 	.short	0x0e6c
        /*0024*/ 	.byte	0x00, 0xf0, 0x11, 0x00


	//----- nvinfo : EIATTR_KPARAM_INFO
	.align		4
.L_979:
        /*0028*/ 	.byte	0x04, 0x17
        /*002a*/ 	.short	(.L_981 - .L_980)
.L_980:
        /*002c*/ 	.word	0x00000000
        /*0030*/ 	.short	0x0009
        /*0032*/ 	.short	0x0e68
        /*0034*/ 	.byte	0x00, 0xf0, 0x11, 0x00


	//----- nvinfo : EIATTR_KPARAM_INFO
	.align		4
.L_981:
        /*0038*/ 	.byte	0x04, 0x17
        /*003a*/ 	.short	(.L_983 - .L_982)
.L_982:
        /*003c*/ 	.word	0x00000000
        /*0040*/ 	.short	0x0008
        /*0042*/ 	.short	0x0e64
        /*0044*/ 	.byte	0x00, 0xf0, 0x11, 0x00


	//----- nvinfo : EIATTR_KPARAM_INFO
	.align		4
.L_983:
        /*0048*/ 	.byte	0x04, 0x17
        /*004a*/ 	.short	(.L_985 - .L_984)
.L_984:
        /*004c*/ 	.word	0x00000000
        /*0050*/ 	.short	0x0007
        /*0052*/ 	.short	0x0e60
        /*0054*/ 	.byte	0x00, 0xf0, 0x11, 0x00


	//----- nvinfo : EIATTR_KPARAM_INFO
	.align		4
.L_985:
        /*0058*/ 	.byte	0x04, 0x17
        /*005a*/ 	.short	(.L_987 - .L_986)
.L_986:
        /*005c*/ 	.word	0x00000000
        /*0060*/ 	.short	0x0006
        /*0062*/ 	.short	0x0e5c
        /*0064*/ 	.byte	0x00, 0xf0, 0x11, 0x00


	//----- nvinfo : EIATTR_KPARAM_INFO
	.align		4
.L_987:
        /*0068*/ 	.byte	0x04, 0x17
        /*006a*/ 	.short	(.L_989 - .L_988)
.L_988:
        /*006c*/ 	.word	0x00000000
        /*0070*/ 	.short	0x0005
        /*0072*/ 	.short	0x0e58
        /*0074*/ 	.byte	0x00, 0xf0, 0x11, 0x00


	//----- nvinfo : EIATTR_KPARAM_INFO
	.align		4
.L_989:
        /*0078*/ 	.byte	0x04, 0x17
        /*007a*/ 	.short	(.L_991 - .L_990)
.L_990:
        /*007c*/ 	.word	0x00000000
        /*0080*/ 	.short	0x0004
        /*0082*/ 	.short	0x0e54
        /*0084*/ 	.byte	0x00, 0xf0, 0x11, 0x00


	//----- nvinfo : EIATTR_KPARAM_INFO
	.align		4
.L_991:
        /*0088*/ 	.byte	0x04, 0x17
        /*008a*/ 	.short	(.L_993 - .L_992)
.L_992:
        /*008c*/ 	.word	0x00000000
        /*0090*/ 	.short	0x0003
        /*0092*/ 	.short	0x0e50
        /*0094*/ 	.byte	0x00, 0xf0, 0x05, 0x00


	//----- nvinfo : EIATTR_KPARAM_INFO
	.align		4
.L_993:
        /*0098*/ 	.byte	0x04, 0x17
        /*009a*/ 	.short	(.L_995 - .L_994)
.L_994:
        /*009c*/ 	.word	0x00000000
        /*00a0*/ 	.short	0x0002
        /*00a2*/ 	.short	0x0010
        /*00a4*/ 	.byte	0x00, 0xf0, 0x01, 0x39


	//----- nvinfo : EIATTR_KPARAM_INFO
	.align		4
.L_995:
        /*00a8*/ 	.byte	0x04, 0x17
        /*00aa*/ 	.short	(.L_997 - .L_996)
.L_996:
        /*00ac*/ 	.word	0x00000000
        /*00b0*/ 	.short	0x0001
        /*00b2*/ 	.short	0x0008
        /*00b4*/ 	.byte	0x00, 0xf0, 0x21, 0x00


	//----- nvinfo : EIATTR_KPARAM_INFO
	.align		4
.L_997:
        /*00b8*/ 	.byte	0x04, 0x17
        /*00ba*/ 	.short	(.L_999 - .L_998)
.L_998:
        /*00bc*/ 	.word	0x00000000
        /*00c0*/ 	.short	0x0000
        /*00c2*/ 	.short	0x0000
        /*00c4*/ 	.byte	0x00, 0xf0, 0x21, 0x00


	//----- nvinfo : EIATTR_SPARSE_MMA_MASK
	.align		4
.L_999:
        /*00c8*/ 	.byte	0x03, 0x50
        /*00ca*/ 	.short	0x0000


	//----- nvinfo : EIATTR_MAXREG_COUNT
	.align		4
        /*00cc*/ 	.byte	0x03, 0x1b
        /*00ce*/ 	.short	0x00ff


	//----- nvinfo : EIATTR_NUM_BARRIERS
	.align		4
        /*00d0*/ 	.byte	0x02, 0x4c
        /*00d2*/ 	.byte	0x01
	.zero		1


	//----- nvinfo : EIATTR_MERCURY_ISA_VERSION
	.align		4
        /*00d4*/ 	.byte	0x03, 0x5f
        /*00d6*/ 	.short	0x0101


	//----- nvinfo : EIATTR_COOP_GROUP_MASK_REGIDS
	.align		4
        /*00d8*/ 	.byte	0x04, 0x29
        /*00da*/ 	.short	(.L_1001 - .L_1000)


	//   ....[0]....
.L_1000:
        /*00dc*/ 	.word	0xffffffff


	//   ....[1]....
        /*00e0*/ 	.word	0xffffffff


	//   ....[2]....
        /*00e4*/ 	.word	0xffffffff


	//   ....[3]....
        /*00e8*/ 	.word	0xffffffff


	//   ....[4]....
        /*00ec*/ 	.word	0xffffffff


	//   ....[5]....
        /*00f0*/ 	.word	0xffffffff


	//   ....[6]....
        /*00f4*/ 	.word	0xffffffff


	//   ....[7]....
        /*00f8*/ 	.word	0xffffffff


	//   ....[8]....
        /*00fc*/ 	.word	0xffffffff


	//   ....[9]....
        /*0100*/ 	.word	0x05000006


	//   ....[10]....
        /*0104*/ 	.word	0x05000006


	//   ....[11]....
        /*0108*/ 	.word	0x05000006


	//   ....[12]....
        /*010c*/ 	.word	0x05000006


	//----- nvinfo : EIATTR_COOP_GROUP_INSTR_OFFSETS
	.align		4
.L_1001:
        /*0110*/ 	.byte	0x04, 0x28
        /*0112*/ 	.short	(.L_1003 - .L_1002)


	//   ....[0]....
.L_1002:
        /*0114*/ 	.word	0x00003000


	//   ....[1]....
        /*0118*/ 	.word	0x00003070


	//   ....[2]....
        /*011c*/ 	.word	0x000030a0


	//   ....[3]....
        /*0120*/ 	.word	0x000030d0


	//   ....[4]....
        /*0124*/ 	.word	0x00003100


	//   ....[5]....
        /*0128*/ 	.word	0x000031f0


	//   ....[6]....
        /*012c*/ 	.word	0x00003210


	//   ....[7]....
        /*0130*/ 	.word	0x00003230


	//   ....[8]....
        /*0134*/ 	.word	0x00003250


	//   ....[9]....
        /*0138*/ 	.word	0x00003490


	//   ....[10]....
        /*013c*/ 	.word	0x00003500


	//   ....[11]....
        /*0140*/ 	.word	0x00003570


	//   ....[12]....
        /*0144*/ 	.word	0x000035e0


	//----- nvinfo : EIATTR_EXIT_INSTR_OFFSETS
	.align		4
.L_1003:
        /*0148*/ 	.byte	0x04, 0x1c
        /*014a*/ 	.short	(.L_1005 - .L_1004)


	//   ....[0]....
.L_1004:
        /*014c*/ 	.word	0x00003290


	//   ....[1]....
        /*0150*/ 	.word	0x00003320


	//   ....[2]....
        /*0154*/ 	.word	0x00003440


	//----- nvinfo : EIATTR_CRS_STACK_SIZE
	.align		4
.L_1005:
        /*0158*/ 	.byte	0x04, 0x1e
        /*015a*/ 	.short	(.L_1007 - .L_1006)
.L_1006:
        /*015c*/ 	.word	0x00000000


	//----- nvinfo : EIATTR_CBANK_PARAM_SIZE
	.align		4
.L_1007:
        /*0160*/ 	.byte	0x03, 0x19
        /*0162*/ 	.short	0x0e74


	//----- nvinfo : EIATTR_PARAM_CBANK
	.align		4
        /*0164*/ 	.byte	0x04, 0x0a
        /*0166*/ 	.short	(.L_1009 - .L_1008)
	.align		4
.L_1008:
        /*0168*/ 	.word	index@(.nv.constant0._Z25multi_tensor_apply_kernelI18TensorListMetadataILi5ELb1EEN18transformer_engine17multi_tensor_adam17AdamFunctorMasterI13__nv_fp8_e5m26__halffiEEJffffffNS3_10adamMode_tEfEEvlPViT_T0_DpT1_)
        /*016c*/ 	.short	0x0210
        /*016e*/ 	.short	0x0e74


	//----- nvinfo : EIATTR_SW_WAR
	.align		4
.L_1009:
        /*0170*/ 	.byte	0x04, 0x36
        /*0172*/ 	.short	(.L_1011 - .L_1010)
.L_1010:
        /*0174*/ 	.word	0x00000008
.L_1011:


//--------------------- .nv.info._Z25multi_tensor_apply_kernelI18TensorListMetadataILi5ELb1EEN18transformer_engine17multi_tensor_adam17AdamFunctorMasterI13__nv_fp8_e5m2ffiEEJffffffNS3_10adamMode_tEfEEvlPViT_T0_DpT1_ --------------------------
	.section	.nv.info._Z25multi_tensor_apply_kernelI18TensorListMetadataILi5ELb1EEN18transformer_engine17multi_tensor_adam17AdamFunctorMasterI13__nv_fp8_e5m2ffiEEJffffffNS3_10adamMode_tEfEEvlPViT_T0_DpT1_,"",@"SHT_CUDA_INFO"
	.sectionflags	@""
	.align	4


	//----- nvinfo : EIATTR_CUDA_API_VERSION
	.align		4
        /*0000*/ 	.byte	0x04, 0x37
        /*0002*/ 	.short	(.L_1013 - .L_1012)
.L_1012:
        /*0004*/ 	.word	0x00000082


	//----- nvinfo : EIATTR_KPARAM_INFO
	.align		4
.L_1013:
        /*0008*/ 	.byte	0x04, 0x17
        /*000a*/ 	.short	(.L_1015 - .L_1014)
.L_1014:
        /*000c*/ 	.word	0x00000000
        /*0010*/ 	.short	0x000b
        /*0012*/ 	.short	0x0e70
        /*0014*/ 	.byte	0x00, 0xf0, 0x11, 0x00


	//----- nvinfo : EIATTR_KPARAM_INFO
	.align		4
.L_1015:
        /*0018*/ 	.byte	0x04, 0x17
        /*001a*/ 	.short	(.L_1017 - .L_1016)
.L_1016:
        /*001c*/ 	.word	0x00000000
        /*0020*/ 	.short	0x000a
        /*0022*/ 	.short	0x0e6c
        /*0024*/ 	.byte	0x00, 0xf0, 0x11, 0x00


	//----- nvinfo : EIATTR_KPARAM_INFO
	.align		4
.L_1017:
        /*0028*/ 	.byte	0x04, 0x17
        /*002a*/ 	.short	(.L_1019 - .L_1018)
.L_1018:
        /*002c*/ 	.word	0x00000000
        /*0030*/ 	.short	0x0009
        /*0032*/ 	.short	0x0e68
        /*0034*/ 	.byte	0x00, 0xf0, 0x11, 0x00


	//----- nvinfo : EIATTR_KPARAM_INFO
	.align		4
.L_1019:
        /*0038*/ 	.byte	0x04, 0x17
        /*003a*/ 	.short	(.L_1021 - .L_1020)
.L_1020:
        /*003c*/ 	.word	0x00000000
        /*0040*/ 	.short	0x0008
        /*0042*/ 	.short	0x0e64
        /*0044*/ 	.byte	0x00, 0xf0, 0x11, 0x00


	//----- nvinfo : EIATTR_KPARAM_INFO
	.align		4
.L_1021:
        /*0048*/ 	.byte	0x04, 0x17
        /*004a*/ 	.short	(.L_1023 - .L_1022)
.L_1022:
        /*004c*/ 	.word	0x00000000
        /*0050*/ 	.short	0x0007
        /*0052*/ 	.short	0x0e60
        /*0054*/ 	.byte	0x00, 0xf0, 0x11, 0x00


	//----- nvinfo : EIATTR_KPARAM_INFO
	.align		4
.L_1023:
        /*0058*/ 	.byte	0x04, 0x17
        /*005a*/ 	.short	(.L_1025 - .L_1024)
.L_1024:
        /*005c*/ 	.word	0x00000000
        /*0060*/ 	.short	0x0006
        /*0062*/ 	.short	0x0e5c
        /*0064*/ 	.byte	0x00, 0xf0, 0x11, 0x00


	//----- nvinfo : EIATTR_KPARAM_INFO
	.align		4
.L_1025:
        /*0068*/ 	.byte	0x04, 0x17
        /*006a*/ 	.short	(.L_1027 - .L_1026)
.L_1026:
        /*006c*/ 	.word	0x00000000
        /*0070*/ 	.short	0x0005
        /*0072*/ 	.short	0x0e58
        /*0074*/ 	.byte	0x00, 0xf0, 0x11, 0x00


	//----- nvinfo : EIATTR_KPARAM_INFO
	.align		4
.L_1027:
        /*0078*/ 	.byte	0x04, 0x17
        /*007a*/ 	.short	(.L_1029 - .L_1028)
.L_1028:
        /*007c*/ 	.word	0x00000000
        /*0080*/ 	.short	0x0004
        /*0082*/ 	.short	0x0e54
        /*0084*/ 	.byte	0x00, 0xf0, 0x11, 0x00


	//----- nvinfo : EIATTR_KPARAM_INFO
	.align		4
.L_1029:
        /*0088*/ 	.byte	0x04, 0x17
        /*008a*/ 	.short	(.L_1031 - .L_1030)
.L_1030:
        /*008c*/ 	.word	0x00000000
        /*0090*/ 	.short	0x0003
        /*0092*/ 	.short	0x0e50
        /*0094*/ 	.byte	0x00, 0xf0, 0x05, 0x00


	//----- nvinfo : EIATTR_KPARAM_INFO
	.align		4
.L_1031:
        /*0098*/ 	.byte	0x04, 0x17
        /*009a*/ 	.short	(.L_1033 - .L_1032)
.L_1032:
        /*009c*/ 	.word	0x00000000
        /*00a0*/ 	.short	0x0002
        /*00a2*/ 	.short	0x0010
        /*00a4*/ 	.byte	0x00, 0xf0, 0x01, 0x39


	//----- nvinfo : EIATTR_KPARAM_INFO
	.align		4
.L_1033:
        /*00a8*/ 	.byte	0x04, 0x17
        /*00aa*/ 	.short	(.L_1035 - .L_1034)
.L_1034:
        /*00ac*/ 	.word	0x00000000
        /*00b0*/ 	.short	0x0001
        /*00b2*/ 	.short	0x0008
        /*00b4*/ 	.byte	0x00, 0xf0, 0x21, 0x00


	//----- nvinfo : EIATTR_KPARAM_INFO
	.align		4
.L_1035:
        /*00b8*/ 	.byte	0x04, 0x17
        /*00ba*/ 	.short	(.L_1037 - .L_1036)
.L_1036:
        /*00bc*/ 	.word	0x00000000
        /*00c0*/ 	.short	0x0000
        /*00c2*/ 	.short	0x0000
        /*00c4*/ 	.byte	0x00, 0xf0, 0x21, 0x00


	//----- nvinfo : EIATTR_SPARSE_MMA_MASK
	.align		4
.L_1037:
        /*00c8*/ 	.byte	0x03, 0x50
        /*00ca*/ 	.short	0x0000


	//----- nvinfo : EIATTR_MAXREG_COUNT
	.align		4
        /*00cc*/ 	.byte	0x03, 0x1b
        /*00ce*/ 	.short	0x00ff


	//----- nvinfo : EIATTR_NUM_BARRIERS
	.align		4
        /*00d0*/ 	.byte	0x02, 0x4c
        /*00d2*/ 	.byte	0x01
	.zero		1


	//----- nvinfo : EIATTR_MERCURY_ISA_VERSION
	.align		4
        /*00d4*/ 	.byte	0x03, 0x5f
        /*00d6*/ 	.short	0x0101


	//----- nvinfo : EIATTR_COOP_GROUP_MASK_REGIDS
	.align		4
        /*00d8*/ 	.byte	0x04, 0x29
        /*00da*/ 	.short	(.L_1039 - .L_1038)


	//   ....[0]....
.L_1038:
        /*00dc*/ 	.word	0xffffffff


	//   ....[1]....
        /*00e0*/ 	.word	0xffffffff


	//   ....[2]....
        /*00e4*/ 	.word	0xffffffff


	//   ....[3]....
        /*00e8*/ 	.word	0xffffffff


	//   ....[4]....
        /*00ec*/ 	.word	0xffffffff


	//   ....[5]....
        /*00f0*/ 	.word	0xffffffff


	//   ....[6]....
        /*00f4*/ 	.word	0xffffffff


	//   ....[7]....
        /*00f8*/ 	.word	0xffffffff


	//   ....[8]....
        /*00fc*/ 	.word	0xffffffff


	//   ....[9]....
        /*0100*/ 	.word	0x05000006


	//   ....[10]....
        /*0104*/ 	.word	0x05000006


	//   ....[11]....
        /*0108*/ 	.word	0x05000006


	//   ....[12]....
        /*010c*/ 	.word	0x05000006


	//----- nvinfo : EIATTR_COOP_GROUP_INSTR_OFFSETS
	.align		4
.L_1039:
        /*0110*/ 	.byte	0x04, 0x28
        /*0112*/ 	.short	(.L_1041 - .L_1040)


	//   ....[0]....
.L_1040:
        /*0114*/ 	.word	0x00003170


	//   ....[1]....
        /*0118*/ 	.word	0x000031e0


	//   ....[2]....
        /*011c*/ 	.word	0x00003210


	//   ....[3]....
        /*0120*/ 	.word	0x00003240


	//   ....[4]....
        /*0124*/ 	.word	0x00003270


	//   ....[5]....
        /*0128*/ 	.word	0x00003360


	//   ....[6]....
        /*012c*/ 	.word	0x00003380


	//   ....[7]....
        /*0130*/ 	.word	0x000033a0


	//   ....[8]....
        /*0134*/ 	.word	0x000033c0


	//   ....[9]....
        /*0138*/ 	.word	0x00003600


	//   ....[10]....
        /*013c*/ 	.word	0x00003670


	//   ....[11]....
        /*0140*/ 	.word	0x000036e0


	//   ....[12]....
        /*0144*/ 	.word	0x00003750


	//----- nvinfo : EIATTR_EXIT_INSTR_OFFSETS
	.align		4
.L_1041:
        /*0148*/ 	.byte	0x04, 0x1c
        /*014a*/ 	.short	(.L_1043 - .L_1042)


	//   ....[0]....
.L_1042:
        /*014c*/ 	.word	0x00003400


	//   ....[1]....
        /*0150*/ 	.word	0x00003490


	//   ....[2]....
        /*0154*/ 	.word	0x000035b0


	//----- nvinfo : EIATTR_CRS_STACK_SIZE
	.align		4
.L_1043:
        /*0158*/ 	.byte	0x04, 0x1e
        /*015a*/ 	.short	(.L_1045 - .L_1044)
.L_1044:
        /*015c*/ 	.word	0x00000000


	//----- nvinfo : EIATTR_CBANK_PARAM_SIZE
	.align		4
.L_1045:
        /*0160*/ 	.byte	0x03, 0x19
        /*0162*/ 	.short	0x0e74


	//----- nvinfo : EIATTR_PARAM_CBANK
	.align		4
        /*0164*/ 	.byte	0x04, 0x0a
        /*0166*/ 	.short	(.L_1047 - .L_1046)
	.align		4
.L_1046:
        /*0168*/ 	.word	index@(.nv.constant0._Z25multi_tensor_apply_kernelI18TensorListMetadataILi5ELb1EEN18transformer_engine17multi_tensor_adam17AdamFunctorMasterI13__nv_fp8_e5m2ffiEEJffffffNS3_10adamMode_tEfEEvlPViT_T0_DpT1_)
        /*016c*/ 	.short	0x0210
        /*016e*/ 	.short	0x0e74


	//----- nvinfo : EIATTR_SW_WAR
	.align		4
.L_1047:
        /*0170*/ 	.byte	0x04, 0x36
        /*0172*/ 	.short	(.L_1049 - .L_1048)
.L_1048:
        /*0174*/ 	.word	0x00000008
.L_1049:


//--------------------- .nv.info._Z25multi_tensor_apply_kernelI18TensorListMetadataILi5ELb1EEN18transformer_engine17multi_tensor_adam17AdamFunctorMasterI13__nv_fp8_e4m313__nv_bfloat16flEEJffffffNS3_10adamMode_tEfEEvlPViT_T0_DpT1_ --------------------------
	.section	.nv.info._Z25multi_tensor_apply_kernelI18TensorListMetadataILi5ELb1EEN18transformer_engine17multi_tensor_adam17AdamFunctorMasterI13__nv_fp8_e4m313__nv_bfloat16flEEJffffffNS3_10adamMode_tEfEEvlPViT_T0_DpT1_,"",@"SHT_CUDA_INFO"
	.sectionflags	@""
	.align	4


	//----- nvinfo : EIATTR_CUDA_API_VERSION
	.align		4
        /*0000*/ 	.byte	0x04, 0x37
        /*0002*/ 	.short	(.L_1051 - .L_1050)
.L_1050:
        /*0004*/ 	.word	0x00000082


	//----- nvinfo : EIATTR_KPARAM_INFO
	.align		4
.L_1051:
        /*0008*/ 	.byte	0x04, 0x17
        /*000a*/ 	.short	(.L_1053 - .L_1052)
.L_1052:
        /*000c*/ 	.word	0x00000000
        /*0010*/ 	.short	0x000b
        /*0012*/ 	.short	0x0e70
        /*0014*/ 	.byte	0x00, 0xf0, 0x11, 0x00


	//----- nvinfo : EIATTR_KPARAM_INFO
	.align		4
.L_1053:
        /*0018*/ 	.byte	0x04, 0x17
        /*001a*/ 	.short	(.L_1055 - .L_1054)
.L_1054:
        /*001c*/ 	.word	0x00000000
        /*0020*/ 	.short	0x000a
        /*0022*/ 	.short	0x0e6c
        /*0024*/ 	.byte	0x00, 0xf0, 0x11, 0x00


	//----- nvinfo : EIATTR_KPARAM_INFO
	.align		4
.L_1055:
        /*0028*/ 	.byte	0x04, 0x17
        /*002a*/ 	.short	(.L_1057 - .L_1056)
.L_1056:
        /*002c*/ 	.word	0x00000000
        /*0030*/ 	.short	0x0009
        /*0032*/ 	.short	0x0e68
        /*0034*/ 	.byte	0x00, 0xf0, 0x11, 0x00


	//----- nvinfo : EIATTR_KPARAM_INFO
	.align		4
.L_1057:
        /*0038*/ 	.byte	0x04, 0x17
        /*003a*/ 	.short	(.L_1059 - .L_1058)
.L_1058:
        /*003c*/ 	.word	0x00000000
        /*0040*/ 	.short	0x0008
        /*0042*/ 	.short	0x0e64
        /*0044*/ 	.byte	0x00, 0xf0, 0x11, 0x00


	//----- nvinfo : EIATTR_KPARAM_INFO
	.align		4
.L_1059:
        /*0048*/ 	.byte	0x04, 0x17
        /*004a*/ 	.short	(.L_1061 - .L_1060)
.L_1060:
        /*004c*/ 	.word	0x00000000
        /*0050*/ 	.short	0x0007
        /*0052*/ 	.short	0x0e60
        /*0054*/ 	.byte	0x00, 0xf0, 0x11, 0x00


	//----- nvinfo : EIATTR_KPARAM_INFO
	.align		4
.L_1061:
        /*0058*/ 	.byte	0x04, 0x17
        /*005a*/ 	.short	(.L_1063 - .L_1062)
.L_1062:
        /*005c*/ 	.word	0x00000000
        /*0060*/ 	.short	0x0006
        /*0062*/ 	.short	0x0e5c
        /*0064*/ 	.byte	0x00, 0xf0, 0x11, 0x00


	//----- nvinfo : EIATTR_KPARAM_INFO
	.align		4
.L_1063:
        /*0068*/ 	.byte	0x04, 0x17
        /*006a*/ 	.short	(.L_1065 - .L_1064)
.L_1064:
        /*006c*/ 	.word	0x00000000
        /*0070*/ 	.short	0x0005
        /*0072*/ 	.short	0x0e58
        /*0074*/ 	.byte	0x00, 0xf0, 0x11, 0x00


	//----- nvinfo : EIATTR_KPARAM_INFO
	.align		4
.L_1065:
        /*0078*/ 	.byte	0x04, 0x17
        /*007a*/ 	.short	(.L_1067 - .L_1066)
.L_1066:
        /*007c*/ 	.word	0x00000000
        /*0080*/ 	.short	0x0004
        /*0082*/ 	.short	0x0e54
        /*0084*/ 	.byte	0x00, 0xf0, 0x11, 0x00


	//----- nvinfo : EIATTR_KPARAM_INFO
	.align		4
.L_1067:
        /*0088*/ 	.byte	0x04, 0x17
        /*008a*/ 	.short	(.L_1069 - .L_1068)
.L_1068:
        /*008c*/ 	.word	0x00000000
        /*0090*/ 	.short	0x0003
        /*0092*/ 	.short	0x0e50
        /*0094*/ 	.byte	0x00, 0xf0, 0x05, 0x00


	//----- nvinfo : EIATTR_KPARAM_INFO
	.align		4
.L_1069:
        /*0098*/ 	.byte	0x04, 0x17
        /*009a*/ 	.short	(.L_1071 - .L_1070)
.L_1070:
        /*009c*/ 	.word	0x00000000
        /*00a0*/ 	.short	0x0002
        /*00a2*/ 	.short	0x0010
        /*00a4*/ 	.byte	0x00, 0xf0, 0x01, 0x39


	//----- nvinfo : EIATTR_KPARAM_INFO
	.align		4
.L_1071:
        /*00a8*/ 	.byte	0x04, 0x17
        /*00aa*/ 	.short	(.L_1073 - .L_1072)
.L_1072:
        /*00ac*/ 	.word	0x00000000
        /*00b0*/ 	.short	0x0001
        /*00b2*/ 	.short	0x0008
        /*00b4*/ 	.byte	0x00, 0xf0, 0x21, 0x00


	//----- nvinfo : EIATTR_KPARAM_INFO
	.align		4
.L_1073:
        /*00b8*/ 	.byte	0x04, 0x17
        /*00ba*/ 	.short	(.L_1075 - .L_1074)
.L_1074:
        /*00bc*/ 	.word	0x00000000
        /*00c0*/ 	.short	0x0000
        /*00c2*/ 	.short	0x0000
        /*00c4*/ 	.byte	0x00, 0xf0, 0x21, 0x00


	//----- nvinfo : EIATTR_SPARSE_MMA_MASK
	.align		4
.L_1075:
        /*00c8*/ 	.byte	0x03, 0x50
        /*00ca*/ 	.short	0x0000


	//----- nvinfo : EIATTR_MAXREG_COUNT
	.align		4
        /*00cc*/ 	.byte	0x03, 0x1b
        /*00ce*/ 	.short	0x00ff


	//----- nvinfo : EIATTR_NUM_BARRIERS
	.align		4
        /*00d0*/ 	.byte	0x02, 0x4c
        /*00d2*/ 	.byte	0x01
	.zero		1


	//----- nvinfo : EIATTR_MERCURY_ISA_VERSION
	.align		4
        /*00d4*/ 	.byte	0x03, 0x5f
        /*00d6*/ 	.short	0x0101


	//----- nvinfo : EIATTR_COOP_GROUP_MASK_REGIDS
	.align		4
        /*00d8*/ 	.byte	0x04, 0x29
        /*00da*/ 	.short	(.L_1077 - .L_1076)


	//   ....[0]....
.L_1076:
        /*00dc*/ 	.word	0xffffffff


	//   ....[1]....
        /*00e0*/ 	.word	0xffffffff


	//   ....[2]....
        /*00e4*/ 	.word	0xffffffff


	//   ....[3]....
        /*00e8*/ 	.word	0xffffffff


	//   ....[4]....
        /*00ec*/ 	.word	0xffffffff


	//   ....[5]....
        /*00f0*/ 	.word	0xffffffff


	//   ....[6]....
        /*00f4*/ 	.word	0xffffffff


	//   ....[7]....
        /*00f8*/ 	.word	0xffffffff


	//   ....[8]....
        /*00fc*/ 	.word	0xffffffff


	//   ....[9]....
        /*0100*/ 	.word	0x05000006


	//   ....[10]....
        /*0104*/ 	.word	0x05000006


	//   ....[11]....
        /*0108*/ 	.word	0x05000006


	//   ....[12]....
        /*010c*/ 	.word	0x05000006


	//----- nvinfo : EIATTR_COOP_GROUP_INSTR_OFFSETS
	.align		4
.L_1077:
        /*0110*/ 	.byte	0x04, 0x28
        /*0112*/ 	.short	(.L_1079 - .L_1078)


	//   ....[0]....
.L_1078:
        /*0114*/ 	.word	0x00003290


	//   ....[1]....
        /*0118*/ 	.word	0x00003300


	//   ....[2]....
        /*011c*/ 	.word	0x00003330


	//   ....[3]....
        /*0120*/ 	.word	0x00003360


	//   ....[4]....
        /*0124*/ 	.word	0x00003390


	//   ....[5]....
        /*0128*/ 	.word	0x00003480


	//   ....[6]....
        /*012c*/ 	.word	0x000034a0


	//   ....[7]....
        /*0130*/ 	.word	0x000034c0


	//   ....[8]....
        /*0134*/ 	.word	0x000034e0


	//   ....[9]....
        /*0138*/ 	.word	0x00003720


	//   ....[10]....
        /*013c*/ 	.word	0x00003790


	//   ....[11]....
        /*0140*/ 	.word	0x00003800


	//   ....[12]....
        /*0144*/ 	.word	0x00003870


	//----- nvinfo : EIATTR_EXIT_INSTR_OFFSETS
	.align		4
.L_1079:
        /*0148*/ 	.byte	0x04, 0x1c
        /*014a*/ 	.short	(.L_1081 - .L_1080)


	//   ....[0]....
.L_1080:
        /*014c*/ 	.word	0x00003520


	//   ....[1]....
        /*0150*/ 	.word	0x000035b0


	//   ....[2]....
        /*0154*/ 	.word	0x000036d0


	//----- nvinfo : EIATTR_CRS_STACK_SIZE
	.align		4
.L_1081:
        /*0158*/ 	.byte	0x04, 0x1e
        /*015a*/ 	.short	(.L_1083 - .L_1082)
.L_1082:
        /*015c*/ 	.word	0x00000000


	//----- nvinfo : EIATTR_CBANK_PARAM_SIZE
	.align		4
.L_1083:
        /*0160*/ 	.byte	0x03, 0x19
        /*0162*/ 	.short	0x0e74


	//----- nvinfo : EIATTR_PARAM_CBANK
	.align		4
        /*0164*/ 	.byte	0x04, 0x0a
        /*0166*/ 	.short	(.L_1085 - .L_1084)
	.align		4
.L_1084:
        /*0168*/ 	.word	index@(.nv.constant0._Z25multi_tensor_apply_kernelI18TensorListMetadataILi5ELb1EEN18transformer_engine17multi_tensor_adam17AdamFunctorMasterI13__nv_fp8_e4m313__nv_bfloat16flEEJffffffNS3_10adamMode_tEfEEvlPViT_T0_DpT1_)
        /*016c*/ 	.short	0x0210
        /*016e*/ 	.short	0x0e74


	//----- nvinfo : EIATTR_SW_WAR
	.align		4
.L_1085:
        /*0170*/ 	.byte	0x04, 0x36
        /*0172*/ 	.short	(.L_1087 - .L_1086)
.L_1086:
        /*0174*/ 	.word	0x00000008
.L_1087:


//--------------------- .nv.info._Z25multi_tensor_apply_kernelI18TensorListMetadataILi5ELb1EEN18transformer_engine17multi_tensor_adam17AdamFunctorMasterI13__nv_fp8_e4m36__halfflEEJffffffNS3_10adamMode_tEfEEvlPViT_T0_DpT1_ --------------------------
	.section	.nv.info._Z25multi_tensor_apply_kernelI18TensorListMetadataILi5ELb1EEN18transformer_engine17multi_tensor_adam17AdamFunctorMasterI13__nv_fp8_e4m36__halfflEEJffffffNS3_10adamMode_tEfEEvlPViT_T0_DpT1_,"",@"SHT_CUDA_INFO"
	.sectionflags	@""
	.align	4


	//----- nvinfo : EIATTR_CUDA_API_VERSION
	.align		4
        /*0000*/ 	.byte	0x04, 0x37
        /*0002*/ 	.short	(.L_1089 - .L_1088)
.L_1088:
        /*0004*/ 	.word	0x00000082


	//----- nvinfo : EIATTR_KPARAM_INFO
	.align		4
.L_1089:
        /*0008*/ 	.byte	0x04, 0x17
        /*000a*/ 	.short	(.L_1091 - .L_1090)
.L_1090:
        /*000c*/ 	.word	0x00000000
        /*0010*/ 	.short	0x000b
        /*0012*/ 	.short	0x0e70
        /*0014*/ 	.byte	0x00, 0xf0, 0x11, 0x00


	//----- nvinfo : EIATTR_KPARAM_INFO
	.align		4
.L_1091:
        /*0018*/ 	.byte	0x04, 0x17
        /*001a*/ 	.short	(.L_1093 - .L_1092)
.L_1092:
        /*001c*/ 	.word	0x00000000
        /*0020*/ 	.short	0x000a
        /*0022*/ 	.short	0x0e6c
        /*0024*/ 	.byte	0x00, 0xf0, 0x11, 0x00


	//----- nvinfo : EIATTR_KPARAM_INFO
	.align		4
.L_1093:
        /*0028*/ 	.byte	0x04, 0x17
        /*002a*/ 	.short	(.L_1095 - .L_1094)
.L_1094:
        /*002c*/ 	.word	0x00000000
        /*0030*/ 	.short	0x0009
        /*0032*/ 	.short	0x0e68
        /*0034*/ 	.byte	0x00, 0xf0, 0x11, 0x00


	//----- nvinfo : EIATTR_KPARAM_INFO
	.align		4
.L_1095:
        /*0038*/ 	.byte	0x04, 0x17
        /*003a*/ 	.short	(.L_1097 - .L_1096)
.L_1096:
        /*003c*/ 	.word	0x00000000
        /*0040*/ 	.short	0x0008
        /*0042*/ 	.short	0x0e64
        /*0044*/ 	.byte	0x00, 0xf0, 0x11, 0x00


	//----- nvinfo : EIATTR_KPARAM_INFO
	.align		4
.L_1097:
        /*0048*/ 	.byte	0x04, 0x17
        /*004a*/ 	.short	(.L_1099 - .L_1098)
.L_1098:
        /*004c*/ 	.word	0x00000000
        /*0050*/ 	.short	0x0007
        /*0052*/ 	.short	0x0e60
        /*0054*/ 	.byte	0x00, 0xf0, 0x11, 0x00


	//----- nvinfo : EIATTR_KPARAM_INFO
	.align		4
.L_1099:
        /*0058*/ 	.byte	0x04, 0x17
        /*005a*/ 	.short	(.L_1101 - .L_1100)
.L_1100:
        /*005c*/ 	.word	0x00000000
        /*0060*/ 	.short	0x0006
        /*0062*/ 	.short	0x0e5c
        /*0064*/ 	.byte	0x00, 0xf0, 0x11, 0x00


	//----- nvinfo : EIATTR_KPARAM_INFO
	.align		4
.L_1101:
        /*0068*/ 	.byte	0x04, 0x17
        /*006a*/ 	.short	(.L_1103 - .L_1102)
.L_1102:
        /*006c*/ 	.word	0x00000000
        /*0070*/ 	.short	0x0005
        /*0072*/ 	.short	0x0e58
        /*0074*/ 	.byte	0x00, 0xf0, 0x11, 0x00


	//----- nvinfo : EIATTR_KPARAM_INFO
	.align		4
.L_1103:
        /*0078*/ 	.byte	0x04, 0x17
        /*007a*/ 	.short	(.L_1105 - .L_1104)
.L_1104:
        /*007c*/ 	.word	0x00000000
        /*0080*/ 	.short	0x0004
        /*0082*/ 	.short	0x0e54
        /*0084*/ 	.byte	0x00, 0xf0, 0x11, 0x00


	//----- nvinfo : EIATTR_KPARAM_INFO
	.align		4
.L_1105:
        /*0088*/ 	.byte	0x04, 0x17
        /*008a*/ 	.short	(.L_1107 - .L_1106)
.L_1106:
        /*008c*/ 	.word	0x00000000
        /*0090*/ 	.short	0x0003
        /*0092*/ 	.short	0x0e50
        /*0094*/ 	.byte	0x00, 0xf0, 0x05, 0x00


	//----- nvinfo : EIATTR_KPARAM_INFO
	.align		4
.L_1107:
        /*0098*/ 	.byte	0x04, 0x17
        /*009a*/ 	.short	(.L_1109 - .L_1108)
.L_1108:
        /*009c*/ 	.word	0x00000000
        /*00a0*/ 	.short	0x0002
        /*00a2*/ 	.short	0x0010
        /*00a4*/ 	.byte	0x00, 0xf0, 0x01, 0x39


	//----- nvinfo : EIATTR_KPARAM_INFO
	.align		4
.L_1109:
        /*00a8*/ 	.byte	0x04, 0x17
        /*00aa*/ 	.short	(.L_1111 - .L_1110)
.L_1110:
        /*00ac*/ 	.word	0x00000000
        /*00b0*/ 	.short	0x0001
        /*00b2*/ 	.short	0x0008
        /*00b4*/ 	.byte	0x00, 0xf0, 0x21, 0x00


	//----- nvinfo : EIATTR_KPARAM_INFO
	.align		4
.L_1111:
        /*00b8*/ 	.byte	0x04, 0x17
        /*00ba*/ 	.short	(.L_1113 - .L_1112)
.L_1112:
        /*00bc*/ 	.word	0x00000000
        /*00c0*/ 	.short	0x0000
        /*00c2*/ 	.short	0x0000
        /*00c4*/ 	.byte	0x00, 0xf0, 0x21, 0x00


	//----- nvinfo : EIATTR_SPARSE_MMA_MASK
	.align		4
.L_1113:
        /*00c8*/ 	.byte	0x03, 0x50
        /*00ca*/ 	.short	0x0000


	//----- nvinfo : EIATTR_MAXREG_COUNT
	.align		4
        /*00cc*/ 	.byte	0x03, 0x1b
        /*00ce*/ 	.short	0x00ff


	//----- nvinfo : EIATTR_NUM_BARRIERS
	.align		4
        /*00d0*/ 	.byte	0x02, 0x4c
        /*00d2*/ 	.byte	0x01
	.zero		1


	//----- nvinfo : EIATTR_MERCURY_ISA_VERSION
	.align		4
        /*00d4*/ 	.byte	0x03, 0x5f
        /*00d6*/ 	.short	0x0101


	//----- nvinfo : EIATTR_COOP_GROUP_MASK_REGIDS
	.align		4
        /*00d8*/ 	.byte	0x04, 0x29
        /*00da*/ 	.short	(.L_1115 - .L_1114)


	//   ....[0]....
.L_1114:
        /*00dc*/ 	.word	0xffffffff


	//   ....[1]....
        /*00e0*/ 	.word	0xffffffff


	//   ....[2]....
        /*00e4*/ 	.word	0xffffffff


	//   ....[3]....
        /*00e8*/ 	.word	0xffffffff


	//   ....[4]....
        /*00ec*/ 	.word	0xffffffff


	//   ....[5]....
        /*00f0*/ 	.word	0xffffffff


	//   ....[6]....
        /*00f4*/ 	.word	0xffffffff


	//   ....[7]....
        /*00f8*/ 	.word	0xffffffff


	//   ....[8]....
        /*00fc*/ 	.word	0xffffffff


	//   ....[9]....
        /*0100*/ 	.word	0x05000006


	//   ....[10]....
        /*0104*/ 	.word	0x05000006


	//   ....[11]....
        /*0108*/ 	.word	0x05000006


	//   ....[12]....
        /*010c*/ 	.word	0x05000006


	//----- nvinfo : EIATTR_COOP_GROUP_INSTR_OFFSETS
	.align		4
.L_1115:
        /*0110*/ 	.byte	0x04, 0x28
        /*0112*/ 	.short	(.L_1117 - .L_1116)


	//   ....[0]....
.L_1116:
        /*0114*/ 	.word	0x00003290


	//   ....[1]....
        /*0118*/ 	.word	0x00003300


	//   ....[2]....
        /*011c*/ 	.word	0x00003330


	//   ....[3]....
        /*0120*/ 	.word	0x00003360


	//   ....[4]....
        /*0124*/ 	.word	0x00003390


	//   ....[5]....
        /*0128*/ 	.word	0x00003480


	//   ....[6]....
        /*012c*/ 	.word	0x000034a0


	//   ....[7]....
        /*0130*/ 	.word	0x000034c0


	//   ....[8]....
        /*0134*/ 	.word	0x000034e0


	//   ....[9]....
        /*0138*/ 	.word	0x00003720


	//   ....[10]....
        /*013c*/ 	.word	0x00003790


	//   ....[11]....
        /*0140*/ 	.word	0x00003800


	//   ....[12]....
        /*0144*/ 	.word	0x00003870


	//----- nvinfo : EIATTR_EXIT_INSTR_OFFSETS
	.align		4
.L_1117:
        /*0148*/ 	.byte	0x04, 0x1c
        /*014a*/ 	.short	(.L_1119 - .L_1118)


	//   ....[0]....
.L_1118:
        /*014c*/ 	.word	0x00003520


	//   ....[1]....
        /*0150*/ 	.word	0x000035b0


	//   ....[2]....
        /*0154*/ 	.word	0x000036d0


	//----- nvinfo : EIATTR_CRS_STACK_SIZE
	.align		4
.L_1119:
        /*0158*/ 	.byte	0x04, 0x1e
        /*015a*/ 	.short	(.L_1121 - .L_1120)
.L_1120:
        /*015c*/ 	.word	0x00000000


	//----- nvinfo : EIATTR_CBANK_PARAM_SIZE
	.align		4
.L_1121:
        /*0160*/ 	.byte	0x03, 0x19
        /*0162*/ 	.short	0x0e74


	//----- nvinfo : EIATTR_PARAM_CBANK
	.align		4
        /*0164*/ 	.byte	0x04, 0x0a
        /*0166*/ 	.short	(.L_1123 - .L_1122)
	.align		4
.L_1122:
        /*0168*/ 	.word	index@(.nv.constant0._Z25multi_tensor_apply_kernelI18TensorListMetadataILi5ELb1EEN18transformer_engine17multi_tensor_adam17AdamFunctorMasterI13__nv_fp8_e4m36__halfflEEJffffffNS3_10adamMode_tEfEEvlPViT_T0_DpT1_)
        /*016c*/ 	.short	0x0210
        /*016e*/ 	.short	0x0e74


	//----- nvinfo : EIATTR_SW_WAR
	.align		4
.L_1123:
        /*0170*/ 	.byte	0x04, 0x36
        /*0172*/ 	.short	(.L_1125 - .L_1124)
.L_1124:
        /*0174*/ 	.word	0x00000008
.L_1125:


//--------------------- .nv.info._Z25multi_tensor_apply_kernelI18TensorListMetadataILi5ELb1EEN18transformer_engine17multi_tensor_adam17AdamFunctorMasterI13__nv_fp8_e4m3fflEEJffffffNS3_10adamMode_tEfEEvlPViT_T0_DpT1_ --------------------------
	.section	.nv.info._Z25multi_tensor_apply_kernelI18TensorListMetadataILi5ELb1EEN18transformer_engine17multi_tensor_adam17AdamFunctorMasterI13__nv_fp8_e4m3fflEEJffffffNS3_10adamMode_tEfEEvlPViT_T0_DpT1_,"",@"SHT_CUDA_INFO"
	.sectionflags	@""
	.align	4


	//----- nvinfo : EIATTR_CUDA_API_VERSION
	.align		4
        /*0000*/ 	.byte	0x04, 0x37
        /*0002*/ 	.short	(.L_1127 - .L_1126)
.L_1126:
        /*0004*/ 	.word	0x00000082


	//----- nvinfo : EIATTR_KPARAM_INFO
	.align		4
.L_1127:
        /*0008*/ 	.byte	0x04, 0x17
        /*000a*/ 	.short	(.L_1129 - .L_1128)
.L_1128:
        /*000c*/ 	.word	0x00000000
        /*0010*/ 	.short	0x000b
        /*0012*/ 	.short	0x0e70
        /*0014*/ 	.byte	0x00, 0xf0, 0x11, 0x00


	//----- nvinfo : EIATTR_KPARAM_INFO
	.align		4
.L_1129:
        /*0018*/ 	.byte	0x04, 0x17
        /*001a*/ 	.short	(.L_1131 - .L_1130)
.L_1130:
        /*001c*/ 	.word	0x00000000
        /*0020*/ 	.short	0x000a
        /*0022*/ 	.short	0x0e6c
        /*0024*/ 	.byte	0x00, 0xf0, 0x11, 0x00


	//----- nvinfo : EIATTR_KPARAM_INFO
	.align		4
.L_1131:
        /*0028*/ 	.byte	0x04, 0x17
        /*002a*/ 	.short	(.L_1133 - .L_1132)
.L_1132:
        /*002c*/ 	.word	0x00000000
        /*0030*/ 	.short	0x0009
        /*0032*/ 	.short	0x0e68
        /*0034*/ 	.byte	0x00, 0xf0, 0x11, 0x00


	//----- nvinfo : EIATTR_KPARAM_INFO
	.align		4
.L_1133:
        /*0038*/ 	.byte	0x04, 0x17
        /*003a*/ 	.short	(.L_1135 - .L_1134)
.L_1134:
        /*003c*/ 	.word	0x00000000
        /*0040*/ 	.short	0x0008
        /*0042*/ 	.short	0x0e64
        /*0044*/ 	.byte	0x00, 0xf0, 0x11, 0x00


	//----- nvinfo : EIATTR_KPARAM_INFO
	.align		4
.L_1135:
        /*0048*/ 	.byte	0x04, 0x17
        /*004a*/ 	.short	(.L_1137 - .L_1136)
.L_1136:
        /*004c*/ 	.word	0x00000000
        /*0050*/ 	.short	0x0007
        /*0052*/ 	.short	0x0e60
        /*0054*/ 	.byte	0x00, 0xf0, 0x11, 0x00


	//----- nvinfo : EIATTR_KPARAM_INFO
	.align		4
.L_1137:
        /*0058*/ 	.byte	0x04, 0x17
        /*005a*/ 	.short	(.L_1139 - .L_1138)
.L_1138:
        /*005c*/ 	.word	0x00000000
        /*0060*/ 	.short	0x0006
        /*0062*/ 	.short	0x0e5c
        /*0064*/ 	.byte	0x00, 0xf0, 0x11, 0x00


	//----- nvinfo : EIATTR_KPARAM_INFO
	.align		4
.L_1139:
        /*0068*/ 	.byte	0x04, 0x17
        /*006a*/ 	.short	(.L_1141 - .L_1140)
.L_1140:
        /*006c*/ 	.word	0x00000000
        /*0070*/ 	.short	0x0005
        /*0072*/ 	.short	0x0e58
        /*0074*/ 	.byte	0x00, 0xf0, 0x11, 0x00


	//----- nvinfo : EIATTR_KPARAM_INFO
	.align		4
.L_1141:
        /*0078*/ 	.byte	0x04, 0x17
        /*007a*/ 	.short	(.L_1143 - .L_1142)
.L_1142:
        /*007c*/ 	.word	0x00000000
        /*0080*/ 	.short	0x0004
        /*0082*/ 	.short	0x0e54
        /*0084*/ 	.byte	0x00, 0xf0, 0x11, 0x00


	//----- nvinfo : EIATTR_KPARAM_INFO
	.align		4
.L_1143:
        /*0088*/ 	.byte	0x04, 0x17
        /*008a*/ 	.short	(.L_1145 - .L_1144)
.L_1144:
        /*008c*/ 	.word	0x00000000
        /*0090*/ 	.short	0x0003
        /*0092*/ 	.short	0x0e50
        /*0094*/ 	.byte	0x00, 0xf0, 0x05, 0x00


	//----- nvinfo : EIATTR_KPARAM_INFO
	.align		4
.L_1145:
        /*0098*/ 	.byte	0x04, 0x17
        /*009a*/ 	.short	(.L_1147 - .L_1146)
.L_1146:
        /*009c*/ 	.word	0x00000000
        /*00a0*/ 	.short	0x0002
        /*00a2*/ 	.short	0x0010
        /*00a4*/ 	.byte	0x00, 0xf0, 0x01, 0x39


	//----- nvinfo : EIATTR_KPARAM_INFO
	.align		4
.L_1147:
        /*00a8*/ 	.byte	0x04, 0x17
        /*00aa*/ 	.short	(.L_1149 - .L_1148)
.L_1148:
        /*00ac*/ 	.word	0x00000000
        /*00b0*/ 	.short	0x0001
        /*00b2*/ 	.short	0x0008
        /*00b4*/ 	.byte	0x00, 0xf0, 0x21, 0x00


	//----- nvinfo : EIATTR_KPARAM_INFO
	.align		4
.L_1149:
        /*00b8*/ 	.byte	0x04, 0x17
        /*00ba*/ 	.short	(.L_1151 - .L_1150)
.L_1150:
        /*00bc*/ 	.word	0x00000000
        /*00c0*/ 	.short	0x0000
        /*00c2*/ 	.short	0x0000
        /*00c4*/ 	.byte	0x00, 0xf0, 0x21, 0x00


	//----- nvinfo : EIATTR_SPARSE_MMA_MASK
	.align		4
.L_1151:
        /*00c8*/ 	.byte	0x03, 0x50
        /*00ca*/ 	.short	0x0000


	//----- nvinfo : EIATTR_MAXREG_COUNT
	.align		4
        /*00cc*/ 	.byte	0x03, 0x1b
        /*00ce*/ 	.short	0x00ff


	//----- nvinfo : EIATTR_NUM_BARRIERS
	.align		4
        /*00d0*/ 	.byte	0x02, 0x4c
        /*00d2*/ 	.byte	0x01
	.zero		1


	//----- nvinfo : EIATTR_MERCURY_ISA_VERSION
	.align		4
        /*00d4*/ 	.byte	0x03, 0x5f
        /*00d6*/ 	.short	0x0101


	//----- nvinfo : EIATTR_COOP_GROUP_MASK_REGIDS
	.align		4
        /*00d8*/ 	.byte	0x04, 0x29
        /*00da*/ 	.short	(.L_1153 - .L_1152)


	//   ....[0]....
.L_1152:
        /*00dc*/ 	.word	0xffffffff


	//   ....[1]....
        /*00e0*/ 	.word	0xffffffff


	//   ....[2]....
        /*00e4*/ 	.word	0xffffffff


	//   ....[3]....
        /*00e8*/ 	.word	0xffffffff


	//   ....[4]....
        /*00ec*/ 	.word	0xffffffff


	//   ....[5]....
        /*00f0*/ 	.word	0xffffffff


	//   ....[6]....
        /*00f4*/ 	.word	0xffffffff


	//   ....[7]....
        /*00f8*/ 	.word	0xffffffff


	//   ....[8]....
        /*00fc*/ 	.word	0xffffffff


	//   ....[9]....
        /*0100*/ 	.word	0x05000006


	//   ....[10]....
        /*0104*/ 	.word	0x05000006


	//   ....[11]....
        /*0108*/ 	.word	0x05000006


	//   ....[12]....
        /*010c*/ 	.word	0x05000006


	//----- nvinfo : EIATTR_COOP_GROUP_INSTR_OFFSETS
	.align		4
.L_1153:
        /*0110*/ 	.byte	0x04, 0x28
        /*0112*/ 	.short	(.L_1155 - .L_1154)


	//   ....[0]....
.L_1154:
        /*0114*/ 	.word	0x000033e0


	//   ....[1]....
        /*0118*/ 	.word	0x00003460


	//   ....[2]....
        /*011c*/ 	.word	0x000034a0


	//   ....[3]....
        /*0120*/ 	.word	0x000034c0


	//   ....[4]....
        /*0124*/ 	.word	0x000034e0


	//   ....[5]....
        /*0128*/ 	.word	0x000035d0


	//   ....[6]....
        /*012c*/ 	.word	0x000035f0


	//   ....[7]....
        /*0130*/ 	.word	0x00003610


	//   ....[8]....
        /*0134*/ 	.word	0x00003630


	//   ....[9]....
        /*0138*/ 	.word	0x00003870


	//   ....[10]....
        /*013c*/ 	.word	0x000038e0


	//   ....[11]....
        /*0140*/ 	.word	0x00003950


	//   ....[12]....
        /*0144*/ 	.word	0x000039c0


	//----- nvinfo : EIATTR_EXIT_INSTR_OFFSETS
	.align		4
.L_1155:
        /*0148*/ 	.byte	0x04, 0x1c
        /*014a*/ 	.short	(.L_1157 - .L_1156)


	//   ....[0]....
.L_1156:
        /*014c*/ 	.word	0x00003670


	//   ....[1]....
        /*0150*/ 	.word	0x00003700


	//   ....[2]....
        /*0154*/ 	.word	0x00003820


	//----- nvinfo : EIATTR_CRS_STACK_SIZE
	.align		4
.L_1157:
        /*0158*/ 	.byte	0x04, 0x1e
        /*015a*/ 	.short	(.L_1159 - .L_1158)
.L_1158:
        /*015c*/ 	.word	0x00000000


	//----- nvinfo : EIATTR_CBANK_PARAM_SIZE
	.align		4
.L_1159:
        /*0160*/ 	.byte	0x03, 0x19
        /*0162*/ 	.short	0x0e74


	//----- nvinfo : EIATTR_PARAM_CBANK
	.align		4
        /*0164*/ 	.byte	0x04, 0x0a
        /*0166*/ 	.short	(.L_1161 - .L_1160)
	.align		4
.L_1160:
        /*0168*/ 	.word	index@(.nv.constant0._Z25multi_tensor_apply_kernelI18TensorListMetadataILi5ELb1EEN18transformer_engine17multi_tensor_adam17AdamFunctorMasterI13__nv_fp8_e4m3fflEEJffffffNS3_10adamMode_tEfEEvlPViT_T0_DpT1_)
        /*016c*/ 	.short	0x0210
        /*016e*/ 	.short	0x0e74


	//----- nvinfo : EIATTR_SW_WAR
	.align		4
.L_1161:
        /*0170*/ 	.byte	0x04, 0x36
        /*0172*/ 	.short	(.L_1163 - .L_1162)
.L_1162:
        /*0174*/ 	.word	0x00000008
.L_1163:


//--------------------- .nv.info._Z25multi_tensor_apply_kernelI18TensorListMetadataILi5ELb1EEN18transformer_engine17multi_tensor_adam17AdamFunctorMasterI13__nv_fp8_e5m213__nv_bfloat16flEEJffffffNS3_10adamMode_tEfEEvlPViT_T0_DpT1_ --------------------------
	.section	.nv.info._Z25multi_tensor_apply_kernelI18TensorListMetadataILi5ELb1EEN18transformer_engine17multi_tensor_adam17AdamFunctorMasterI13__nv_fp8_e5m213__nv_bfloat16flEEJffffffNS3_10adamMode_tEfEEvlPViT_T0_DpT1_,"",@"SHT_CUDA_INFO"
	.sectionflags	@""
	.align	4


	//----- nvinfo : EIATTR_CUDA_API_VERSION
	.align		4
        /*0000*/ 	.byte	0x04, 0x37
        /*0002*/ 	.short	(.L_1165 - .L_1164)
.L_1164:
        /*0004*/ 	.word	0x00000082


	//----- nvinfo : EIATTR_KPARAM_INFO
	.align		4
.L_1165:
        /*0008*/ 	.byte	0x04, 0x17
        /*000a*/ 	.short	(.L_1167 - .L_1166)
.L_1166:
        /*000c*/ 	.word	0x00000000
        /*0010*/ 	.short	0x000b
        /*0012*/ 	.short	0x0e70
        /*0014*/ 	.byte	0x00, 0xf0, 0x11, 0x00


	//----- nvinfo : EIATTR_KPARAM_INFO
	.align		4
.L_1167:
        /*0018*/ 	.byte	0x04, 0x17
        /*001a*/ 	.short	(.L_1169 - .L_1168)
.L_1168:
        /*001c*/ 	.word	0x00000000
        /*0020*/ 	.short	0x000a
        /*0022*/ 	.short	0x0e6c
        /*0024*/ 	.byte	0x00, 0xf0, 0x11, 0x00


	//----- nvinfo : EIATTR_KPARAM_INFO
	.align		4
.L_1169:
        /*0028*/ 	.byte	0x04, 0x17
        /*002a*/ 	.short	(.L_1171 - .L_1170)
.L_1170:
        /*002c*/ 	.word	0x00000000
        /*0030*/ 	.short	0x0009
        /*0032*/ 	.short	0x0e68
        /*0034*/ 	.byte	0x00, 0xf0, 0x11, 0x00


	//----- nvinfo : EIATTR_KPARAM_INFO
	.align		4
.L_1171:
        /*0038*/ 	.byte	0x04, 0x17
        /*003a*/ 	.short	(.L_1173 - .L_1172)
.L_1172:
        /*003c*/ 	.word	0x00000000
        /*0040*/ 	.short	0x0008
        /*0042*/ 	.short	0x0e64
        /*0044*/ 	.byte	0x00, 0xf0, 0x11, 0x00


	//----- nvinfo : EIATTR_KPARAM_INFO
	.align		4
.L_1173:
        /*0048*/ 	.byte	0x04, 0x17
        /*004a*/ 	.short	(.L_1175 - .L_1174)
.L_1174:
        /*004c*/ 	.word	0x00000000
        /*0050*/ 	.short	0x0007
        /*0052*/ 	.short	0x0e60
        /*0054*/ 	.byte	0x00, 0xf0, 0x11, 0x00


	//----- nvinfo : EIATTR_KPARAM_INFO
	.align		4
.L_1175:
        /*0058*/ 	.byte	0x04, 0x17
        /*005a*/ 	.short	(.L_1177 - .L_1176)
.L_1176:
        /*005c*/ 	.word	0x00000000
        /*0060*/ 	.short	0x0006
        /*0062*/ 	.short	0x0e5c
        /*0064*/ 	.byte	0x00, 0xf0, 0x11, 0x00


	//----- nvinfo : EIATTR_KPARAM_INFO
	.align		4
.L_1177:
        /*0068*/ 	.byte	0x04, 0x17
        /*006a*/ 	.short	(.L_1179 - .L_1178)
.L_1178:
        /*006c*/ 	.word	0x00000000
        /*0070*/ 	.short	0x0005
        /*0072*/ 	.short	0x0e58
        /*0074*/ 	.byte	0x00, 0xf0, 0x11, 0x00


	//----- nvinfo : EIATTR_KPARAM_INFO
	.align		4
.L_1179:
        /*0078*/ 	.byte	0x04, 0x17
        /*007a*/ 	.short	(.L_1181 - .L_1180)
.L_1180:
        /*007c*/ 	.word	0x00000000
        /*0080*/ 	.short	0x0004
        /*0082*/ 	.short	0x0e54
        /*0084*/ 	.byte	0x00, 0xf0, 0x11, 0x00


	//----- nvinfo : EIATTR_KPARAM_INFO
	.align		4
.L_1181:
        /*0088*/ 	.byte	0x04, 0x17
        /*008a*/ 	.short	(.L_1183 - .L_1182)
.L_1182:
        /*008c*/ 	.word	0x00000000
        /*0090*/ 	.short	0x0003
        /*0092*/ 	.short	0x0e50
        /*0094*/ 	.byte	0x00, 0xf0, 0x05, 0x00


	//----- nvinfo : EIATTR_KPARAM_INFO
	.align		4
.L_1183:
        /*0098*/ 	.byte	0x04, 0x17
        /*009a*/ 	.short	(.L_1185 - .L_1184)
.L_1184:
        /*009c*/ 	.word	0x00000000
        /*00a0*/ 	.short	0x0002
        /*00a2*/ 	.short	0x0010
        /*00a4*/ 	.byte	0x00, 0xf0, 0x01, 0x39


	//----- nvinfo : EIATTR_KPARAM_INFO
	.align		4
.L_1185:
        /*00a8*/ 	.byte	0x04, 0x17
        /*00aa*/ 	.short	(.L_1187 - .L_1186)
.L_1186:
        /*00ac*/ 	.word	0x00000000
        /*00b0*/ 	.short	0x0001
        /*00b2*/ 	.short	0x0008
        /*00b4*/ 	.byte	0x00, 0xf0, 0x21, 0x00


	//----- nvinfo : EIATTR_KPARAM_INFO
	.align		4
.L_1187:
        /*00b8*/ 	.byte	0x04, 0x17
        /*00ba*/ 	.short	(.L_1189 - .L_1188)
.L_1188:
        /*00bc*/ 	.word	0x00000000
        /*00c0*/ 	.short	0x0000
        /*00c2*/ 	.short	0x0000
        /*00c4*/ 	.byte	0x00, 0xf0, 0x21, 0x00


	//----- nvinfo : EIATTR_SPARSE_MMA_MASK
	.align		4
.L_1189:
        /*00c8*/ 	.byte	0x03, 0x50
        /*00ca*/ 	.short	0x0000


	//----- nvinfo : EIATTR_MAXREG_COUNT
	.align		4
        /*00cc*/ 	.byte	0x03, 0x1b
        /*00ce*/ 	.short	0x00ff


	//----- nvinfo : EIATTR_NUM_BARRIERS
	.align		4
        /*00d0*/ 	.byte	0x02, 0x4c
        /*00d2*/ 	.byte	0x01
	.zero		1


	//----- nvinfo : EIATTR_MERCURY_ISA_VERSION
	.align		4
        /*00d4*/ 	.byte	0x03, 0x5f
        /*00d6*/ 	.short	0x0101


	//----- nvinfo : EIATTR_COOP_GROUP_MASK_REGIDS
	.align		4
        /*00d8*/ 	.byte	0x04, 0x29
        /*00da*/ 	.short	(.L_1191 - .L_1190)


	//   ....[0]....
.L_1190:
        /*00dc*/ 	.word	0xffffffff


	//   ....[1]....
        /*00e0*/ 	.word	0xffffffff


	//   ....[2]....
        /*00e4*/ 	.word	0xffffffff


	//   ....[3]....
        /*00e8*/ 	.word	0xffffffff


	//   ....[4]....
        /*00ec*/ 	.word	0xffffffff


	//   ....[5]....
        /*00f0*/ 	.word	0xffffffff


	//   ....[6]....
        /*00f4*/ 	.word	0xffffffff


	//   ....[7]....
        /*00f8*/ 	.word	0xffffffff


	//   ....[8]....
        /*00fc*/ 	.word	0xffffffff


	//   ....[9]....
        /*0100*/ 	.word	0x05000006


	//   ....[10]....
        /*0104*/ 	.word	0x05000006


	//   ....[11]....
        /*0108*/ 	.word	0x05000006


	//   ....[12]....
        /*010c*/ 	.word	0x05000006


	//----- nvinfo : EIATTR_COOP_GROUP_INSTR_OFFSETS
	.align		4
.L_1191:
        /*0110*/ 	.byte	0x04, 0x28
        /*0112*/ 	.short	(.L_1193 - .L_1192)


	//   ....[0]....
.L_1192:
        /*0114*/ 	.word	0x00003290


	//   ....[1]....
        /*0118*/ 	.word	0x00003300


	//   ....[2]....
        /*011c*/ 	.word	0x00003330


	//   ....[3]....
        /*0120*/ 	.word	0x00003360


	//   ....[4]....
        /*0124*/ 	.word	0x00003390


	//   ....[5]....
        /*0128*/ 	.word	0x00003480


	//   ....[6]....
        /*012c*/ 	.word	0x000034a0


	//   ....[7]....
        /*0130*/ 	.word	0x000034c0


	//   ....[8]....
        /*0134*/ 	.word	0x000034e0


	//   ....[9]....
        /*0138*/ 	.word	0x00003720


	//   ....[10]....
        /*013c*/ 	.word	0x00003790


	//   ....[11]....
        /*0140*/ 	.word	0x00003800


	//   ....[12]....
        /*0144*/ 	.word	0x00003870


	//----- nvinfo : EIATTR_EXIT_INSTR_OFFSETS
	.align		4
.L_1193:
        /*0148*/ 	.byte	0x04, 0x1c
        /*014a*/ 	.short	(.L_1195 - .L_1194)


	//   ....[0]....
.L_1194:
        /*014c*/ 	.word	0x00003520


	//   ....[1]....
        /*0150*/ 	.word	0x000035b0


	//   ....[2]....
        /*0154*/ 	.word	0x000036d0


	//----- nvinfo : EIATTR_CRS_STACK_SIZE
	.align		4
.L_1195:
        /*0158*/ 	.byte	0x04, 0x1e
        /*015a*/ 	.short	(.L_1197 - .L_1196)
.L_1196:
        /*015c*/ 	.word	0x00000000


	//----- nvinfo : EIATTR_CBANK_PARAM_SIZE
	.align		4
.L_1197:
        /*0160*/ 	.byte	0x03, 0x19
        /*0162*/ 	.short	0x0e74


	//----- nvinfo : EIATTR_PARAM_CBANK
	.align		4
        /*0164*/ 	.byte	0x04, 0x0a
        /*0166*/ 	.short	(.L_1199 - .L_1198)
	.align		4
.L_1198:
        /*0168*/ 	.word	index@(.nv.constant0._Z25multi_tensor_apply_kernelI18TensorListMetadataILi5ELb1EEN18transformer_engine17multi_tensor_adam17AdamFunctorMasterI13__nv_fp8_e5m213__nv_bfloat16flEEJffffffNS3_10adamMode_tEfEEvlPViT_T0_DpT1_)
        /*016c*/ 	.short	0x0210
        /*016e*/ 	.short	0x0e74


	//----- nvinfo : EIATTR_SW_WAR
	.align		4
.L_1199:
        /*0170*/ 	.byte	0x04, 0x36
        /*0172*/ 	.short	(.L_1201 - .L_1200)
.L_1200:
        /*0174*/ 	.word	0x00000008
.L_1201:


//--------------------- .nv.info._Z25multi_tensor_apply_kernelI18TensorListMetadataILi5ELb1EEN18transformer_engine17multi_tensor_adam17AdamFunctorMasterI13__nv_fp8_e5m26__halfflEEJffffffNS3_10adamMode_tEfEEvlPViT_T0_DpT1_ --------------------------
	.section	.nv.info._Z25multi_tensor_apply_kernelI18TensorListMetadataILi5ELb1EEN18transformer_engine17multi_tensor_adam17AdamFunctorMasterI13__nv_fp8_e5m26__halfflEEJffffffNS3_10adamMode_tEfEEvlPViT_T0_DpT1_,"",@"SHT_CUDA_INFO"
	.sectionflags	@""
	.align	4


	//----- nvinfo : EIATTR_CUDA_API_VERSION
	.align		4
        /*0000*/ 	.byte	0x04, 0x37
        /*0002*/ 	.short	(.L_1203 - .L_1202)
.L_1202:
        /*0004*/ 	.word	0x00000082


	//----- nvinfo : EIATTR_KPARAM_INFO
	.align		4
.L_1203:
        /*0008*/ 	.byte	0x04, 0x17
        /*000a*/ 	.short	(.L_1205 - .L_1204)
.L_1204:
        /*000c*/ 	.word	0x00000000
        /*0010*/ 	.short	0x000b
        /*0012*/ 	.short	0x0e70
        /*0014*/ 	.byte	0x00, 0xf0, 0x11, 0x00


	//----- nvinfo : EIATTR_KPARAM_INFO
	.align		4
.L_1205:
        /*0018*/ 	.byte	0x04, 0x17
        /*001a*/ 	.short	(.L_1207 - .L_1206)
.L_1206:
        /*001c*/ 	.word	0x00000000
        /*0020*/ 	.short	0x000a
        /*0022*/ 	.short	0x0e6c
        /*0024*/ 	.byte	0x00, 0xf0, 0x11, 0x00


	//----- nvinfo : EIATTR_KPARAM_INFO
	.align		4
.L_1207:
        /*0028*/ 	.byte	0x04, 0x17
        /*002a*/ 	.short	(.L_1209 - .L_1208)
.L_1208:
        /*002c*/ 	.word	0x00000000
        /*0030*/ 	.short	0x0009
        /*0032*/ 	.short	0x0e68
        /*0034*/ 	.byte	0x00, 0xf0, 0x11, 0x00


	//----- nvinfo : EIATTR_KPARAM_INFO
	.align		4
.L_1209:
        /*0038*/ 	.byte	0x04, 0x17
        /*003a*/ 	.short	(.L_1211 - .L_1210)
.L_1210:
        /*003c*/ 	.word	0x00000000
        /*0040*/ 	.short	0x0008
        /*0042*/ 	.short	0x0e64
        /*0044*/ 	.byte	0x00, 0xf0, 0x11, 0x00


	//----- nvinfo : EIATTR_KPARAM_INFO
	.align		4
.L_1211:
        /*0048*/ 	.byte	0x04, 0x17
        /*004a*/ 	.short	(.L_1213 - .L_1212)
.L_1212:
        /*004c*/ 	.word	0x00000000
        /*0050*/ 	.short	0x0007
        /*0052*/ 	.short	0x0e60
        /*0054*/ 	.byte	0x00, 0xf0, 0x11, 0x00


	//----- nvinfo : EIATTR_KPARAM_INFO
	.align		4
.L_1213:
        /*0058*/ 	.byte	0x04, 0x17
        /*005a*/ 	.short	(.L_1215 - .L_1214)
.L_1214:
        /*005c*/ 	.word	0x00000000
        /*0060*/ 	.short	0x0006
        /*0062*/ 	.short	0x0e5c
        /*0064*/ 	.byte	0x00, 0xf0, 0x11, 0x00


	//----- nvinfo : EIATTR_KPARAM_INFO
	.align		4
.L_1215:
        /*0068*/ 	.byte	0x04, 0x17
        /*006a*/ 	.short	(.L_1217 - .L_1216)
.L_1216:
        /*006c*/ 	.word	0x00000000
        /*0070*/ 	.short	0x0005
        /*0072*/ 	.short	0x0e58
        /*0074*/ 	.byte	0x00, 0xf0, 0x11, 0x00


	//----- nvinfo : EIATTR_KPARAM_INFO
	.align		4
.L_1217:
        /*0078*/ 	.byte	0x04, 0x17
        /*007a*/ 	.short	(.L_1219 - .L_1218)
.L_1218:
        /*007c*/ 	.word	0x00000000
        /*0080*/ 	.short	0x0004
        /*0082*/ 	.short	0x0e54
        /*0084*/ 	.byte	0x00, 0xf0, 0x11, 0x00


	//----- nvinfo : EIATTR_KPARAM_INFO
	.align		4
.L_1219:
        /*0088*/ 	.byte	0x04, 0x17
        /*008a*/ 	.short	(.L_1221 - .L_1220)
.L_1220:
        /*008c*/ 	.word	0x00000000
        /*0090*/ 	.short	0x0003
        /*0092*/ 	.short	0x0e50
        /*0094*/ 	.byte	0x00, 0xf0, 0x05, 0x00


	//----- nvinfo : EIATTR_KPARAM_INFO
	.align		4
.L_1221:
        /*0098*/ 	.byte	0x04, 0x17
        /*009a*/ 	.short	(.L_1223 - .L_1222)
.L_1222:
        /*009c*/ 	.word	0x00000000
        /*00a0*/ 	.short	0x0002
        /*00a2*/ 	.short	0x0010
        /*00a4*/ 	.byte	0x00, 0xf0, 0x01, 0x39


	//----- nvinfo : EIATTR_KPARAM_INFO
	.align		4
.L_1223:
        /*00a8*/ 	.byte	0x04, 0x17
        /*00aa*/ 	.short	(.L_1225 - .L_1224)
.L_1224:
        /*00ac*/ 	.word	0x00000000
        /*00b0*/ 	.short	0x0001
        /*00b2*/ 	.short	0x0008
        /*00b4*/ 	.byte	0x00, 0xf0, 0x21, 0x00


	//----- nvinfo : EIATTR_KPARAM_INFO
	.align		4
.L_1225:
        /*00b8*/ 	.byte	0x04, 0x17
        /*00ba*/ 	.short	(.L_1227 - .L_1226)
.L_1226:
        /*00bc*/ 	.word	0x00000000
        /*00c0*/ 	.short	0x0000
        /*00c2*/ 	.short	0x0000
        /*00c4*/ 	.byte	0x00, 0xf0, 0x21, 0x00


	//----- nvinfo : EIATTR_SPARSE_MMA_MASK
	.align		4
.L_1227:
        /*00c8*/ 	.byte	0x03, 0x50
        /*00ca*/ 	.short	0x0000


	//----- nvinfo : EIATTR_MAXREG_COUNT
	.align		4
        /*00cc*/ 	.byte	0x03, 0x1b
        /*00ce*/ 	.short	0x00ff


	//----- nvinfo : EIATTR_NUM_BARRIERS
	.align		4
        /*00d0*/ 	.byte	0x02, 0x4c
        /*00d2*/ 	.byte	0x01
	.zero		1


	//----- nvinfo : EIATTR_MERCURY_ISA_VERSION
	.align		4
        /*00d4*/ 	.byte	0x03, 0x5f
        /*00d6*/ 	.short	0x0101


	//----- nvinfo : EIATTR_COOP_GROUP_MASK_REGIDS
	.align		4
        /*00d8*/ 	.byte	0x04, 0x29
        /*00da*/ 	.short	(.L_1229 - .L_1228)


	//   ....[0]....
.L_1228:
        /*00dc*/ 	.word	0xffffffff


	//   ....[1]....
        /*00e0*/ 	.word	0xffffffff


	//   ....[2]....
        /*00e4*/ 	.word	0xffffffff


	//   ....[3]....
        /*00e8*/ 	.word	0xffffffff


	//   ....[4]....
        /*00ec*/ 	.word	0xffffffff


	//   ....[5]....
        /*00f0*/ 	.word	0xffffffff


	//   ....[6]....
        /*00f4*/ 	.word	0xffffffff


	//   ....[7]....
        /*00f8*/ 	.word	0xffffffff


	//   ....[8]....
        /*00fc*/ 	.word	0xffffffff


	//   ....[9]....
        /*0100*/ 	.word	0x05000006


	//   ....[10]....
        /*0104*/ 	.word	0x05000006


	//   ....[11]....
        /*0108*/ 	.word	0x05000006


	//   ....[12]....
        /*010c*/ 	.word	0x05000006


	//----- nvinfo : EIATTR_COOP_GROUP_INSTR_OFFSETS
	.align		4
.L_1229:
        /*0110*/ 	.byte	0x04, 0x28
        /*0112*/ 	.short	(.L_1231 - .L_1230)


	//   ....[0]....
.L_1230:
        /*0114*/ 	.word	0x00003290


	//   ....[1]....
        /*0118*/ 	.word	0x00003300


	//   ....[2]....
        /*011c*/ 	.word	0x00003330


	//   ....[3]....
        /*0120*/ 	.word	0x00003360


	//   ....[4]....
        /*0124*/ 	.word	0x00003390


	//   ....[5]....
        /*0128*/ 	.word	0x00003480


	//   ....[6]....
        /*012c*/ 	.word	0x000034a0


	//   ....[7]....
        /*0130*/ 	.word	0x000034c0


	//   ....[8]....
        /*0134*/ 	.word	0x000034e0


	//   ....[9]....
        /*0138*/ 	.word	0x00003720


	//   ....[10]....
        /*013c*/ 	.word	0x00003790


	//   ....[11]....
        /*0140*/ 	.word	0x00003800


	//   ....[12]....
        /*0144*/ 	.word	0x00003870


	//----- nvinfo : EIATTR_EXIT_INSTR_OFFSETS
	.align		4
.L_1231:
        /*0148*/ 	.byte	0x04, 0x1c
        /*014a*/ 	.short	(.L_1233 - .L_1232)


	//   ....[0]....
.L_1232:
        /*014c*/ 	.word	0x00003520


	//   ....[1]....
        /*0150*/ 	.word	0x000035b0


	//   ....[2]....
        /*0154*/ 	.word	0x000036d0


	//----- nvinfo : EIATTR_CRS_STACK_SIZE
	.align		4
.L_1233:
        /*0158*/ 	.byte	0x04, 0x1e
        /*015a*/ 	.short	(.L_1235 - .L_1234)
.L_1234:
        /*015c*/ 	.word	0x00000000


	//----- nvinfo : EIATTR_CBANK_PARAM_SIZE
	.align		4
.L_1235:
        /*0160*/ 	.byte	0x03, 0x19
        /*0162*/ 	.short	0x0e74


	//----- nvinfo : EIATTR_PARAM_CBANK
	.align		4
        /*0164*/ 	.byte	0x04, 0x0a
        /*0166*/ 	.short	(.L_1237 - .L_1236)
	.align		4
.L_1236:
        /*0168*/ 	.word	index@(.nv.constant0._Z25multi_tensor_apply_kernelI18TensorListMetadataILi5ELb1EEN18transformer_engine17multi_tensor_adam17AdamFunctorMasterI13__nv_fp8_e5m26__halfflEEJffffffNS3_10adamMode_tEfEEvlPViT_T0_DpT1_)
        /*016c*/ 	.short	0x0210
        /*016e*/ 	.short	0x0e74


	//----- nvinfo : EIATTR_SW_WAR
	.align		4
.L_1237:
        /*0170*/ 	.byte	0x04, 0x36
        /*0172*/ 	.short	(.L_1239 - .L_1238)
.L_1238:
        /*0174*/ 	.word	0x00000008
.L_1239:


//--------------------- .nv.info._Z25multi_tensor_apply_kernelI18TensorListMetadataILi5ELb1EEN18transformer_engine17multi_tensor_adam17AdamFunctorMasterI13__nv_fp8_e5m2fflEEJffffffNS3_10adamMode_tEfEEvlPViT_T0_DpT1_ --------------------------
	.section	.nv.info._Z25multi_tensor_apply_kernelI18TensorListMetadataILi5ELb1EEN18transformer_engine17multi_tensor_adam17AdamFunctorMasterI13__nv_fp8_e5m2fflEEJffffffNS3_10adamMode_tEfEEvlPViT_T0_DpT1_,"",@"SHT_CUDA_INFO"
	.sectionflags	@""
	.align	4


	//----- nvinfo : EIATTR_CUDA_API_VERSION
	.align		4
        /*0000*/ 	.byte	0x04, 0x37
        /*0002*/ 	.short	(.L_1241 - .L_1240)
.L_1240:
        /*0004*/ 	.word	0x00000082


	//----- nvinfo : EIATTR_KPARAM_INFO
	.align		4
.L_1241:
        /*0008*/ 	.byte	0x04, 0x17
        /*000a*/ 	.short	(.L_1243 - .L_1242)
.L_1242:
        /*000c*/ 	.word	0x00000000
        /*0010*/ 	.short	0x000b
        /*0012*/ 	.short	0x0e70
        /*0014*/ 	.byte	0x00, 0xf0, 0x11, 0x00


	//----- nvinfo : EIATTR_KPARAM_INFO
	.align		4
.L_1243:
        /*0018*/ 	.byte	0x04, 0x17
        /*001a*/ 	.short	(.L_1245 - .L_1244)
.L_1244:
        /*001c*/ 	.word	0x00000000
        /*0020*/ 	.short	0x000a
        /*0022*/ 	.short	0x0e6c
        /*0024*/ 	.byte	0x00, 0xf0, 0x11, 0x00


	//----- nvinfo : EIATTR_KPARAM_INFO
	.align		4
.L_1245:
        /*0028*/ 	.byte	0x04, 0x17
        /*002a*/ 	.short	(.L_1247 - .L_1246)
.L_1246:
        /*002c*/ 	.word	0x00000000
        /*0030*/ 	.short	0x0009
        /*0032*/ 	.short	0x0e68
        /*0034*/ 	.byte	0x00, 0xf0, 0x11, 0x00


	//----- nvinfo : EIATTR_KPARAM_INFO
	.align		4
.L_1247:
        /*0038*/ 	.byte	0x04, 0x17
        /*003a*/ 	.short	(.L_1249 - .L_1248)
.L_1248:
        /*003c*/ 	.word	0x00000000
        /*0040*/ 	.short	0x0008
        /*0042*/ 	.short	0x0e64
        /*0044*/ 	.byte	0x00, 0xf0, 0x11, 0x00


	//----- nvinfo : EIATTR_KPARAM_INFO
	.align		4
.L_1249:
        /*0048*/ 	.byte	0x04, 0x17
        /*004a*/ 	.short	(.L_1251 - .L_1250)
.L_1250:
        /*004c*/ 	.word	0x00000000
        /*0050*/ 	.short	0x0007
        /*0052*/ 	.short	0x0e60
        /*0054*/ 	.byte	0x00, 0xf0, 0x11, 0x00


	//----- nvinfo : EIATTR_KPARAM_INFO
	.align		4
.L_1251:
        /*0058*/ 	.byte	0x04, 0x17
        /*005a*/ 	.short	(.L_1253 - .L_1252)
.L_1252:
        /*005c*/ 	.word	0x00000000
        /*0060*/ 	.short	0x0006
        /*0062*/ 	.short	0x0e5c
        /*0064*/ 	.byte	0x00, 0xf0, 0x11, 0x00


	//----- nvinfo : EIATTR_KPARAM_INFO
	.align		4
.L_1253:
        /*0068*/ 	.byte	0x04, 0x17
        /*006a*/ 	.short	(.L_1255 - .L_1254)
.L_1254:
        /*006c*/ 	.word	0x00000000
        /*0070*/ 	.short	0x0005
        /*0072*/ 	.short	0x0e58
        /*0074*/ 	.byte	0x00, 0xf0, 0x11, 0x00


	//----- nvinfo : EIATTR_KPARAM_INFO
	.align		4
.L_1255:
        /*0078*/ 	.byte	0x04, 0x17
        /*007a*/ 	.short	(.L_1257 - .L_1256)
.L_1256:
        /*007c*/ 	.word	0x00000000
        /*0080*/ 	.short	0x0004
        /*0082*/ 	.short	0x0e54
        /*0084*/ 	.byte	0x00, 0xf0, 0x11, 0x00


	//----- nvinfo : EIATTR_KPARAM_INFO
	.align		4
.L_1257:
        /*0088*/ 	.byte	0x04, 0x17
        /*008a*/ 	.short	(.L_1259 - .L_1258)
.L_1258:
        /*008c*/ 	.word	0x00000000
        /*0090*/ 	.short	0x0003
        /*0092*/ 	.short	0x0e50
        /*0094*/ 	.byte	0x00, 0xf0, 0x05, 0x00


	//----- nvinfo : EIATTR_KPARAM_INFO
	.align		4
.L_1259:
        /*0098*/ 	.byte	0x04, 0x17
        /*009a*/ 	.short	(.L_1261 - .L_1260)
.L_1260:
        /*009c*/ 	.word	0x00000000
        /*00a0*/ 	.short	0x0002
        /*00a2*/ 	.short	0x0010
        /*00a4*/ 	.byte	0x00, 0xf0, 0x01, 0x39


	//----- nvinfo : EIATTR_KPARAM_INFO
	.align		4
.L_1261:
        /*00a8*/ 	.byte	0x04, 0x17
        /*00aa*/ 	.short	(.L_1263 - .L_1262)
.L_1262:
        /*00ac*/ 	.word	0x00000000
        /*00b0*/ 	.short	0x0001
        /*00b2*/ 	.short	0x0008
        /*00b4*/ 	.byte	0x00, 0xf0, 0x21, 0x00


	//----- nvinfo : EIATTR_KPARAM_INFO
	.align		4
.L_1263:
        /*00b8*/ 	.byte	0x04, 0x17
        /*00ba*/ 	.short	(.L_1265 - .L_1264)
.L_1264:
        /*00bc*/ 	.word	0x00000000
        /*00c0*/ 	.short	0x0000
        /*00c2*/ 	.short	0x0000
        /*00c4*/ 	.byte	0x00, 0xf0, 0x21, 0x00


	//----- nvinfo : EIATTR_SPARSE_MMA_MASK
	.align		4
.L_1265:
        /*00c8*/ 	.byte	0x03, 0x50
        /*00ca*/ 	.short	0x0000


	//----- nvinfo : EIATTR_MAXREG_COUNT
	.align		4
        /*00cc*/ 	.byte	0x03, 0x1b
        /*00ce*/ 	.short	0x00ff


	//----- nvinfo : EIATTR_NUM_BARRIERS
	.align		4
        /*00d0*/ 	.byte	0x02, 0x4c
        /*00d2*/ 	.byte	0x01
	.zero		1


	//----- nvinfo : EIATTR_MERCURY_ISA_VERSION
	.align		4
        /*00d4*/ 	.byte	0x03, 0x5f
        /*00d6*/ 	.short	0x0101


	//----- nvinfo : EIATTR_COOP_GROUP_MASK_REGIDS
	.align		4
        /*00d8*/ 	.byte	0x04, 0x29
        /*00da*/ 	.short	(.L_1267 - .L_1266)


	//   ....[0]....
.L_1266:
        /*00dc*/ 	.word	0xffffffff


	//   ....[1]....
        /*00e0*/ 	.word	0xffffffff


	//   ....[2]....
        /*00e4*/ 	.word	0xffffffff


	//   ....[3]....
        /*00e8*/ 	.word	0xffffffff


	//   ....[4]....
        /*00ec*/ 	.word	0xffffffff


	//   ....[5]....
        /*00f0*/ 	.word	0xffffffff


	//   ....[6]....
        /*00f4*/ 	.word	0xffffffff


	//   ....[7]....
        /*00f8*/ 	.word	0xffffffff


	//   ....[8]....
        /*00fc*/ 	.word	0xffffffff


	//   ....[9]....
        /*0100*/ 	.word	0x05000006


	//   ....[10]....
        /*0104*/ 	.word	0x05000006


	//   ....[11]....
        /*0108*/ 	.word	0x05000006


	//   ....[12]....
        /*010c*/ 	.word	0x05000006


	//----- nvinfo : EIATTR_COOP_GROUP_INSTR_OFFSETS
	.align		4
.L_1267:
        /*0110*/ 	.byte	0x04, 0x28
        /*0112*/ 	.short	(.L_1269 - .L_1268)


	//   ....[0]....
.L_1268:
        /*0114*/ 	.word	0x000033e0


	//   ....[1]....
        /*0118*/ 	.word	0x00003460


	//   ....[2]....
        /*011c*/ 	.word	0x000034a0


	//   ....[3]....
        /*0120*/ 	.word	0x000034c0


	//   ....[4]....
        /*0124*/ 	.word	0x000034e0


	//   ....[5]....
        /*0128*/ 	.word	0x000035d0


	//   ....[6]....
        /*012c*/ 	.word	0x000035f0


	//   ....[7]....
        /*0130*/ 	.word	0x00003610


	//   ....[8]....
        /*0134*/ 	.word	0x00003630


	//   ....[9]....
        /*0138*/ 	.word	0x00003870


	//   ....[10]....
        /*013c*/ 	.word	0x000038e0


	//   ....[11]....
        /*0140*/ 	.word	0x00003950


	//   ....[12]....
        /*0144*/ 	.word	0x000039c0


	//----- nvinfo : EIATTR_EXIT_INSTR_OFFSETS
	.align		4
.L_1269:
        /*0148*/ 	.byte	0x04, 0x1c
        /*014a*/ 	.short	(.L_1271 - .L_1270)


	//   ....[0]....
.L_1270:
        /*014c*/ 	.word	0x00003670


	//   ....[1]....
        /*0150*/ 	.word	0x00003700


	//   ....[2]....
        /*0154*/ 	.word	0x00003820


	//----- nvinfo : EIATTR_CRS_STACK_SIZE
	.align		4
.L_1271:
        /*0158*/ 	.byte	0x04, 0x1e
        /*015a*/ 	.short	(.L_1273 - .L_1272)
.L_1272:
        /*015c*/ 	.word	0x00000000


	//----- nvinfo : EIATTR_CBANK_PARAM_SIZE
	.align		4
.L_1273:
        /*0160*/ 	.byte	0x03, 0x19
        /*0162*/ 	.short	0x0e74


	//----- nvinfo : EIATTR_PARAM_CBANK
	.align		4
        /*0164*/ 	.byte	0x04, 0x0a
        /*0166*/ 	.short	(.L_1275 - .L_1274)
	.align		4
.L_1274:
        /*0168*/ 	.word	index@(.nv.constant0._Z25multi_tensor_apply_kernelI18TensorListMetadataILi5ELb1EEN18transformer_engine17multi_tensor_adam17AdamFunctorMasterI13__nv_fp8_e5m2fflEEJffffffNS3_10adamMode_tEfEEvlPViT_T0_DpT1_)
        /*016c*/ 	.short	0x0210
        /*016e*/ 	.short	0x0e74


	//----- nvinfo : EIATTR_SW_WAR
	.align		4
.L_1275:
        /*0170*/ 	.byte	0x04, 0x36
        /*0172*/ 	.short	(.L_1277 - .L_1276)
.L_1276:
        /*0174*/ 	.word	0x00000008
.L_1277:


//--------------------- .nv.info._Z25multi_tensor_apply_kernelI18TensorListMetadataILi5ELb0EEN18transformer_engine17multi_tensor_adam31AdamFunctorMasterParamRemainderI13__nv_bfloat16flEEJffffffNS3_10adamMode_tEfEEvlPViT_T0_DpT1_ --------------------------
	.section	.nv.info._Z25multi_tensor_apply_kernelI18TensorListMetadataILi5ELb0EEN18transformer_engine17multi_tensor_adam31AdamFunctorMasterParamRemainderI13__nv_bfloat16flEEJffffffNS3_10adamMode_tEfEEvlPViT_T0_DpT1_,"",@"SHT_CUDA_INFO"
	.sectionflags	@""
	.align	4


	//----- nvinfo : EIATTR_CUDA_API_VERSION
	.align		4
        /*0000*/ 	.byte	0x04, 0x37
        /*0002*/ 	.short	(.L_1279 - .L_1278)
.L_1278:
        /*0004*/ 	.word	0x00000082


	//----- nvinfo : EIATTR_KPARAM_INFO
	.align		4
.L_1279:
        /*0008*/ 	.byte	0x04, 0x17
        /*000a*/ 	.short	(.L_1281 - .L_1280)
.L_1280:
        /*000c*/ 	.word	0x00000000
        /*0010*/ 	.short	0x000b
        /*0012*/ 	.short	0x0ba0
        /*0014*/ 	.byte	0x00, 0xf0, 0x11, 0x00


	//----- nvinfo : EIATTR_KPARAM_INFO
	.align		4
.L_1281:
        /*0018*/ 	.byte	0x04, 0x17
        /*001a*/ 	.short	(.L_1283 - .L_1282)
.L_1282:
        /*001c*/ 	.word	0x00000000
        /*0020*/ 	.short	0x000a
        /*0022*/ 	.short	0x0b9c
        /*0024*/ 	.byte	0x00, 0xf0, 0x11, 0x00


	//----- nvinfo : EIATTR_KPARAM_INFO
	.align		4
.L_1283:
        /*0028*/ 	.byte	0x04, 0x17
        /*002a*/ 	.short	(.L_1285 - .L_1284)
.L_1284:
        /*002c*/ 	.word	0x00000000
        /*0030*/ 	.short	0x0009
        /*0032*/ 	.short	0x0b98
        /*0034*/ 	.byte	0x00, 0xf0, 0x11, 0x00


	//----- nvinfo : EIATTR_KPARAM_INFO
	.align		4
.L_1285:
        /*0038*/ 	.byte	0x04, 0x17
        /*003a*/ 	.short	(.L_1287 - .L_1286)
.L_1286:
        /*003c*/ 	.word	0x00000000
        /*0040*/ 	.short	0x0008
        /*0042*/ 	.short	0x0b94
        /*0044*/ 	.byte	0x00, 0xf0, 0x11, 0x00


	//----- nvinfo : EIATTR_KPARAM_INFO
	.align		4
.L_1287:
        /*0048*/ 	.byte	0x04, 0x17
        /*004a*/ 	.short	(.L_1289 - .L_1288)
.L_1288:
        /*004c*/ 	.word	0x00000000
        /*0050*/ 	.short	0x0007
        /*0052*/ 	.short	0x0b90
        /*0054*/ 	.byte	0x00, 0xf0, 0x11, 0x00


	//----- nvinfo : EIATTR_KPARAM_INFO
	.align		4
.L_1289:
        /*0058*/ 	.byte	0x04, 0x17
        /*005a*/ 	.short	(.L_1291 - .L_1290)
.L_1290:
        /*005c*/ 	.word	0x00000000
        /*0060*/ 	.short	0x0006
        /*0062*/ 	.short	0x0b8c
        /*0064*/ 	.byte	0x00, 0xf0, 0x11, 0x00


	//----- nvinfo : EIATTR_KPARAM_INFO
	.align		4
.L_1291:
        /*0068*/ 	.byte	0x04, 0x17
        /*006a*/ 	.short	(.L_1293 - .L_1292)
.L_1292:
        /*006c*/ 	.word	0x00000000
        /*0070*/ 	.short	0x0005
        /*0072*/ 	.short	0x0b88
        /*0074*/ 	.byte	0x00, 0xf0, 0x11, 0x00


	//----- nvinfo : EIATTR_KPARAM_INFO
	.align		4
.L_1293:
        /*0078*/ 	.byte	0x04, 0x17
        /*007a*/ 	.short	(.L_1295 - .L_1294)
.L_1294:
        /*007c*/ 	.word	0x00000000
        /*0080*/ 	.short	0x0004
        /*0082*/ 	.short	0x0b84
        /*0084*/ 	.byte	0x00, 0xf0, 0x11, 0x00


	//----- nvinfo : EIATTR_KPARAM_INFO
	.align		4
.L_1295:
        /*0088*/ 	.byte	0x04, 0x17
        /*008a*/ 	.short	(.L_1297 - .L_1296)
.L_1296:
        /*008c*/ 	.word	0x00000000
        /*0090*/ 	.short	0x0003
        /*0092*/ 	.short	0x0b80
        /*0094*/ 	.byte	0x00, 0xf0, 0x05, 0x00


	//----- nvinfo : EIATTR_KPARAM_INFO
	.align		4
.L_1297:
        /*0098*/ 	.byte	0x04, 0x17
        /*009a*/ 	.short	(.L_1299 - .L_1298)
.L_1298:
        /*009c*/ 	.word	0x00000000
        /*00a0*/ 	.short	0x0002
        /*00a2*/ 	.short	0x0010
        /*00a4*/ 	.byte	0x00, 0xf0, 0xc1, 0x2d


	//----- nvinfo : EIATTR_KPARAM_INFO
	.align		4
.L_1299:
        /*00a8*/ 	.byte	0x04, 0x17
        /*00aa*/ 	.short	(.L_1301 - .L_1300)
.L_1300:
        /*00ac*/ 	.word	0x00000000
        /*00b0*/ 	.short	0x0001
        /*00b2*/ 	.short	0x0008
        /*00b4*/ 	.byte	0x00, 0xf0, 0x21, 0x00


	//----- nvinfo : EIATTR_KPARAM_INFO
	.align		4
.L_1301:
        /*00b8*/ 	.byte	0x04, 0x17
        /*00ba*/ 	.short	(.L_1303 - .L_1302)
.L_1302:
        /*00bc*/ 	.word	0x00000000
        /*00c0*/ 	.short	0x0000
        /*00c2*/ 	.short	0x0000
        /*00c4*/ 	.byte	0x00, 0xf0, 0x21, 0x00


	//----- nvinfo : EIATTR_SPARSE_MMA_MASK
	.align		4
.L_1303:
        /*00c8*/ 	.byte	0x03, 0x50
        /*00ca*/ 	.short	0x0000


	//----- nvinfo : EIATTR_MAXREG_COUNT
	.align		4
        /*00cc*/ 	.byte	0x03, 0x1b
        /*00ce*/ 	.short	0x00ff


	//----- nvinfo : EIATTR_MERCURY_ISA_VERSION
	.align		4
        /*00d0*/ 	.byte	0x03, 0x5f
        /*00d2*/ 	.short	0x0101


	//----- nvinfo : EIATTR_EXIT_INSTR_OFFSETS
	.align		4
        /*00d4*/ 	.byte	0x04, 0x1c
        /*00d6*/ 	.short	(.L_1305 - .L_1304)


	//   ....[0]....
.L_1304:
        /*00d8*/ 	.word	0x00000160


	//   ....[1]....
        /*00dc*/ 	.word	0x00003230


	//----- nvinfo : EIATTR_CRS_STACK_SIZE
	.align		4
.L_1305:
        /*00e0*/ 	.byte	0x04, 0x1e
        /*00e2*/ 	.short	(.L_1307 - .L_1306)
.L_1306:
        /*00e4*/ 	.word	0x00000000


	//----- nvinfo : EIATTR_CBANK_PARAM_SIZE
	.align		4
.L_1307:
        /*00e8*/ 	.byte	0x03, 0x19
        /*00ea*/ 	.short	0x0ba4


	//----- nvinfo : EIATTR_PARAM_CBANK
	.align		4
        /*00ec*/ 	.byte	0x04, 0x0a
        /*00ee*/ 	.short	(.L_1309 - .L_1308)
	.align		4
.L_1308:
        /*00f0*/ 	.word	index@(.nv.constant0._Z25multi_tensor_apply_kernelI18TensorListMetadataILi5ELb0EEN18transformer_engine17multi_tensor_adam31AdamFunctorMasterParamRemainderI13__nv_bfloat16flEEJffffffNS3_10adamMode_tEfEEvlPViT_T0_DpT1_)
        /*00f4*/ 	.short	0x0210
        /*00f6*/ 	.short	0x0ba4


	//----- nvinfo : EIATTR_SW_WAR
	.align		4
.L_1309:
        /*00f8*/ 	.byte	0x04, 0x36
        /*00fa*/ 	.short	(.L_1311 - .L_1310)
.L_1310:
        /*00fc*/ 	.word	0x00000008
.L_1311:


//--------------------- .nv.info._Z25multi_tensor_apply_kernelI18TensorListMetadataILi5ELb0EEN18transformer_engine17multi_tensor_adam31AdamFunctorMasterParamRemainderI6__halfflEEJffffffNS3_10adamMode_tEfEEvlPViT_T0_DpT1_ --------------------------
	.section	.nv.info._Z25multi_tensor_apply_kernelI18TensorListMetadataILi5ELb0EEN18transformer_engine17multi_tensor_adam31AdamFunctorMasterParamRemainderI6__halfflEEJffffffNS3_10adamMode_tEfEEvlPViT_T0_DpT1_,"",@"SHT_CUDA_INFO"
	.sectionflags	@""
	.align	4


	//----- nvinfo : EIATTR_CUDA_API_VERSION
	.align		4
        /*0000*/ 	.byte	0x04, 0x37
        /*0002*/ 	.short	(.L_1313 - .L_1312)
.L_1312:
        /*0004*/ 	.word	0x00000082


	//----- nvinfo : EIATTR_KPARAM_INFO
	.align		4
.L_1313:
        /*0008*/ 	.byte	0x04, 0x17
        /*000a*/ 	.short	(.L_1315 - .L_1314)
.L_1314:
        /*000c*/ 	.word	0x00000000
        /*0010*/ 	.short	0x000b
        /*0012*/ 	.short	0x0ba0
        /*0014*/ 	.byte	0x00, 0xf0, 0x11, 0x00


	//----- nvinfo : EIATTR_KPARAM_INFO
	.align		4
.L_1315:
        /*0018*/ 	.byte	0x04, 0x17
        /*001a*/ 	.short	(.L_1317 - .L_1316)
.L_1316:
        /*001c*/ 	.word	0x00000000
        /*0020*/ 	.short	0x000a
        /*0022*/ 	.short	0x0b9c
        /*0024*/ 	.byte	0x00, 0xf0, 0x11, 0x00


	//----- nvinfo : EIATTR_KPARAM_INFO
	.align		4
.L_1317:
        /*0028*/ 	.byte	0x04, 0x17
        /*002a*/ 	.short	(.L_1319 - .L_1318)
.L_1318:
        /*002c*/ 	.word	0x00000000
        /*0030*/ 	.short	0x0009
        /*0032*/ 	.short	0x0b98
        /*0034*/ 	.byte	0x00, 0xf0, 0x11, 0x00


	//----- nvinfo : EIATTR_KPARAM_INFO
	.align		4
.L_1319:
        /*0038*/ 	.byte	0x04, 0x17
        /*003a*/ 	.short	(.L_1321 - .L_1320)
.L_1320:
        /*003c*/ 	.word	0x00000000
        /*0040*/ 	.short	0x0008
        /*0042*/ 	.short	0x0b94
        /*0044*/ 	.byte	0x00, 0xf0, 0x11, 0x00


	//----- nvinfo : EIATTR_KPARAM_INFO
	.align		4
.L_1321:
        /*0048*/ 	.byte	0x04, 0x17
        /*004a*/ 	.short	(.L_1323 - .L_1322)
.L_1322:
        /*004c*/ 	.word	0x00000000
        /*0050*/ 	.short	0x0007
        /*0052*/ 	.short	0x0b90
        /*0054*/ 	.byte	0x00, 0xf0, 0x11, 0x00


	//----- nvinfo : EIATTR_KPARAM_INFO
	.align		4
.L_1323:
        /*0058*/ 	.byte	0x04, 0x17
        /*005a*/ 	.short	(.L_1325 - .L_1324)
.L_1324:
        /*005c*/ 	.word	0x00000000
        /*0060*/ 	.short	0x0006
        /*0062*/ 	.short	0x0b8c
        /*0064*/ 	.byte	0x00, 0xf0, 0x11, 0x00


	//----- nvinfo : EIATTR_KPARAM_INFO
	.align		4
.L_1325:
        /*0068*/ 	.byte	0x04, 0x17
        /*006a*/ 	.short	(.L_1327 - .L_1326)
.L_1326:
        /*006c*/ 	.word	0x00000000
        /*0070*/ 	.short	0x0005
        /*0072*/ 	.short	0x0b88
        /*0074*/ 	.byte	0x00, 0xf0, 0x11, 0x00


	//----- nvinfo : EIATTR_KPARAM_INFO
	.align		4
.L_1327:
        /*0078*/ 	.byte	0x04, 0x17
        /*007a*/ 	.short	(.L_1329 - .L_1328)
.L_1328:
        /*007c*/ 	.word	0x00000000
        /*0080*/ 	.short	0x0004
        /*0082*/ 	.short	0x0b84
        /*0084*/ 	.byte	0x00, 0xf0, 0x11, 0x00


	//----- nvinfo : EIATTR_KPARAM_INFO
	.align		4
.L_1329:
        /*0088*/ 	.byte	0x04, 0x17
        /*008a*/ 	.short	(.L_1331 - .L_1330)
.L_1330:
        /*008c*/ 	.word	0x00000000
        /*0090*/ 	.short	0x0003
        /*0092*/ 	.short	0x0b80
        /*0094*/ 	.byte	0x00, 0xf0, 0x05, 0x00


	//----- nvinfo : EIATTR_KPARAM_INFO
	.align		4
.L_1331:
        /*0098*/ 	.byte	0x04, 0x17
        /*009a*/ 	.short	(.L_1333 - .L_1332)
.L_1332:
        /*009c*/ 	.word	0x00000000
        /*00a0*/ 	.short	0x0002
        /*00a2*/ 	.short	0x0010
        /*00a4*/ 	.byte	0x00, 0xf0, 0xc1, 0x2d


	//----- nvinfo : EIATTR_KPARAM_INFO
	.align		4
.L_1333:
        /*00a8*/ 	.byte	0x04, 0x17
        /*00aa*/ 	.short	(.L_1335 - .L_1334)
.L_1334:
        /*00ac*/ 	.word	0x00000000
        /*00b0*/ 	.short	0x0001
        /*00b2*/ 	.short	0x0008
        /*00b4*/ 	.byte	0x00, 0xf0, 0x21, 0x00


	//----- nvinfo : EIATTR_KPARAM_INFO
	.align		4
.L_1335:
        /*00b8*/ 	.byte	0x04, 0x17
        /*00ba*/ 	.short	(.L_1337 - .L_1336)
.L_1336:
        /*00bc*/ 	.word	0x00000000
        /*00c0*/ 	.short	0x0000
        /*00c2*/ 	.short	0x0000
        /*00c4*/ 	.byte	0x00, 0xf0, 0x21, 0x00


	//----- nvinfo : EIATTR_SPARSE_MMA_MASK
	.align		4
.L_1337:
        /*00c8*/ 	.byte	0x03, 0x50
        /*00ca*/ 	.short	0x0000


	//----- nvinfo : EIATTR_MAXREG_COUNT
	.align		4
        /*00cc*/ 	.byte	0x03, 0x1b
        /*00ce*/ 	.short	0x00ff


	//----- nvinfo : EIATTR_MERCURY_ISA_VERSION
	.align		4
        /*00d0*/ 	.byte	0x03, 0x5f
        /*00d2*/ 	.short	0x0101


	//----- nvinfo : EIATTR_EXIT_INSTR_OFFSETS
	.align		4
        /*00d4*/ 	.byte	0x04, 0x1c
        /*00d6*/ 	.short	(.L_1339 - .L_1338)


	//   ....[0]....
.L_1338:
        /*00d8*/ 	.word	0x00000160


	//   ....[1]....
        /*00dc*/ 	.word	0x00003210


	//----- nvinfo : EIATTR_CRS_STACK_SIZE
	.align		4
.L_1339:
        /*00e0*/ 	.byte	0x04, 0x1e
        /*00e2*/ 	.short	(.L_1341 - .L_1340)
.L_1340:
        /*00e4*/ 	.word	0x00000000


	//----- nvinfo : EIATTR_CBANK_PARAM_SIZE
	.align		4
.L_1341:
        /*00e8*/ 	.byte	0x03, 0x19
        /*00ea*/ 	.short	0x0ba4


	//----- nvinfo : EIATTR_PARAM_CBANK
	.align		4
        /*00ec*/ 	.byte	0x04, 0x0a
        /*00ee*/ 	.short	(.L_1343 - .L_1342)
	.align		4
.L_1342:
        /*00f0*/ 	.word	index@(.nv.constant0._Z25multi_tensor_apply_kernelI18TensorListMetadataILi5ELb0EEN18transformer_engine17multi_tensor_adam31AdamFunctorMasterParamRemainderI6__halfflEEJffffffNS3_10adamMode_tEfEEvlPViT_T0_DpT1_)
        /*00f4*/ 	.short	0x0210
        /*00f6*/ 	.short	0x0ba4


	//----- nvinfo : EIATTR_SW_WAR
	.align		4
.L_1343:
        /*00f8*/ 	.byte	0x04, 0x36
        /*00fa*/ 	.short	(.L_1345 - .L_1344)
.L_1344:
        /*00fc*/ 	.word	0x00000008
.L_1345:


//--------------------- .nv.info._Z25multi_tensor_apply_kernelI18TensorListMetadataILi5ELb0EEN18transformer_engine17multi_tensor_adam31AdamFunctorMasterParamRemainderIfflEEJffffffNS3_10adamMode_tEfEEvlPViT_T0_DpT1_ --------------------------
	.section	.nv.info._Z25multi_tensor_apply_kernelI18TensorListMetadataILi5ELb0EEN18transformer_engine17multi_tensor_adam31AdamFunctorMasterParamRemainderIfflEEJffffffNS3_10adamMode_tEfEEvlPViT_T0_DpT1_,"",@"SHT_CUDA_INFO"
	.sectionflags	@""
	.align	4


	//----- nvinfo : EIATTR_CUDA_API_VERSION
	.align		4
        /*0000*/ 	.byte	0x04, 0x37
        /*0002*/ 	.short	(.L_1347 - .L_1346)
.L_1346:
        /*0004*/ 	.word	0x00000082


	//----- nvinfo : EIATTR_KPARAM_INFO
	.align		4
.L_1347:
        /*0008*/ 	.byte	0x04, 0x17
        /*000a*/ 	.short	(.L_1349 - .L_1348)
.L_1348:
        /*000c*/ 	.word	0x00000000
        /*0010*/ 	.short	0x000b
        /*0012*/ 	.short	0x0ba0
        /*0014*/ 	.byte	0x00, 0xf0, 0x11, 0x00


	//----- nvinfo : EIATTR_KPARAM_INFO
	.align		4
.L_1349:
        /*0018*/ 	.byte	0x04, 0x17
        /*001a*/ 	.short	(.L_1351 - .L_1350)
.L_1350:
        /*001c*/ 	.word	0x00000000
        /*0020*/ 	.short	0x000a
        /*0022*/ 	.short	0x0b9c
        /*0024*/ 	.byte	0x00, 0xf0, 0x11, 0x00


	//----- nvinfo : EIATTR_KPARAM_INFO
	.align		4
.L_1351:
        /*0028*/ 	.byte	0x04, 0x17
        /*002a*/ 	.short	(.L_1353 - .L_1352)
.L_1352:
        /*002c*/ 	.word	0x00000000
        /*0030*/ 	.short	0x0009
        /*0032*/ 	.short	0x0b98
        /*0034*/ 	.byte	0x00, 0xf0, 0x11, 0x00


	//----- nvinfo : EIATTR_KPARAM_INFO
	.align		4
.L_1353:
        /*0038*/ 	.byte	0x04, 0x17
        /*003a*/ 	.short	(.L_1355 - .L_1354)
.L_1354:
        /*003c*/ 	.word	0x00000000
        /*0040*/ 	.short	0x0008
        /*0042*/ 	.short	0x0b94
        /*0044*/ 	.byte	0x00, 0xf0, 0x11, 0x00


	//----- nvinfo : EIATTR_KPARAM_INFO
	.align		4
.L_1355:
        /*0048*/ 	.byte	0x04, 0x17
        /*004a*/ 	.short	(.L_1357 - .L_1356)
.L_1356:
        /*004c*/ 	.word	0x00000000
        /*0050*/ 	.short	0x0007
        /*0052*/ 	.short	0x0b90
        /*0054*/ 	.byte	0x00, 0xf0, 0x11, 0x00


	//----- nvinfo : EIATTR_KPARAM_INFO
	.align		4
.L_1357:
        /*0058*/ 	.byte	0x04, 0x17
        /*005a*/ 	.short	(.L_1359 - .L_1358)
.L_1358:
        /*005c*/ 	.word	0x00000000
        /*0060*/ 	.short	0x0006
        /*0062*/ 	.short	0x0b8c
        /*0064*/ 	.byte	0x00, 0xf0, 0x11, 0x00


	//----- nvinfo : EIATTR_KPARAM_INFO
	.align		4
.L_1359:
        /*0068*/ 	.byte	0x04, 0x17
        /*006a*/ 	.short	(.L_1361 - .L_1360)
.L_1360:
        /*006c*/ 	.word	0x00000000
        /*0070*/ 	.short	0x0005
        /*0072*/ 	.short	0x0b88
        /*0074*/ 	.byte	0x00, 0xf0, 0x11, 0x00


	//----- nvinfo : EIATTR_KPARAM_INFO
	.align		4
.L_1361:
        /*0078*/ 	.byte	0x04, 0x17
        /*007a*/ 	.short	(.L_1363 - .L_1362)
.L_1362:
        /*007c*/ 	.word	0x00000000
        /*0080*/ 	.short	0x0004
        /*0082*/ 	.short	0x0b84
        /*0084*/ 	.byte	0x00, 0xf0, 0x11, 0x00


	//----- nvinfo : EIATTR_KPARAM_INFO
	.align		4
.L_1363:
        /*0088*/ 	.byte	0x04, 0x17
        /*008a*/ 	.short	(.L_1365 - .L_1364)
.L_1364:
        /*008c*/ 	.word	0x00000000
        /*0090*/ 	.short	0x0003
        /*0092*/ 	.short	0x0b80
        /*0094*/ 	.byte	0x00, 0xf0, 0x05, 0x00


	//----- nvinfo : EIATTR_KPARAM_INFO
	.align		4
.L_1365:
        /*0098*/ 	.byte	0x04, 0x17
        /*009a*/ 	.short	(.L_1367 - .L_1366)
.L_1366:
        /*009c*/ 	.word	0x00000000
        /*00a0*/ 	.short	0x0002
        /*00a2*/ 	.short	0x0010
        /*00a4*/ 	.byte	0x00, 0xf0, 0xc1, 0x2d


	//----- nvinfo : EIATTR_KPARAM_INFO
	.align		4
.L_1367:
        /*00a8*/ 	.byte	0x04, 0x17
        /*00aa*/ 	.short	(.L_1369 - .L_1368)
.L_1368:
        /*00ac*/ 	.word	0x00000000
        /*00b0*/ 	.short	0x0001
        /*00b2*/ 	.short	0x0008
        /*00b4*/ 	.byte	0x00, 0xf0, 0x21, 0x00


	//----- nvinfo : EIATTR_KPARAM_INFO
	.align		4
.L_1369:
        /*00b8*/ 	.byte	0x04, 0x17
        /*00ba*/ 	.short	(.L_1371 - .L_1370)
.L_1370:
        /*00bc*/ 	.word	0x00000000
        /*00c0*/ 	.short	0x0000
        /*00c2*/ 	.short	0x0000
        /*00c4*/ 	.byte	0x00, 0xf0, 0x21, 0x00


	//----- nvinfo : EIATTR_SPARSE_MMA_MASK
	.align		4
.L_1371:
        /*00c8*/ 	.byte	0x03, 0x50
        /*00ca*/ 	.short	0x0000


	//----- nvinfo : EIATTR_MAXREG_COUNT
	.align		4
        /*00cc*/ 	.byte	0x03, 0x1b
        /*00ce*/ 	.short	0x00ff


	//----- nvinfo : EIATTR_MERCURY_ISA_VERSION
	.align		4
        /*00d0*/ 	.byte	0x03, 0x5f
        /*00d2*/ 	.short	0x0101


	//----- nvinfo : EIATTR_EXIT_INSTR_OFFSETS
	.align		4
        /*00d4*/ 	.byte	0x04, 0x1c
        /*00d6*/ 	.short	(.L_1373 - .L_1372)


	//   ....[0]....
.L_1372:
        /*00d8*/ 	.word	0x00000160


	//   ....[1]....
        /*00dc*/ 	.word	0x000031c0


	//----- nvinfo : EIATTR_CRS_STACK_SIZE
	.align		4
.L_1373:
        /*00e0*/ 	.byte	0x04, 0x1e
        /*00e2*/ 	.short	(.L_1375 - .L_1374)
.L_1374:
        /*00e4*/ 	.word	0x00000000


	//----- nvinfo : EIATTR_CBANK_PARAM_SIZE
	.align		4
.L_1375:
        /*00e8*/ 	.byte	0x03, 0x19
        /*00ea*/ 	.short	0x0ba4


	//----- nvinfo : EIATTR_PARAM_CBANK
	.align		4
        /*00ec*/ 	.byte	0x04, 0x0a
        /*00ee*/ 	.short	(.L_1377 - .L_1376)
	.align		4
.L_1376:
        /*00f0*/ 	.word	index@(.nv.constant0._Z25multi_tensor_apply_kernelI18TensorListMetadataILi5ELb0EEN18transformer_engine17multi_tensor_adam31AdamFunctorMasterParamRemainderIfflEEJffffffNS3_10adamMode_tEfEEvlPViT_T0_DpT1_)
        /*00f4*/ 	.short	0x0210
        /*00f6*/ 	.short	0x0ba4


	//----- nvinfo : EIATTR_SW_WAR
	.align		4
.L_1377:
        /*00f8*/ 	.byte	0x04, 0x36
        /*00fa*/ 	.short	(.L_1379 - .L_1378)
.L_1378:
        /*00fc*/ 	.word	0x00000008
.L_1379:


//--------------------- .nv.info._Z25multi_tensor_apply_kernelI18TensorListMetadataILi5ELb0EEN18transformer_engine17multi_tensor_adam17AdamFunctorMasterI13__nv_bfloat16S5_fiEEJffffffNS3_10adamMode_tEfEEvlPViT_T0_DpT1_ --------------------------
	.section	.nv.info._Z25multi_tensor_apply_kernelI18TensorListMetadataILi5ELb0EEN18transformer_engine17multi_tensor_adam17AdamFunctorMasterI13__nv_bfloat16S5_fiEEJffffffNS3_10adamMode_tEfEEvlPViT_T0_DpT1_,"",@"SHT_CUDA_INFO"
	.sectionflags	@""
	.align	4


	//----- nvinfo : EIATTR_CUDA_API_VERSION
	.align		4
        /*0000*/ 	.byte	0x04, 0x37
        /*0002*/ 	.short	(.L_1381 - .L_1380)
.L_1380:
        /*0004*/ 	.word	0x00000082


	//----- nvinfo : EIATTR_KPARAM_INFO
	.align		4
.L_1381:
        /*0008*/ 	.byte	0x04, 0x17
        /*000a*/ 	.short	(.L_1383 - .L_1382)
.L_1382:
        /*000c*/ 	.word	0x00000000
        /*0010*/ 	.short	0x000b
        /*0012*/ 	.short	0x0ba0
        /*0014*/ 	.byte	0x00, 0xf0, 0x11, 0x00


	//----- nvinfo : EIATTR_KPARAM_INFO
	.align		4
.L_1383:
        /*0018*/ 	.byte	0x04, 0x17
        /*001a*/ 	.short	(.L_1385 - .L_1384)
.L_1384:
        /*001c*/ 	.word	0x00000000
        /*0020*/ 	.short	0x000a
        /*0022*/ 	.short	0x0b9c
        /*0024*/ 	.byte	0x00, 0xf0, 0x11, 0x00


	//----- nvinfo : EIATTR_KPARAM_INFO
	.align		4
.L_1385:
        /*0028*/ 	.byte	0x04, 0x17
        /*002a*/ 	.short	(.L_1387 - .L_1386)
.L_1386:
        /*002c*/ 	.word	0x00000000
        /*0030*/ 	.short	0x0009
        /*0032*/ 	.short	0x0b98
        /*0034*/ 	.byte	0x00, 0xf0, 0x11, 0x00


	//----- nvinfo : EIATTR_KPARAM_INFO
	.align		4
.L_1387:
        /*0038*/ 	.byte	0x04, 0x17
        /*003a*/ 	.short	(.L_1389 - .L_1388)
.L_1388:
        /*003c*/ 	.word	0x00000000
        /*0040*/ 	.short	0x0008
        /*0042*/ 	.short	0x0b94
        /*0044*/ 	.byte	0x00, 0xf0, 0x11, 0x00


	//----- nvinfo : EIATTR_KPARAM_INFO
	.align		4
.L_1389:
        /*0048*/ 	.byte	0x04, 0x17
        /*004a*/ 	.short	(.L_1391 - .L_1390)
.L_1390:
        /*004c*/ 	.word	0x00000000
        /*0050*/ 	.short	0x0007
        /*0052*/ 	.short	0x0b90
        /*0054*/ 	.byte	0x00, 0xf0, 0x11, 0x00


	//----- nvinfo : EIATTR_KPARAM_INFO
	.align		4
.L_1391:
        /*0058*/ 	.byte	0x04, 0x17
        /*005a*/ 	.short	(.L_1393 - .L_1392)
.L_1392:
        /*005c*/ 	.word	0x00000000
        /*0060*/ 	.short	0x0006
        /*0062*/ 	.short	0x0b8c
        /*0064*/ 	.byte	0x00, 0xf0, 0x11, 0x00


	//----- nvinfo : EIATTR_KPARAM_INFO
	.align		4
.L_1393:
        /*0068*/ 	.byte	0x04, 0x17
        /*006a*/ 	.short	(.L_1395 - .L_1394)
.L_1394:
        /*006c*/ 	.word	0x00000000
        /*0070*/ 	.short	0x0005
        /*0072*/ 	.short	0x0b88
        /*0074*/ 	.byte	0x00, 0xf0, 0x11, 0x00


	//----- nvinfo : EIATTR_KPARAM_INFO
	.align		4
.L_1395:
        /*0078*/ 	.byte	0x04, 0x17
        /*007a*/ 	.short	(.L_1397 - .L_1396)
.L_1396:
        /*007c*/ 	.word	0x00000000
        /*0080*/ 	.short	0x0004
        /*0082*/ 	.short	0x0b84
        /*0084*/ 	.byte	0x00, 0xf0, 0x11, 0x00


	//----- nvinfo : EIATTR_KPARAM_INFO
	.align		4
.L_1397:
        /*0088*/ 	.byte	0x04, 0x17
        /*008a*/ 	.short	(.L_1399 - .L_1398)
.L_1398:
        /*008c*/ 	.word	0x00000000
        /*0090*/ 	.short	0x0003
        /*0092*/ 	.short	0x0b80
        /*0094*/ 	.byte	0x00, 0xf0, 0x05, 0x00


	//----- nvinfo : EIATTR_KPARAM_INFO
	.align		4
.L_1399:
        /*0098*/ 	.byte	0x04, 0x17
        /*009a*/ 	.short	(.L_1401 - .L_1400)
.L_1400:
        /*009c*/ 	.word	0x00000000
        /*00a0*/ 	.short	0x0002
        /*00a2*/ 	.short	0x0010
        /*00a4*/ 	.byte	0x00, 0xf0, 0xc1, 0x2d


	//----- nvinfo : EIATTR_KPARAM_INFO
	.align		4
.L_1401:
        /*00a8*/ 	.byte	0x04, 0x17
        /*00aa*/ 	.short	(.L_1403 - .L_1402)
.L_1402:
        /*00ac*/ 	.word	0x00000000
        /*00b0*/ 	.short	0x0001
        /*00b2*/ 	.short	0x0008
        /*00b4*/ 	.byte	0x00, 0xf0, 0x21, 0x00


	//----- nvinfo : EIATTR_KPARAM_INFO
	.align		4
.L_1403:
        /*00b8*/ 	.byte	0x04, 0x17
        /*00ba*/ 	.short	(.L_1405 - .L_1404)
.L_1404:
        /*00bc*/ 	.word	0x00000000
        /*00c0*/ 	.short	0x0000
        /*00c2*/ 	.short	0x0000
        /*00c4*/ 	.byte	0x00, 0xf0, 0x21, 0x00


	//----- nvinfo : EIATTR_SPARSE_MMA_MASK
	.align		4
.L_1405:
        /*00c8*/ 	.byte	0x03, 0x50
        /*00ca*/ 	.short	0x0000


	//----- nvinfo : EIATTR_MAXREG_COUNT
	.align		4
        /*00cc*/ 	.byte	0x03, 0x1b
        /*00ce*/ 	.short	0x00ff


	//----- nvinfo : EIATTR_MERCURY_ISA_VERSION
	.align		4
        /*00d0*/ 	.byte	0x03, 0x5f
        /*00d2*/ 	.short	0x0101


	//----- nvinfo : EIATTR_EXIT_INSTR_OFFSETS
	.align		4
        /*00d4*/ 	.byte	0x04, 0x1c
        /*00d6*/ 	.short	(.L_1407 - .L_1406)


	//   ....[0]....
.L_1406:
        /*00d8*/ 	.word	0x000000e0


	//   ....[1]....
        /*00dc*/ 	.word	0x00002cf0


	//----- nvinfo : EIATTR_CRS_STACK_SIZE
	.align		4
.L_1407:
        /*00e0*/ 	.byte	0x04, 0x1e
        /*00e2*/ 	.short	(.L_1409 - .L_1408)
.L_1408:
        /*00e4*/ 	.word	0x00000000


	//----- nvinfo : EIATTR_CBANK_PARAM_SIZE
	.align		4
.L_1409:
        /*00e8*/ 	.byte	0x03, 0x19
        /*00ea*/ 	.short	0x0ba4


	//----- nvinfo : EIATTR_PARAM_CBANK
	.align		4
        /*00ec*/ 	.byte	0x04, 0x0a
        /*00ee*/ 	.short	(.L_1411 - .L_1410)
	.align		4
.L_1410:
        /*00f0*/ 	.word	index@(.nv.constant0._Z25multi_tensor_apply_kernelI18TensorListMetadataILi5ELb0EEN18transformer_engine17multi_tensor_adam17AdamFunctorMasterI13__nv_bfloat16S5_fiEEJffffffNS3_10adamMode_tEfEEvlPViT_T0_DpT1_)
        /*00f4*/ 	.short	0x0210
        /*00f6*/ 	.short	0x0ba4


	//----- nvinfo : EIATTR_SW_WAR
	.align		4
.L_1411:
        /*00f8*/ 	.byte	0x04, 0x36
        /*00fa*/ 	.short	(.L_1413 - .L_1412)
.L_1412:
        /*00fc*/ 	.word	0x00000008
.L_1413:


//--------------------- .nv.info._Z25multi_tensor_apply_kernelI18TensorListMetadataILi5ELb0EEN18transformer_engine17multi_tensor_adam17AdamFunctorMasterI13__nv_bfloat166__halffiEEJffffffNS3_10adamMode_tEfEEvlPViT_T0_DpT1_ --------------------------
	.section	.nv.info._Z25multi_tensor_apply_kernelI18TensorListMetadataILi5ELb0EEN18transformer_engine17multi_tensor_adam17AdamFunctorMasterI13__nv_bfloat166__halffiEEJffffffNS3_10adamMode_tEfEEvlPViT_T0_DpT1_,"",@"SHT_CUDA_INFO"
	.sectionflags	@""
	.align	4


	//----- nvinfo : EIATTR_CUDA_API_VERSION
	.align		4
        /*0000*/ 	.byte	0x04, 0x37
        /*0002*/ 	.short	(.L_1415 - .L_1414)
.L_1414:
        /*0004*/ 	.word	0x00000082


	//----- nvinfo : EIATTR_KPARAM_INFO
	.align		4
.L_1415:
        /*0008*/ 	.byte	0x04, 0x17
        /*000a*/ 	.short	(.L_1417 - .L_1416)
.L_1416:
        /*000c*/ 	.word	0x00000000
        /*0010*/ 	.short	0x000b
        /*0012*/ 	.short	0x0ba0
        /*0014*/ 	.byte	0x00, 0xf0, 0x11, 0x00


	//----- nvinfo : EIATTR_KPARAM_INFO
	.align		4
.L_1417:
        /*0018*/ 	.byte	0x04, 0x17
        /*001a*/ 	.short	(.L_1419 - .L_1418)
.L_1418:
        /*001c*/ 	.word	0x00000000
        /*0020*/ 	.short	0x000a
        /*0022*/ 	.short	0x0b9c
        /*0024*/ 	.byte	0x00, 0xf0, 0x11, 0x00


	//----- nvinfo : EIATTR_KPARAM_INFO
	.align		4
.L_1419:
        /*0028*/ 	.byte	0x04, 0x17
        /*002a*/ 	.short	(.L_1421 - .L_1420)
.L_1420:
        /*002c*/ 	.word	0x00000000
        /*0030*/ 	.short	0x0009
        /*0032*/ 	.short	0x0b98
        /*0034*/ 	.byte	0x00, 0xf0, 0x11, 0x00


	//----- nvinfo : EIATTR_KPARAM_INFO
	.align		4
.L_1421:
        /*0038*/ 	.byte	0x04, 0x17
        /*003a*/ 	.short	(.L_1423 - .L_1422)
.L_1422:
        /*003c*/ 	.word	0x00000000
        /*0040*/ 	.short	0x0008
        /*0042*/ 	.short	0x0b94
        /*0044*/ 	.byte	0x00, 0xf0, 0x11, 0x00


	//----- nvinfo : EIATTR_KPARAM_INFO
	.align		4
.L_1423:
        /*0048*/ 	.byte	0x04, 0x17
        /*004a*/ 	.short	(.L_1425 - .L_1424)
.L_1424:
        /*004c*/ 	.word	0x00000000
        /*0050*/ 	.short	0x0007
        /*0052*/ 	.short	0x0b90
        /*0054*/ 	.byte	0x00, 0xf0, 0x11, 0x00


	//----- nvinfo : EIATTR_KPARAM_INFO
	.align		4
.L_1425:
        /*0058*/ 	.byte	0x04, 0x17
        /*005a*/ 	.short	(.L_1427 - .L_1426)
.L_1426:
        /*005c*/ 	.word	0x00000000
        /*0060*/ 	.short	0x0006
        /*0062*/ 	.short	0x0b8c
        /*0064*/ 	.byte	0x00, 0xf0, 0x11, 0x00


	//----- nvinfo : EIATTR_KPARAM_INFO
	.align		4
.L_1427:
        /*0068*/ 	.byte	0x04, 0x17
        /*006a*/ 	.short	(.L_1429 - .L_1428)
.L_1428:
        /*006c*/ 	.word	0x00000000
        /*0070*/ 	.short	0x0005
        /*0072*/ 	.short	0x0b88
        /*0074*/ 	.byte	0x00, 0xf0, 0x11, 0x00


	//----- nvinfo : EIATTR_KPARAM_INFO
	.align		4
.L_1429:
        /*0078*/ 	.byte	0x04, 0x17
        /*007a*/ 	.short	(.L_1431 - .L_1430)
.L_1430:
        /*007c*/ 	.word	0x00000000
        /*0080*/ 	.short	0x0004
        /*0082*/ 	.short	0x0b84
        /*0084*/ 	.byte	0x00, 0xf0, 0x11, 0x00


	//----- nvinfo : EIATTR_KPARAM_INFO
	.align		4
.L_1431:
        /*0088*/ 	.byte	0x04, 0x17
        /*008a*/ 	.short	(.L_1433 - .L_1432)
.L_1432:
        /*008c*/ 	.word	0x00000000
        /*0090*/ 	.short	0x0003
        /*0092*/ 	.short	0x0b80
        /*0094*/ 	.byte	0x00, 0xf0, 0x05, 0x00


	//----- nvinfo : EIATTR_KPARAM_INFO
	.align		4
.L_1433:
        /*0098*/ 	.byte	0x04, 0x17
        /*009a*/ 	.short	(.L_1435 - .L_1434)
.L_1434:
        /*009c*/ 	.word	0x00000000
        /*00a0*/ 	.short	0x0002
        /*00a2*/ 	.short	0x0010
        /*00a4*/ 	.byte	0x00, 0xf0, 0xc1, 0x2d


	//----- nvinfo : EIATTR_KPARAM_INFO
	.align		4
.L_1435:
        /*00a8*/ 	.byte	0x04, 0x17
        /*00aa*/ 	.short	(.L_1437 - .L_1436)
.L_1436:
        /*00ac*/ 	.word	0x00000000
        /*00b0*/ 	.short	0x0001
        /*00b2*/ 	.short	0x0008
        /*00b4*/ 	.byte	0x00, 0xf0, 0x21, 0x00


	//----- nvinfo : EIATTR_KPARAM_INFO
	.align		4
.L_1437:
        /*00b8*/ 	.byte	0x04, 0x17
        /*00ba*/ 	.short	(.L_1439 - .L_1438)
.L_1438:
        /*00bc*/ 	.word	0x00000000
        /*00c0*/ 	.short	0x0000
        /*00c2*/ 	.short	0x0000
        /*00c4*/ 	.byte	0x00, 0xf0, 0x21, 0x00


	//----- nvinfo : EIATTR_SPARSE_MMA_MASK
	.align		4
.L_1439:
        /*00c8*/ 	.byte	0x03, 0x50
        /*00ca*/ 	.short	0x0000


	//----- nvinfo : EIATTR_MAXREG_COUNT
	.align		4
        /*00cc*/ 	.byte	0x03, 0x1b
        /*00ce*/ 	.short	0x00ff


	//----- nvinfo : EIATTR_MERCURY_ISA_VERSION
	.align		4
        /*00d0*/ 	.byte	0x03, 0x5f
        /*00d2*/ 	.short	0x0101


	//----- nvinfo : EIATTR_EXIT_INSTR_OFFSETS
	.align		4
        /*00d4*/ 	.byte	0x04, 0x1c
        /*00d6*/ 	.short	(.L_1441 - .L_1440)


	//   ....[0]....
.L_1440:
        /*00d8*/ 	.word	0x000000e0


	//   ....[1]....
        /*00dc*/ 	.word	0x00002cf0


	//----- nvinfo : EIATTR_CRS_STACK_SIZE
	.align		4
.L_1441:
        /*00e0*/ 	.byte	0x04, 0x1e
        /*00e2*/ 	.short	(.L_1443 - .L_1442)
.L_1442:
        /*00e4*/ 	.word	0x00000000


	//----- nvinfo : EIATTR_CBANK_PARAM_SIZE
	.align		4
.L_1443:
        /*00e8*/ 	.byte	0x03, 0x19
        /*00ea*/ 	.short	0x0ba4


	//----- nvinfo : EIATTR_PARAM_CBANK
	.align		4
        /*00ec*/ 	.byte	0x04, 0x0a
        /*00ee*/ 	.short	(.L_1445 - .L_1444)
	.align		4
.L_1444:
        /*00f0*/ 	.word	index@(.nv.constant0._Z25multi_tensor_apply_kernelI18TensorListMetadataILi5ELb0EEN18transformer_engine17multi_tensor_adam17AdamFunctorMasterI13__nv_bfloat166__halffiEEJffffffNS3_10adamMode_tEfEEvlPViT_T0_DpT1_)
        /*00f4*/ 	.short	0x0210
        /*00f6*/ 	.short	0x0ba4


	//----- nvinfo : EIATTR_SW_WAR
	.align		4
.L_1445:
        /*00f8*/ 	.byte	0x04, 0x36
        /*00fa*/ 	.short	(.L_1447 - .L_1446)
.L_1446:
        /*00fc*/ 	.word	0x00000008
.L_1447:


//--------------------- .nv.info._Z25multi_tensor_apply_kernelI18TensorListMetadataILi5ELb0EEN18transformer_engine17multi_tensor_adam17AdamFunctorMasterI13__nv_bfloat16ffiEEJffffffNS3_10adamMode_tEfEEvlPViT_T0_DpT1_ --------------------------
	.section	.nv.info._Z25multi_tensor_apply_kernelI18TensorListMetadataILi5ELb0EEN18transformer_engine17multi_tensor_adam17AdamFunctorMasterI13__nv_bfloat16ffiEEJffffffNS3_10adamMode_tEfEEvlPViT_T0_DpT1_,"",@"SHT_CUDA_INFO"
	.sectionflags	@""
	.align	4


	//----- nvinfo : EIATTR_CUDA_API_VERSION
	.align		4
        /*0000*/ 	.byte	0x04, 0x37
        /*0002*/ 	.short	(.L_1449 - .L_1448)
.L_1448:
        /*0004*/ 	.word	0x00000082


	//----- nvinfo : EIATTR_KPARAM_INFO
	.align		4
.L_1449:
        /*0008*/ 	.byte	0x04, 0x17
        /*000a*/ 	.short	(.L_1451 - .L_1450)
.L_1450:
        /*000c*/ 	.word	0x00000000
        /*0010*/ 	.short	0x000b
        /*0012*/ 	.short	0x0ba0
        /*0014*/ 	.byte	0x00, 0xf0, 0x11, 0x00


	//----- nvinfo : EIATTR_KPARAM_INFO
	.align		4
.L_1451:
        /*0018*/ 	.byte	0x04, 0x17
        /*001a*/ 	.short	(.L_1453 - .L_1452)
.L_1452:
        /*001c*/ 	.word	0x00000000
        /*0020*/ 	.short	0x000a
        /*0022*/ 	.short	0x0b9c
        /*0024*/ 	.byte	0x00, 0xf0, 0x11, 0x00


	//----- nvinfo : EIATTR_KPARAM_INFO
	.align		4
.L_1453:
        /*0028*/ 	.byte	0x04, 0x17
        /*002a*/ 	.short	(.L_1455 - .L_1454)
.L_1454:
        /*002c*/ 	.word	0x00000000
        /*0030*/ 	.short	0x0009
        /*0032*/ 	.short	0x0b98
        /*0034*/ 	.byte	0x00, 0xf0, 0x11, 0x00


	//----- nvinfo : EIATTR_KPARAM_INFO
	.align		4
.L_1455:
        /*0038*/ 	.byte	0x04, 0x17
        /*003a*/ 	.short	(.L_1457 - .L_1456)
.L_1456:
        /*003c*/ 	.word	0x00000000
        /*0040*/ 	.short	0x0008
        /*0042*/ 	.short	0x0b94
        /*0044*/ 	.byte	0x00, 0xf0, 0x11, 0x00


	//----- nvinfo : EIATTR_KPARAM_INFO
	.align		4
.L_1457:
        /*0048*/ 	.byte	0x04, 0x17
        /*004a*/ 	.short	(.L_1459 - .L_1458)
.L_1458:
        /*004c*/ 	.word	0x00000000
        /*0050*/ 	.short	0x0007
        /*0052*/ 	.short	0x0b90
        /*0054*/ 	.byte	0x00, 0xf0, 0x11, 0x00


	//----- nvinfo : EIATTR_KPARAM_INFO
	.align		4
.L_1459:
        /*0058*/ 	.byte	0x04, 0x17
        /*005a*/ 	.short	(.L_1461 - .L_1460)
.L_1460:
        /*005c*/ 	.word	0x00000000
        /*0060*/ 	.short	0x0006
        /*0062*/ 	.short	0x0b8c
        /*0064*/ 	.byte	0x00, 0xf0, 0x11, 0x00


	//----- nvinfo : EIATTR_KPARAM_INFO
	.align		4
.L_1461:
        /*0068*/ 	.byte	0x04, 0x17
        /*006a*/ 	.short	(.L_1463 - .L_1462)
.L_1462:
        /*006c*/ 	.word	0x00000000
        /*0070*/ 	.short	0x0005
        /*0072*/ 	.short	0x0b88
        /*0074*/ 	.byte	0x00, 0xf0, 0x11, 0x00


	//----- nvinfo : EIATTR_KPARAM_INFO
	.align		4
.L_1463:
        /*0078*/ 	.byte	0x04, 0x17
        /*007a*/ 	.short	(.L_1465 - .L_1464)
.L_1464:
        /*007c*/ 	.word	0x00000000
        /*0080*/ 	.short	0x0004
        /*0082*/ 	.short	0x0b84
        /*0084*/ 	.byte	0x00, 0xf0, 0x11, 0x00


	//----- nvinfo : EIATTR_KPARAM_INFO
	.align		4
.L_1465:
        /*0088*/ 	.byte	0x04, 0x17
        /*008a*/ 	.short	(.L_1467 - .L_1466)
.L_1466:
        /*008c*/ 	.word	0x00000000
        /*0090*/ 	.short	0x0003
        /*0092*/ 	.short	0x0b80
        /*0094*/ 	.byte	0x00, 0xf0, 0x05, 0x00


	//----- nvinfo : EIATTR_KPARAM_INFO
	.align		4
.L_1467:
        /*0098*/ 	.byte	0x04, 0x17
        /*009a*/ 	.short	(.L_1469 - .L_1468)
.L_1468:
        /*009c*/ 	.word	0x00000000
        /*00a0*/ 	.short	0x0002
        /*00a2*/ 	.short	0x0010
        /*00a4*/ 	.byte	0x00, 0xf0, 0xc1, 0x2d


	//----- nvinfo : EIATTR_KPARAM_INFO
	.align		4
.L_1469:
        /*00a8*/ 	.byte	0x04, 0x17
        /*00aa*/ 	.short	(.L_1471 - .L_1470)
.L_1470:
        /*00ac*/ 	.word	0x00000000
        /*00b0*/ 	.short	0x0001
        /*00b2*/ 	.short	0x0008
        /*00b4*/ 	.byte	0x00, 0xf0, 0x21, 0x00


	//----- nvinfo : EIATTR_KPARAM_INFO
	.align		4
.L_1471:
        /*00b8*/ 	.byte	0x04, 0x17
        /*00ba*/ 	.short	(.L_1473 - .L_1472)
.L_1472:
        /*00bc*/ 	.word	0x00000000
        /*00c0*/ 	.short	0x0000
        /*00c2*/ 	.short	0x0000
        /*00c4*/ 	.byte	0x00, 0xf0, 0x21, 0x00


	//----- nvinfo : EIATTR_SPARSE_MMA_MASK
	.align		4
.L_1473:
        /*00c8*/ 	.byte	0x03, 0x50
        /*00ca*/ 	.short	0x0000


	//----- nvinfo : EIATTR_MAXREG_COUNT
	.align		4
        /*00cc*/ 	.byte	0x03, 0x1b
        /*00ce*/ 	.short	0x00ff


	//----- nvinfo : EIATTR_MERCURY_ISA_VERSION
	.align		4
        /*00d0*/ 	.byte	0x03, 0x5f
        /*00d2*/ 	.short	0x0101


	//----- nvinfo : EIATTR_EXIT_INSTR_OFFSETS
	.align		4
        /*00d4*/ 	.byte	0x04, 0x1c
        /*00d6*/ 	.short	(.L_1475 - .L_1474)


	//   ....[0]....
.L_1474:
        /*00d8*/ 	.word	0x000000e0


	//   ....[1]....
        /*00dc*/ 	.word	0x00002f90


	//----- nvinfo : EIATTR_CRS_STACK_SIZE
	.align		4
.L_1475:
        /*00e0*/ 	.byte	0x04, 0x1e
        /*00e2*/ 	.short	(.L_1477 - .L_1476)
.L_1476:
        /*00e4*/ 	.word	0x00000000


	//----- nvinfo : EIATTR_CBANK_PARAM_SIZE
	.align		4
.L_1477:
        /*00e8*/ 	.byte	0x03, 0x19
        /*00ea*/ 	.short	0x0ba4


	//----- nvinfo : EIATTR_PARAM_CBANK
	.align		4
        /*00ec*/ 	.byte	0x04, 0x0a
        /*00ee*/ 	.short	(.L_1479 - .L_1478)
	.align		4
.L_1478:
        /*00f0*/ 	.word	index@(.nv.constant0._Z25multi_tensor_apply_kernelI18TensorListMetadataILi5ELb0EEN18transformer_engine17multi_tensor_adam17AdamFunctorMasterI13__nv_bfloat16ffiEEJffffffNS3_10adamMode_tEfEEvlPViT_T0_DpT1_)
        /*00f4*/ 	.short	0x0210
        /*00f6*/ 	.short	0x0ba4


	//----- nvinfo : EIATTR_SW_WAR
	.align		4
.L_1479:
        /*00f8*/ 	.byte	0x04, 0x36
        /*00fa*/ 	.short	(.L_1481 - .L_1480)
.L_1480:
        /*00fc*/ 	.word	0x00000008
.L_1481:


//--------------------- .nv.info._Z25multi_tensor_apply_kernelI18TensorListMetadataILi5ELb0EEN18transformer_engine17multi_tensor_adam17AdamFunctorMasterI6__half13__nv_bfloat16fiEEJffffffNS3_10adamMode_tEfEEvlPViT_T0_DpT1_ --------------------------
	.section	.nv.info._Z25multi_tensor_apply_kernelI18TensorListMetadataILi5ELb0EEN18transformer_engine17multi_tensor_adam17AdamFunctorMasterI6__half13__nv_bfloat16fiEEJffffffNS3_10adamMode_tEfEEvlPViT_T0_DpT1_,"",@"SHT_CUDA_INFO"
	.sectionflags	@""
	.align	4


	//----- nvinfo : EIATTR_CUDA_API_VERSION
	.align		4
        /*0000*/ 	.byte	0x04, 0x37
        /*0002*/ 	.short	(.L_1483 - .L_1482)
.L_1482:
        /*0004*/ 	.word	0x00000082


	//----- nvinfo : EIATTR_KPARAM_INFO
	.align		4
.L_1483:
        /*0008*/ 	.byte	0x04, 0x17
        /*000a*/ 	.short	(.L_1485 - .L_1484)
.L_1484:
        /*000c*/ 	.word	0x00000000
        /*0010*/ 	.short	0x000b
        /*0012*/ 	.short	0x0ba0
        /*0014*/ 	.byte	0x00, 0xf0, 0x11, 0x00


	//----- nvinfo : EIATTR_KPARAM_INFO
	.align		4
.L_1485:
        /*0018*/ 	.byte	0x04, 0x17
        /*001a*/ 	.short	(.L_1487 - .L_1486)
.L_1486:
        /*001c*/ 	.word	0x00000000
        /*0020*/ 	.short	0x000a
        /*0022*/ 	.short	0x0b9c
        /*0024*/ 	.byte	0x00, 0xf0, 0x11, 0x00


	//----- nvinfo : EIATTR_KPARAM_INFO
	.align		4
.L_1487:
        /*0028*/ 	.byte	0x04, 0x17
        /*002a*/ 	.short	(.L_1489 - .L_1488)
.L_1488:
        /*002c*/ 	.word	0x00000000
        /*0030*/ 	.short	0x0009
        /*0032*/ 	.short	0x0b98
        /*0034*/ 	.byte	0x00, 0xf0, 0x11, 0x00


	//----- nvinfo : EIATTR_KPARAM_INFO
	.align		4
.L_1489:
        /*0038*/ 	.byte	0x04, 0x17
        /*003a*/ 	.short	(.L_1491 - .L_1490)
.L_1490:
        /*003c*/ 	.word	0x00000000
        /*0040*/ 	.short	0x0008
        /*0042*/ 	.short	0x0b94
        /*0044*/ 	.byte	0x00, 0xf0, 0x11, 0x00


	//----- nvinfo : EIATTR_KPARAM_INFO
	.align		4
.L_1491:
        /*0048*/ 	.byte	0x04, 0x17
        /*004a*/ 	.short	(.L_1493 - .L_1492)
.L_1492:
        /*004c*/ 	.word	0x00000000
        /*0050*/ 	.short	0x0007
        /*0052*/ 	.short	0x0b90
        /*0054*/ 	.byte	0x00, 0xf0, 0x11, 0x00


	//----- nvinfo : EIATTR_KPARAM_INFO
	.align		4
.L_1493:
        /*0058*/ 	.byte	0x04, 0x17
        /*005a*/ 	.short	(.L_1495 - .L_1494)
.L_1494:
        /*005c*/ 	.word	0x00000000
        /*0060*/ 	.short	0x0006
        /*0062*/ 	.short	0x0b8c
        /*0064*/ 	.byte	0x00, 0xf0, 0x11, 0x00


	//----- nvinfo : EIATTR_KPARAM_INFO
	.align		4
.L_1495:
        /*0068*/ 	.byte	0x04, 0x17
        /*006a*/ 	.short	(.L_1497 - .L_1496)
.L_1496:
        /*006c*/ 	.word	0x00000000
        /*0070*/ 	.short	0x0005
        /*0072*/ 	.short	0x0b88
        /*0074*/ 	.byte	0x00, 0xf0, 0x11, 0x00


	//----- nvinfo : EIATTR_KPARAM_INFO
	.align		4
.L_1497:
        /*0078*/ 	.byte	0x04, 0x17
        /*007a*/ 	.short	(.L_1499 - .L_1498)
.L_1498:
        /*007c*/ 	.word	0x00000000
        /*0080*/ 	.short	0x0004
        /*0082*/ 	.short	0x0b84
        /*0084*/ 	.byte	0x00, 0xf0, 0x11, 0x00


	//----- nvinfo : EIATTR_KPARAM_INFO
	.align		4
.L_1499:
        /*0088*/ 	.byte	0x04, 0x17
        /*008a*/ 	.short	(.L_1501 - .L_1500)
.L_1500:
        /*008c*/ 	.word	0x00000000
        /*0090*/ 	.short	0x0003
        /*0092*/ 	.short	0x0b80
        /*0094*/ 	.byte	0x00, 0xf0, 0x05, 0x00


	//----- nvinfo : EIATTR_KPARAM_INFO
	.align		4
.L_1501:
        /*0098*/ 	.byte	0x04, 0x17
        /*009a*/ 	.short	(.L_1503 - .L_1502)
.L_1502:
        /*009c*/ 	.word	0x00000000
        /*00a0*/ 	.short	0x0002
        /*00a2*/ 	.short	0x0010
        /*00a4*/ 	.byte	0x00, 0xf0, 0xc1, 0x2d


	//----- nvinfo : EIATTR_KPARAM_INFO
	.align		4
.L_1503:
        /*00a8*/ 	.byte	0x04, 0x17
        /*00aa*/ 	.short	(.L_1505 - .L_1504)
.L_1504:
        /*00ac*/ 	.word	0x00000000
        /*00b0*/ 	.short	0x0001
        /*00b2*/ 	.short	0x0008
        /*00b4*/ 	.byte	0x00, 0xf0, 0x21, 0x00


	//----- nvinfo : EIATTR_KPARAM_INFO
	.align		4
.L_1505:
        /*00b8*/ 	.byte	0x04, 0x17
        /*00ba*/ 	.short	(.L_1507 - .L_1506)
.L_1506:
        /*00bc*/ 	.word	0x00000000
        /*00c0*/ 	.short	0x0000
        /*00c2*/ 	.short	0x0000
        /*00c4*/ 	.byte	0x00, 0xf0, 0x21, 0x00


	//----- nvinfo : EIATTR_SPARSE_MMA_MASK
	.align		4
.L_1507:
        /*00c8*/ 	.byte	0x03, 0x50
        /*00ca*/ 	.short	0x0000


	//----- nvinfo : EIATTR_MAXREG_COUNT
	.align		4
        /*00cc*/ 	.byte	0x03, 0x1b
        /*00ce*/ 	.short	0x00ff


	//----- nvinfo : EIATTR_MERCURY_ISA_VERSION
	.align		4
        /*00d0*/ 	.byte	0x03, 0x5f
        /*00d2*/ 	.short	0x0101


	//----- nvinfo : EIATTR_EXIT_INSTR_OFFSETS
	.align		4
        /*00d4*/ 	.byte	0x04, 0x1c
        /*00d6*/ 	.short	(.L_1509 - .L_1508)


	//   ....[0]....
.L_1508:
        /*00d8*/ 	.word	0x000000e0


	//   ....[1]....
        /*00dc*/ 	.word	0x00002cf0


	//----- nvinfo : EIATTR_CRS_STACK_SIZE
	.align		4
.L_1509:
        /*00e0*/ 	.byte	0x04, 0x1e
        /*00e2*/ 	.short	(.L_1511 - .L_1510)
.L_1510:
        /*00e4*/ 	.word	0x00000000


	//----- nvinfo : EIATTR_CBANK_PARAM_SIZE
	.align		4
.L_1511:
        /*00e8*/ 	.byte	0x03, 0x19
        /*00ea*/ 	.short	0x0ba4


	//----- nvinfo : EIATTR_PARAM_CBANK
	.align		4
        /*00ec*/ 	.byte	0x04, 0x0a
        /*00ee*/ 	.short	(.L_1513 - .L_1512)
	.align		4
.L_1512:
        /*00f0*/ 	.word	index@(.nv.constant0._Z25multi_tensor_apply_kernelI18TensorListMetadataILi5ELb0EEN18transformer_engine17multi_tensor_adam17AdamFunctorMasterI6__half13__nv_bfloat16fiEEJffffffNS3_10adamMode_tEfEEvlPViT_T0_DpT1_)
        /*00f4*/ 	.short	0x0210
        /*00f6*/ 	.short	0x0ba4


	//----- nvinfo : EIATTR_SW_WAR
	.align		4
.L_1513:
        /*00f8*/ 	.byte	0x04, 0x36
        /*00fa*/ 	.short	(.L_1515 - .L_1514)
.L_1514:
        /*00fc*/ 	.word	0x00000008
.L_1515:


//--------------------- .nv.info._Z25multi_tensor_apply_kernelI18TensorListMetadataILi5ELb0EEN18transformer_engine17multi_tensor_adam17AdamFunctorMasterI6__halfS5_fiEEJffffffNS3_10adamMode_tEfEEvlPViT_T0_DpT1_ --------------------------
	.section	.nv.info._Z25multi_tensor_apply_kernelI18TensorListMetadataILi5ELb0EEN18transformer_engine17multi_tensor_adam17AdamFunctorMasterI6__halfS5_fiEEJffffffNS3_10adamMode_tEfEEvlPViT_T0_DpT1_,"",@"SHT_CUDA_INFO"
	.sectionflags	@""
	.align	4


	//----- nvinfo : EIATTR_CUDA_API_VERSION
	.align		4
        /*0000*/ 	.byte	0x04, 0x37
        /*0002*/ 	.short	(.L_1517 - .L_1516)
.L_1516:
        /*0004*/ 	.word	0x00000082


	//----- nvinfo : EIATTR_KPARAM_INFO
	.align		4
.L_1517:
        /*0008*/ 	.byte	0x04, 0x17
        /*000a*/ 	.short	(.L_1519 - .L_1518)
.L_1518:
        /*000c*/ 	.word	0x00000000
        /*0010*/ 	.short	0x000b
        /*0012*/ 	.short	0x0ba0
        /*0014*/ 	.byte	0x00, 0xf0, 0x11, 0x00


	//----- nvinfo : EIATTR_KPARAM_INFO
	.align		4
.L_1519:
        /*0018*/ 	.byte	0x04, 0x17
        /*001a*/ 	.short	(.L_1521 - .L_1520)
.L_1520:
        /*001c*/ 	.word	0x00000000
        /*0020*/ 	.short	0x000a
        /*0022*/ 	.short	0x0b9c
        /*0024*/ 	.byte	0x00, 0xf0, 0x11, 0x00


	//----- nvinfo : EIATTR_KPARAM_INFO
	.align		4
.L_1521:
        /*0028*/ 	.byte	0x04, 0x17
        /*002a*/ 	.short	(.L_1523 - .L_1522)
.L_1522:
        /*002c*/ 	.word	0x00000000
        /*0030*/ 	.short	0x0009
        /*0032*/ 	.short	0x0b98
        /*0034*/ 	.byte	0x00, 0xf0, 0x11, 0x00


	//----- nvinfo : EIATTR_KPARAM_INFO
	.align		4
.L_1523:
        /*0038*/ 	.byte	0x04, 0x17
        /*003a*/ 	.short	(.L_1525 - .L_1524)
.L_1524:
        /*003c*/ 	.word	0x00000000
        /*0040*/ 	.short	0x0008
        /*0042*/ 	.short	0x0b94
        /*0044*/ 	.byte	0x00, 0xf0, 0x11, 0x00


	//----- nvinfo : EIATTR_KPARAM_INFO
	.align		4
.L_1525:
        /*0048*/ 	.byte	0x04, 0x17
        /*004a*/ 	.short	(.L_1527 - .L_1526)
.L_1526:
        /*004c*/ 	.word	0x00000000
        /*0050*/ 	.short	0x0007
        /*0052*/ 	.short	0x0b90
        /*0054*/ 	.byte	0x00, 0xf0, 0x11, 0x00


	//----- nvinfo : EIATTR_KPARAM_INFO
	.align		4
.L_1527:
        /*0058*/ 	.byte	0x04, 0x17
        /*005a*/ 	.short	(.L_1529 - .L_1528)
.L_1528:
        /*005c*/ 	.word	0x00000000
        /*0060*/ 	.short	0x0006
        /*0062*/ 	.short	0x0b8c
        /*0064*/ 	.byte	0x00, 0xf0, 0x11, 0x00


	//----- nvinfo : EIATTR_KPARAM_INFO
	.align		4
.L_1529:
        /*0068*/ 	.byte	0x04, 0x17
        /*006a*/ 	.short	(.L_1531 - .L_1530)
.L_1530:
        /*006c*/ 	.word	0x00000000
        /*0070*/ 	.short	0x0005
        /*0072*/ 	.short	0x0b88
        /*0074*/ 	.byte	0x00, 0xf0, 0x11, 0x00


	//----- nvinfo : EIATTR_KPARAM_INFO
	.align		4
.L_1531:
        /*0078*/ 	.byte	0x04, 0x17
        /*007a*/ 	.short	(.L_1533 - .L_1532)
.L_1532:
        /*007c*/ 	.word	0x00000000
        /*0080*/ 	.short	0x0004
        /*0082*/ 	.short	0x0b84
        /*0084*/ 	.byte	0x00, 0xf0, 0x11, 0x00


	//----- nvinfo : EIATTR_KPARAM_INFO
	.align		4
.L_1533:
        /*0088*/ 	.byte	0x04, 0x17
        /*008a*/ 	.short	(.L_1535 - .L_1534)
.L_1534:
        /*008c*/ 	.word	0x00000000
        /*0090*/ 	.short	0x0003
        /*0092*/ 	.short	0x0b80
        /*0094*/ 	.byte	0x00, 0xf0, 0x05, 0x00


	//----- nvinfo : EIATTR_KPARAM_INFO
	.align		4
.L_1535:
        /*0098*/ 	.byte	0x04, 0x17
        /*009a*/ 	.short	(.L_1537 - .L_1536)
.L_1536:
        /*009c*/ 	.word	0x00000000
        /*00a0*/ 	.short	0x0002
        /*00a2*/ 	.short	0x0010
        /*00a4*/ 	.byte	0x00, 0xf0, 0xc1, 0x2d


	//----- nvinfo : EIATTR_KPARAM_INFO
	.align		4
.L_1537:
        /*00a8*/ 	.byte	0x04, 0x17
        /*00aa*/ 	.short	(.L_1539 - .L_1538)
.L_1538:
        /*00ac*/ 	.word	0x00000000
        /*00b0*/ 	.short	0x0001
        /*00b2*/ 	.short	0x0008
        /*00b4*/ 	.byte	0x00, 0xf0, 0x21, 0x00


	//----- nvinfo : EIATTR_KPARAM_INFO
	.align		4
.L_1539:
        /*00b8*/ 	.byte	0x04, 0x17
        /*00ba*/ 	.short	(.L_1541 - .L_1540)
.L_1540:
        /*00bc*/ 	.word	0x00000000
        /*00c0*/ 	.short	0x0000
        /*00c2*/ 	.short	0x0000
        /*00c4*/ 	.byte	0x00, 0xf0, 0x21, 0x00


	//----- nvinfo : EIATTR_SPARSE_MMA_MASK
	.align		4
.L_1541:
        /*00c8*/ 	.byte	0x03, 0x50
        /*00ca*/ 	.short	0x0000


	//----- nvinfo : EIATTR_MAXREG_COUNT
	.align		4
        /*00cc*/ 	.byte	0x03, 0x1b
        /*00ce*/ 	.short	0x00ff


	//----- nvinfo : EIATTR_MERCURY_ISA_VERSION
	.align		4
        /*00d0*/ 	.byte	0x03, 0x5f
        /*00d2*/ 	.short	0x0101


	//----- nvinfo : EIATTR_EXIT_INSTR_OFFSETS
	.align		4
        /*00d4*/ 	.byte	0x04, 0x1c
        /*00d6*/ 	.short	(.L_1543 - .L_1542)


	//   ....[0]....
.L_1542:
        /*00d8*/ 	.word	0x000000e0


	//   ....[1]....
        /*00dc*/ 	.word	0x00002cf0


	//----- nvinfo : EIATTR_CRS_STACK_SIZE
	.align		4
.L_1543:
        /*00e0*/ 	.byte	0x04, 0x1e
        /*00e2*/ 	.short	(.L_1545 - .L_1544)
.L_1544:
        /*00e4*/ 	.word	0x00000000


	//----- nvinfo : EIATTR_CBANK_PARAM_SIZE
	.align		4
.L_1545:
        /*00e8*/ 	.byte	0x03, 0x19
        /*00ea*/ 	.short	0x0ba4


	//----- nvinfo : EIATTR_PARAM_CBANK
	.align		4
        /*00ec*/ 	.byte	0x04, 0x0a
        /*00ee*/ 	.short	(.L_1547 - .L_1546)
	.align		4
.L_1546:
        /*00f0*/ 	.word	index@(.nv.constant0._Z25multi_tensor_apply_kernelI18TensorListMetadataILi5ELb0EEN18transformer_engine17multi_tensor_adam17AdamFunctorMasterI6__halfS5_fiEEJffffffNS3_10adamMode_tEfEEvlPViT_T0_DpT1_)
        /*00f4*/ 	.short	0x0210
        /*00f6*/ 	.short	0x0ba4


	//----- nvinfo : EIATTR_SW_WAR
	.align		4
.L_1547:
        /*00f8*/ 	.byte	0x04, 0x36
        /*00fa*/ 	.short	(.L_1549 - .L_1548)
.L_1548:
        /*00fc*/ 	.word	0x00000008
.L_1549:


//--------------------- .nv.info._Z25multi_tensor_apply_kernelI18TensorListMetadataILi5ELb0EEN18transformer_engine17multi_tensor_adam17AdamFunctorMasterI6__halfffiEEJffffffNS3_10adamMode_tEfEEvlPViT_T0_DpT1_ --------------------------
	.section	.nv.info._Z25multi_tensor_apply_kernelI18TensorListMetadataILi5ELb0EEN18transformer_engine17multi_tensor_adam17AdamFunctorMasterI6__halfffiEEJffffffNS3_10adamMode_tEfEEvlPViT_T0_DpT1_,"",@"SHT_CUDA_INFO"
	.sectionflags	@""
	.align	4


	//----- nvinfo : EIATTR_CUDA_API_VERSION
	.align		4
        /*0000*/ 	.byte	0x04, 0x37
        /*0002*/ 	.short	(.L_1551 - .L_1550)
.L_1550:
        /*0004*/ 	.word	0x00000082


	//----- nvinfo : EIATTR_KPARAM_INFO
	.align		4
.L_1551:
        /*0008*/ 	.byte	0x04, 0x17
        /*000a*/ 	.short	(.L_1553 - .L_1552)
.L_1552:
        /*000c*/ 	.word	0x00000000
        /*0010*/ 	.short	0x000b
        /*0012*/ 	.short	0x0ba0
        /*0014*/ 	.byte	0x00, 0xf0, 0x11, 0x00


	//----- nvinfo : EIATTR_KPARAM_INFO
	.align		4
.L_1553:
        /*0018*/ 	.byte	0x04, 0x17
        /*001a*/ 	.short	(.L_1555 - .L_1554)
.L_1554:
        /*001c*/ 	.word	0x00000000
        /*0020*/ 	.short	0x000a
        /*0022*/ 	.short	0x0b9c
        /*0024*/ 	.byte	0x00, 0xf0, 0x11, 0x00


	//----- nvinfo : EIATTR_KPARAM_INFO
	.align		4
.L_1555:
        /*0028*/ 	.byte	0x04, 0x17
        /*002a*/ 	.short	(.L_1557 - .L_1556)
.L_1556:
        /*002c*/ 	.word	0x00000000
        /*0030*/ 	.short	0x0009
        /*0032*/ 	.short	0x0b98
        /*0034*/ 	.byte	0x00, 0xf0, 0x11, 0x00


	//----- nvinfo : EIATTR_KPARAM_INFO
	.align		4
.L_1557:
        /*0038*/ 	.byte	0x04, 0x17
        /*003a*/ 	.short	(.L_1559 - .L_1558)
.L_1558:
        /*003c*/ 	.word	0x00000000
        /*0040*/ 	.short	0x0008
        /*0042*/ 	.short	0x0b94
        /*0044*/ 	.byte	0x00, 0xf0, 0x11, 0x00


	//----- nvinfo : EIATTR_KPARAM_INFO
	.align		4
.L_1559:
        /*0048*/ 	.byte	0x04, 0x17
        /*004a*/ 	.short	(.L_1561 - .L_1560)
.L_1560:
        /*004c*/ 	.word	0x00000000
        /*0050*/ 	.short	0x0007
        /*0052*/ 	.short	0x0b90
        /*0054*/ 	.byte	0x00, 0xf0, 0x11, 0x00


	//----- nvinfo : EIATTR_KPARAM_INFO
	.align		4
.L_1561:
        /*0058*/ 	.byte	0x04, 0x17
        /*005a*/ 	.short	(.L_1563 - .L_1562)
.L_1562:
        /*005c*/ 	.word	0x00000000
        /*0060*/ 	.short	0x0006
        /*0062*/ 	.short	0x0b8c
        /*0064*/ 	.byte	0x00, 0xf0, 0x11, 0x00


	//----- nvinfo : EIATTR_KPARAM_INFO
	.align		4
.L_1563:
        /*0068*/ 	.byte	0x04, 0x17
        /*006a*/ 	.short	(.L_1565 - .L_1564)
.L_1564:
        /*006c*/ 	.word	0x00000000
        /*0070*/ 	.short	0x0005
        /*0072*/ 	.short	0x0b88
        /*0074*/ 	.byte	0x00, 0xf0, 0x11, 0x00


	//----- nvinfo : EIATTR_KPARAM_INFO
	.align		4
.L_1565:
        /*0078*/ 	.byte	0x04, 0x17
        /*007a*/ 	.short	(.L_1567 - .L_1566)
.L_1566:
        /*007c*/ 	.word	0x00000000
        /*0080*/ 	.short	0x0004
        /*0082*/ 	.short	0x0b84
        /*0084*/ 	.byte	0x00, 0xf0, 0x11, 0x00


	//----- nvinfo : EIATTR_KPARAM_INFO
	.align		4
.L_1567:
        /*0088*/ 	.byte	0x04, 0x17
        /*008a*/ 	.short	(.L_1569 - .L_1568)
.L_1568:
        /*008c*/ 	.word	0x00000000
        /*0090*/ 	.short	0x0003
        /*0092*/ 	.short	0x0b80
        /*0094*/ 	.byte	0x00, 0xf0, 0x05, 0x00


	//----- nvinfo : EIATTR_KPARAM_INFO
	.align		4
.L_1569:
        /*0098*/ 	.byte	0x04, 0x17
        /*009a*/ 	.short	(.L_1571 - .L_1570)
.L_1570:
        /*009c*/ 	.word	0x00000000
        /*00a0*/ 	.short	0x0002
        /*00a2*/ 	.short	0x0010
        /*00a4*/ 	.byte	0x00, 0xf0, 0xc1, 0x2d


	//----- nvinfo : EIATTR_KPARAM_INFO
	.align		4
.L_1571:
        /*00a8*/ 	.byte	0x04, 0x17
        /*00aa*/ 	.short	(.L_1573 - .L_1572)
.L_1572:
        /*00ac*/ 	.word	0x00000000
        /*00b0*/ 	.short	0x0001
        /*00b2*/ 	.short	0x0008
        /*00b4*/ 	.byte	0x00, 0xf0, 0x21, 0x00


	//----- nvinfo : EIATTR_KPARAM_INFO
	.align		4
.L_1573:
        /*00b8*/ 	.byte	0x04, 0x17
        /*00ba*/ 	.short	(.L_1575 - .L_1574)
.L_1574:
        /*00bc*/ 	.word	0x00000000
        /*00c0*/ 	.short	0x0000
        /*00c2*/ 	.short	0x0000
        /*00c4*/ 	.byte	0x00, 0xf0, 0x21, 0x00


	//----- nvinfo : EIATTR_SPARSE_MMA_MASK
	.align		4
.L_1575:
        /*00c8*/ 	.byte	0x03, 0x50
        /*00ca*/ 	.short	0x0000


	//----- nvinfo : EIATTR_MAXREG_COUNT
	.align		4
        /*00cc*/ 	.byte	0x03, 0x1b
        /*00ce*/ 	.short	0x00ff


	//----- nvinfo : EIATTR_MERCURY_ISA_VERSION
	.align		4
        /*00d0*/ 	.byte	0x03, 0x5f
        /*00d2*/ 	.short	0x0101


	//----- nvinfo : EIATTR_EXIT_INSTR_OFFSETS
	.align		4
        /*00d4*/ 	.byte	0x04, 0x1c
        /*00d6*/ 	.short	(.L_1577 - .L_1576)


	//   ....[0]....
.L_1576:
        /*00d8*/ 	.word	0x000000e0


	//   ....[1]....
        /*00dc*/ 	.word	0x00002f90


	//----- nvinfo : EIATTR_CRS_STACK_SIZE
	.align		4
.L_1577:
        /*00e0*/ 	.byte	0x04, 0x1e
        /*00e2*/ 	.short	(.L_1579 - .L_1578)
.L_1578:
        /*00e4*/ 	.word	0x00000000


	//----- nvinfo : EIATTR_CBANK_PARAM_SIZE
	.align		4
.L_1579:
        /*00e8*/ 	.byte	0x03, 0x19
        /*00ea*/ 	.short	0x0ba4


	//----- nvinfo : EIATTR_PARAM_CBANK
	.align		4
        /*00ec*/ 	.byte	0x04, 0x0a
        /*00ee*/ 	.short	(.L_1581 - .L_1580)
	.align		4
.L_1580:
        /*00f0*/ 	.word	index@(.nv.constant0._Z25multi_tensor_apply_kernelI18TensorListMetadataILi5ELb0EEN18transformer_engine17multi_tensor_adam17AdamFunctorMasterI6__halfffiEEJffffffNS3_10adamMode_tEfEEvlPViT_T0_DpT1_)
        /*00f4*/ 	.short	0x0210
        /*00f6*/ 	.short	0x0ba4


	//----- nvinfo : EIATTR_SW_WAR
	.align		4
.L_1581:
        /*00f8*/ 	.byte	0x04, 0x36
        /*00fa*/ 	.short	(.L_1583 - .L_1582)
.L_1582:
        /*00fc*/ 	.word	0x00000008
.L_1583:


//--------------------- .nv.info._Z25multi_tensor_apply_kernelI18TensorListMetadataILi5ELb0EEN18transformer_engine17multi_tensor_adam17AdamFunctorMasterIf13__nv_bfloat16fiEEJffffffNS3_10adamMode_tEfEEvlPViT_T0_DpT1_ --------------------------
	.section	.nv.info._Z25multi_tensor_apply_kernelI18TensorListMetadataILi5ELb0EEN18transformer_engine17multi_tensor_adam17AdamFunctorMasterIf13__nv_bfloat16fiEEJffffffNS3_10adamMode_tEfEEvlPViT_T0_DpT1_,"",@"SHT_CUDA_INFO"
	.sectionflags	@""
	.align	4


	//----- nvinfo : EIATTR_CUDA_API_VERSION
	.align		4
        /*0000*/ 	.byte	0x04, 0x37
        /*0002*/ 	.short	(.L_1585 - .L_1584)
.L_1584:
        /*0004*/ 	.word	0x00000082


	//----- nvinfo : EIATTR_KPARAM_INFO
	.align		4
.L_1585:
        /*0008*/ 	.byte	0x04, 0x17
        /*000a*/ 	.short	(.L_1587 - .L_1586)
.L_1586:
        /*000c*/ 	.word	0x00000000
        /*0010*/ 	.short	0x000b
        /*0012*/ 	.short	0x0ba0
        /*0014*/ 	.byte	0x00, 0xf0, 0x11, 0x00


	//----- nvinfo : EIATTR_KPARAM_INFO
	.align		4
.L_1587:
        /*0018*/ 	.byte	0x04, 0x17
        /*001a*/ 	.short	(.L_1589 - .L_1588)
.L_1588:
        /*001c*/ 	.word	0x00000000
        /*0020*/ 	.short	0x000a
        /*0022*/ 	.short	0x0b9c
        /*0024*/ 	.byte	0x00, 0xf0, 0x11, 0x00


	//----- nvinfo : EIATTR_KPARAM_INFO
	.align		4
.L_1589:
        /*0028*/ 	.byte	0x04, 0x17
        /*002a*/ 	.short	(.L_1591 - .L_1590)
.L_1590:
        /*002c*/ 	.word	0x00000000
        /*0030*/ 	.short	0x0009
        /*0032*/ 	.short	0x0b98
        /*0034*/ 	.byte	0x00, 0xf0, 0x11, 0x00


	//----- nvinfo : EIATTR_KPARAM_INFO
	.align		4
.L_1591:
        /*0038*/ 	.byte	0x04, 0x17
        /*003a*/ 	.short	(.L_1593 - .L_1592)
.L_1592:
        /*003c*/ 	.word	0x00000000
        /*0040*/ 	.short	0x0008
        /*0042*/ 	.short	0x0b94
        /*0044*/ 	.byte	0x00, 0xf0, 0x11, 0x00


	//----- nvinfo : EIATTR_KPARAM_INFO
	.align		4
.L_1593:
        /*0048*/ 	.byte	0x04, 0x17
        /*004a*/ 	.short	(.L_1595 - .L_1594)
.L_1594:
        /*004c*/ 	.word	0x00000000
        /*0050*/ 	.short	0x0007
        /*0052*/ 	.short	0x0b90
        /*0054*/ 	.byte	0x00, 0xf0, 0x11, 0x00


	//----- nvinfo : EIATTR_KPARAM_INFO
	.align		4
.L_1595:
        /*0058*/ 	.byte	0x04, 0x17
        /*005a*/ 	.short	(.L_1597 - .L_1596)
.L_1596:
        /*005c*/ 	.word	0x00000000
        /*0060*/ 	.short	0x0006
        /*0062*/ 	.short	0x0b8c
        /*0064*/ 	.byte	0x00, 0xf0, 0x11, 0x00


	//----- nvinfo : EIATTR_KPARAM_INFO
	.align		4
.L_1597:
        /*0068*/ 	.byte	0x04, 0x17
        /*006a*/ 	.short	(.L_1599 - .L_1598)
.L_1598:
        /*006c*/ 	.word	0x00000000
        /*0070*/ 	.short	0x0005
        /*0072*/ 	.short	0x0b88
        /*0074*/ 	.byte	0x00, 0xf0, 0x11, 0x00


	//----- nvinfo : EIATTR_KPARAM_INFO
	.align		4
.L_1599:
        /*0078*/ 	.byte	0x04, 0x17
        /*007a*/ 	.short	(.L_1601 - .L_1600)
.L_1600:
        /*007c*/ 	.word	0x00000000
        /*0080*/ 	.short	0x0004
        /*0082*/ 	.short	0x0b84
        /*0084*/ 	.byte	0x00, 0xf0, 0x11, 0x00


	//----- nvinfo : EIATTR_KPARAM_INFO
	.align		4
.L_1601:
        /*0088*/ 	.byte	0x04, 0x17
        /*008a*/ 	.short	(.L_1603 - .L_1602)
.L_1602:
        /*008c*/ 	.word	0x00000000
        /*0090*/ 	.short	0x0003
        /*0092*/ 	.short	0x0b80
        /*0094*/ 	.byte	0x00, 0xf0, 0x05, 0x00


	//----- nvinfo : EIATTR_KPARAM_INFO
	.align		4
.L_1603:
        /*0098*/ 	.byte	0x04, 0x17
        /*009a*/ 	.short	(.L_1605 - .L_1604)
.L_1604:
        /*009c*/ 	.word	0x00000000
        /*00a0*/ 	.short	0x0002
        /*00a2*/ 	.short	0x0010
        /*00a4*/ 	.byte	0x00, 0xf0, 0xc1, 0x2d


	//----- nvinfo : EIATTR_KPARAM_INFO
	.align		4
.L_1605:
        /*00a8*/ 	.byte	0x04, 0x17
        /*00aa*/ 	.short	(.L_1607 - .L_1606)
.L_1606:
        /*00ac*/ 	.word	0x00000000
        /*00b0*/ 	.short	0x0001
        /*00b2*/ 	.short	0x0008
        /*00b4*/ 	.byte	0x00, 0xf0, 0x21, 0x00


	//----- nvinfo : EIATTR_KPARAM_INFO
	.align		4
.L_1607:
        /*00b8*/ 	.byte	0x04, 0x17
        /*00ba*/ 	.short	(.L_1609 - .L_1608)
.L_1608:
        /*00bc*/ 	.word	0x00000000
        /*00c0*/ 	.short	0x0000
        /*00c2*/ 	.short	0x0000
        /*00c4*/ 	.byte	0x00, 0xf0, 0x21, 0x00


	//----- nvinfo : EIATTR_SPARSE_MMA_MASK
	.align		4
.L_1609:
        /*00c8*/ 	.byte	0x03, 0x50
        /*00ca*/ 	.short	0x0000


	//----- nvinfo : EIATTR_MAXREG_COUNT
	.align		4
        /*00cc*/ 	.byte	0x03, 0x1b
        /*00ce*/ 	.short	0x00ff


	//----- nvinfo : EIATTR_MERCURY_ISA_VERSION
	.align		4
        /*00d0*/ 	.byte	0x03, 0x5f
        /*00d2*/ 	.short	0x0101


	//----- nvinfo : EIATTR_EXIT_INSTR_OFFSETS
	.align		4
        /*00d4*/ 	.byte	0x04, 0x1c
        /*00d6*/ 	.short	(.L_1611 - .L_1610)


	//   ....[0]....
.L_1610:
        /*00d8*/ 	.word	0x000000e0


	//   ....[1]....
        /*00dc*/ 	.word	0x00002fb0


	//----- nvinfo : EIATTR_CRS_STACK_SIZE
	.align		4
.L_1611:
        /*00e0*/ 	.byte	0x04, 0x1e
        /*00e2*/ 	.short	(.L_1613 - .L_1612)
.L_1612:
        /*00e4*/ 	.word	0x00000000


	//----- nvinfo : EIATTR_CBANK_PARAM_SIZE
	.align		4
.L_1613:
        /*00e8*/ 	.byte	0x03, 0x19
        /*00ea*/ 	.short	0x0ba4


	//----- nvinfo : EIATTR_PARAM_CBANK
	.align		4
        /*00ec*/ 	.byte	0x04, 0x0a
        /*00ee*/ 	.short	(.L_1615 - .L_1614)
	.align		4
.L_1614:
        /*00f0*/ 	.word	index@(.nv.constant0._Z25multi_tensor_apply_kernelI18TensorListMetadataILi5ELb0EEN18transformer_engine17multi_tensor_adam17AdamFunctorMasterIf13__nv_bfloat16fiEEJffffffNS3_10adamMode_tEfEEvlPViT_T0_DpT1_)
        /*00f4*/ 	.short	0x0210
        /*00f6*/ 	.short	0x0ba4


	//----- nvinfo : EIATTR_SW_WAR
	.align		4
.L_1615:
        /*00f8*/ 	.byte	0x04, 0x36
        /*00fa*/ 	.short	(.L_1617 - .L_1616)
.L_1616:
        /*00fc*/ 	.word	0x00000008
.L_1617:


//--------------------- .nv.info._Z25multi_tensor_apply_kernelI18TensorListMetadataILi5ELb0EEN18transformer_engine17multi_tensor_adam17AdamFunctorMasterIf6__halffiEEJffffffNS3_10adamMode_tEfEEvlPViT_T0_DpT1_ --------------------------
	.section	.nv.info._Z25multi_tensor_apply_kernelI18TensorListMetadataILi5ELb0EEN18transformer_engine17multi_tensor_adam17AdamFunctorMasterIf6__halffiEEJffffffNS3_10adamMode_tEfEEvlPViT_T0_DpT1_,"",@"SHT_CUDA_INFO"
	.sectionflags	@""
	.align	4


	//----- nvinfo : EIATTR_CUDA_API_VERSION
	.align		4
        /*0000*/ 	.byte	0x04, 0x37
        /*0002*/ 	.short	(.L_1619 - .L_1618)
.L_1618:
        /*0004*/ 	.word	0x00000082


	//----- nvinfo : EIATTR_KPARAM_INFO
	.align		4
.L_1619:
        /*0008*/ 	.byte	0x04, 0x17
        /*000a*/ 	.short	(.L_1621 - .L_1620)
.L_1620:
        /*000c*/ 	.word	0x00000000
        /*0010*/ 	.short	0x000b
        /*0012*/ 	.short	0x0ba0
        /*0014*/ 	.byte	0x00, 0xf0, 0x11, 0x00


	//----- nvinfo : EIATTR_KPARAM_INFO
	.align		4
.L_1621:
        /*0018*/ 	.byte	0x04, 0x17
        /*001a*/ 	.short	(.L_1623 - .L_1622)
.L_1622:
        /*001c*/ 	.word	0x00000000
        /*0020*/ 	.short	0x000a
        /*0022*/ 	.short	0x0b9c
        /*0024*/ 	.byte	0x00, 0xf0, 0x11, 0x00


	//----- nvinfo : EIATTR_KPARAM_INFO
	.align		4
.L_1623:
        /*0028*/ 	.byte	0x04, 0x17
        /*002a*/ 	.short	(.L_1625 - .L_1624)
.L_1624:
        /*002c*/ 	.word	0x00000000
        /*0030*/ 	.short	0x0009
        /*0032*/ 	.short	0x0b98
        /*0034*/ 	.byte	0x00, 0xf0, 0x11, 0x00


	//----- nvinfo : EIATTR_KPARAM_INFO
	.align		4
.L_1625:
        /*0038*/ 	.byte	0x04, 0x17
        /*003a*/ 	.short	(.L_1627 - .L_1626)
.L_1626:
        /*003c*/ 	.word	0x00000000
        /*0040*/ 	.short	0x0008
        /*0042*/ 	.short	0x0b94
        /*0044*/ 	.byte	0x00, 0xf0, 0x11, 0x00


	//----- nvinfo : EIATTR_KPARAM_INFO
	.align		4
.L_1627:
        /*0048*/ 	.byte	0x04, 0x17
        /*004a*/ 	.short	(.L_1629 - .L_1628)
.L_1628:
        /*004c*/ 	.word	0x00000000
        /*0050*/ 	.short	0x0007
        /*0052*/ 	.short	0x0b90
        /*0054*/ 	.byte	0x00, 0xf0, 0x11, 0x00


	//----- nvinfo : EIATTR_KPARAM_INFO
	.align		4
.L_1629:
        /*0058*/ 	.byte	0x04, 0x17
        /*005a*/ 	.short	(.L_1631 - .L_1630)
.L_1630:
        /*005c*/ 	.word	0x00000000
        /*0060*/ 	.short	0x0006
        /*0062*/ 	.short	0x0b8c
        /*0064*/ 	.byte	0x00, 0xf0, 0x11, 0x00


	//----- nvinfo : EIATTR_KPARAM_INFO
	.align		4
.L_1631:
        /*0068*/ 	.byte	0x04, 0x17
        /*006a*/ 	.short	(.L_1633 - .L_1632)
.L_1632:
        /*006c*/ 	.word	0x00000000
        /*0070*/ 	.short	0x0005
        /*0072*/ 	.short	0x0b88
        /*0074*/ 	.byte	0x00, 0xf0, 0x11, 0x00


	//----- nvinfo : EIATTR_KPARAM_INFO
	.align		4
.L_1633:
        /*0078*/ 	.byte	0x04, 0x17
        /*007a*/ 	.short	(.L_1635 - .L_1634)
.L_1634:
        /*007c*/ 	.word	0x00000000
        /*0080*/ 	.short	0x0004
        /*0082*/ 	.short	0x0b84
        /*0084*/ 	.byte	0x00, 0xf0, 0x11, 0x00


	//----- nvinfo : EIATTR_KPARAM_INFO
	.align		4
.L_1635:
        /*0088*/ 	.byte	0x04, 0x17
        /*008a*/ 	.short	(.L_1637 - .L_1636)
.L_1636:
        /*008c*/ 	.word	0x00000000
        /*0090*/ 	.short	0x0003
        /*0092*/ 	.short	0x0b80
        /*0094*/ 	.byte	0x00, 0xf0, 0x05, 0x00


	//----- nvinfo : EIATTR_KPARAM_INFO
	.align		4
.L_1637:
        /*0098*/ 	.byte	0x04, 0x17
        /*009a*/ 	.short	(.L_1639 - .L_1638)
.L_1638:
        /*009c*/ 	.word	0x00000000
        /*00a0*/ 	.short	0x0002
        /*00a2*/ 	.short	0x0010
        /*00a4*/ 	.byte	0x00, 0xf0, 0xc1, 0x2d


	//----- nvinfo : EIATTR_KPARAM_INFO
	.align		4
.L_1639:
        /*00a8*/ 	.byte	0x04, 0x17
        /*00aa*/ 	.short	(.L_1641 - .L_1640)
.L_1640:
        /*00ac*/ 	.word	0x00000000
        /*00b0*/ 	.short	0x0001
        /*00b2*/ 	.short	0x0008
        /*00b4*/ 	.byte	0x00, 0xf0, 0x21, 0x00


	//----- nvinfo : EIATTR_KPARAM_INFO
	.align		4
.L_1641:
        /*00b8*/ 	.byte	0x04, 0x17
        /*00ba*/ 	.short	(.L_1643 - .L_1642)
.L_1642:
        /*00bc*/ 	.word	0x00000000
        /*00c0*/ 	.short	0x0000
        /*00c2*/ 	.short	0x0000
        /*00c4*/ 	.byte	0x00, 0xf0, 0x21, 0x00


	//----- nvinfo : EIATTR_SPARSE_MMA_MASK
	.align		4
.L_1643:
        /*00c8*/ 	.byte	0x03, 0x50
        /*00ca*/ 	.short	0x0000


	//----- nvinfo : EIATTR_MAXREG_COUNT
	.align		4
        /*00cc*/ 	.byte	0x03, 0x1b
        /*00ce*/ 	.short	0x00ff


	//----- nvinfo : EIATTR_MERCURY_ISA_VERSION
	.align		4
        /*00d0*/ 	.byte	0x03, 0x5f
        /*00d2*/ 	.short	0x0101


	//----- nvinfo : EIATTR_EXIT_INSTR_OFFSETS
	.align		4
        /*00d4*/ 	.byte	0x04, 0x1c
        /*00d6*/ 	.short	(.L_1645 - .L_1644)


	//   ....[0]....
.L_1644:
        /*00d8*/ 	.word	0x000000e0


	//   ....[1]....
        /*00dc*/ 	.word	0x00002fb0


	//----- nvinfo : EIATTR_CRS_STACK_SIZE
	.align		4
.L_1645:
        /*00e0*/ 	.byte	0x04, 0x1e
        /*00e2*/ 	.short	(.L_1647 - .L_1646)
.L_1646:
        /*00e4*/ 	.word	0x00000000


	//----- nvinfo : EIATTR_CBANK_PARAM_SIZE
	.align		4
.L_1647:
        /*00e8*/ 	.byte	0x03, 0x19
        /*00ea*/ 	.short	0x0ba4


	//----- nvinfo : EIATTR_PARAM_CBANK
	.align		4
        /*00ec*/ 	.byte	0x04, 0x0a
        /*00ee*/ 	.short	(.L_1649 - .L_1648)
	.align		4
.L_1648:
        /*00f0*/ 	.word	index@(.nv.constant0._Z25multi_tensor_apply_kernelI18TensorListMetadataILi5ELb0EEN18transformer_engine17multi_tensor_adam17AdamFunctorMasterIf6__halffiEEJffffffNS3_10adamMode_tEfEEvlPViT_T0_DpT1_)
        /*00f4*/ 	.short	0x0210
        /*00f6*/ 	.short	0x0ba4


	//----- nvinfo : EIATTR_SW_WAR
	.align		4
.L_1649:
        /*00f8*/ 	.byte	0x04, 0x36
        /*00fa*/ 	.short	(.L_1651 - .L_1650)
.L_1650:
        /*00fc*/ 	.word	0x00000008
.L_1651:


//--------------------- .nv.info._Z25multi_tensor_apply_kernelI18TensorListMetadataILi5ELb0EEN18transformer_engine17multi_tensor_adam17AdamFunctorMasterIfffiEEJffffffNS3_10adamMode_tEfEEvlPViT_T0_DpT1_ --------------------------
	.section	.nv.info._Z25multi_tensor_apply_kernelI18TensorListMetadataILi5ELb0EEN18transformer_engine17multi_tensor_adam17AdamFunctorMasterIfffiEEJffffffNS3_10adamMode_tEfEEvlPViT_T0_DpT1_,"",@"SHT_CUDA_INFO"
	.sectionflags	@""
	.align	4


	//----- nvinfo : EIATTR_CUDA_API_VERSION
	.align		4
        /*0000*/ 	.byte	0x04, 0x37
        /*0002*/ 	.short	(.L_1653 - .L_1652)
.L_1652:
        /*0004*/ 	.word	0x00000082


	//----- nvinfo : EIATTR_KPARAM_INFO
	.align		4
.L_1653:
        /*0008*/ 	.byte	0x04, 0x17
        /*000a*/ 	.short	(.L_1655 - .L_1654)
.L_1654:
        /*000c*/ 	.word	0x00000000
        /*0010*/ 	.short	0x000b
        /*0012*/ 	.short	0x0ba0
        /*0014*/ 	.byte	0x00, 0xf0, 0x11, 0x00


	//----- nvinfo : EIATTR_KPARAM_INFO
	.align		4
.L_1655:
        /*0018*/ 	.byte	0x04, 0x17
        /*001a*/ 	.short	(.L_1657 - .L_1656)
.L_1656:
        /*001c*/ 	.word	0x00000000
        /*0020*/ 	.short	0x000a
        /*0022*/ 	.short	0x0b9c
        /*0024*/ 	.byte	0x00, 0xf0, 0x11, 0x00


	//----- nvinfo : EIATTR_KPARAM_INFO
	.align		4
.L_1657:
        /*0028*/ 	.byte	0x04, 0x17
        /*002a*/ 	.short	(.L_1659 - .L_1658)
.L_1658:
        /*002c*/ 	.word	0x00000000
        /*0030*/ 	.short	0x0009
        /*0032*/ 	.short	0x0b98
        /*0034*/ 	.byte	0x00, 0xf0, 0x11, 0x00


	//----- nvinfo : EIATTR_KPARAM_INFO
	.align		4
.L_1659:
        /*0038*/ 	.byte	0x04, 0x17
        /*003a*/ 	.short	(.L_1661 - .L_1660)
.L_1660:
        /*003c*/ 	.word	0x00000000
        /*0040*/ 	.short	0x0008
        /*0042*/ 	.short	0x0b94
        /*0044*/ 	.byte	0x00, 0xf0, 0x11, 0x00


	//----- nvinfo : EIATTR_KPARAM_INFO
	.align		4
.L_1661:
        /*0048*/ 	.byte	0x04, 0x17
        /*004a*/ 	.short	(.L_1663 - .L_1662)
.L_1662:
        /*004c*/ 	.word	0x00000000
        /*0050*/ 	.short	0x0007
        /*0052*/ 	.short	0x0b90
        /*0054*/ 	.byte	0x00, 0xf0, 0x11, 0x00


	//----- nvinfo : EIATTR_KPARAM_INFO
	.align		4
.L_1663:
        /*0058*/ 	.byte	0x04, 0x17
        /*005a*/ 	.short	(.L_1665 - .L_1664)
.L_1664:
        /*005c*/ 	.word	0x00000000
        /*0060*/ 	.short	0x0006
        /*0062*/ 	.short	0x0b8c
        /*0064*/ 	.byte	0x00, 0xf0, 0x11, 0x00


	//----- nvinfo : EIATTR_KPARAM_INFO
	.align		4
.L_1665:
        /*0068*/ 	.byte	0x04, 0x17
        /*006a*/ 	.short	(.L_1667 - .L_1666)
.L_1666:
        /*006c*/ 	.word	0x00000000
        /*0070*/ 	.short	0x0005
        /*0072*/ 	.short	0x0b88
        /*0074*/ 	.byte	0x00, 0xf0, 0x11, 0x00


	//----- nvinfo : EIATTR_KPARAM_INFO
	.align		4
.L_1667:
        /*0078*/ 	.byte	0x04, 0x17
        /*007a*/ 	.short	(.L_1669 - .L_1668)
.L_1668:
        /*007c*/ 	.word	0x00000000
        /*0080*/ 	.short	0x0004
        /*0082*/ 	.short	0x0b84
        /*0084*/ 	.byte	0x00, 0xf0, 0x11, 0x00


	//----- nvinfo : EIATTR_KPARAM_INFO
	.align		4
.L_1669:
        /*0088*/ 	.byte	0x04, 0x17
        /*008a*/ 	.short	(.L_1671 - .L_1670)
.L_1670:
        /*008c*/ 	.word	0x00000000
        /*0090*/ 	.short	0x0003
        /*0092*/ 	.short	0x0b80
        /*0094*/ 	.byte	0x00, 0xf0, 0x05, 0x00


	//----- nvinfo : EIATTR_KPARAM_INFO
	.align		4
.L_1671:
        /*0098*/ 	.byte	0x04, 0x17
        /*009a*/ 	.short	(.L_1673 - .L_1672)
.L_1672:
        /*009c*/ 	.word	0x00000000
        /*00a0*/ 	.short	0x0002
        /*00a2*/ 	.short	0x0010
        /*00a4*/ 	.byte	0x00, 0xf0, 0xc1, 0x2d


	//----- nvinfo : EIATTR_KPARAM_INFO
	.align		4
.L_1673:
        /*00a8*/ 	.byte	0x04, 0x17
        /*00aa*/ 	.short	(.L_1675 - .L_1674)
.L_1674:
        /*00ac*/ 	.word	0x00000000
        /*00b0*/ 	.short	0x0001
        /*00b2*/ 	.short	0x0008
        /*00b4*/ 	.byte	0x00, 0xf0, 0x21, 0x00


	//----- nvinfo : EIATTR_KPARAM_INFO
	.align		4
.L_1675:
        /*00b8*/ 	.byte	0x04, 0x17
        /*00ba*/ 	.short	(.L_1677 - .L_1676)
.L_1676:
        /*00bc*/ 	.word	0x00000000
        /*00c0*/ 	.short	0x0000
        /*00c2*/ 	.short	0x0000
        /*00c4*/ 	.byte	0x00, 0xf0, 0x21, 0x00


	//----- nvinfo : EIATTR_SPARSE_MMA_MASK
	.align		4
.L_1677:
        /*00c8*/ 	.byte	0x03, 0x50
        /*00ca*/ 	.short	0x0000


	//----- nvinfo : EIATTR_MAXREG_COUNT
	.align		4
        /*00cc*/ 	.byte	0x03, 0x1b
        /*00ce*/ 	.short	0x00ff


	//----- nvinfo : EIATTR_MERCURY_ISA_VERSION
	.align		4
        /*00d0*/ 	.byte	0x03, 0x5f
        /*00d2*/ 	.short	0x0101


	//----- nvinfo : EIATTR_EXIT_INSTR_OFFSETS
	.align		4
        /*00d4*/ 	.byte	0x04, 0x1c
        /*00d6*/ 	.short	(.L_1679 - .L_1678)


	//   ....[0]....
.L_1678:
        /*00d8*/ 	.word	0x000000e0


	//   ....[1]....
        /*00dc*/ 	.word	0x00002df0


	//----- nvinfo : EIATTR_CRS_STACK_SIZE
	.align		4
.L_1679:
        /*00e0*/ 	.byte	0x04, 0x1e
        /*00e2*/ 	.short	(.L_1681 - .L_1680)
.L_1680:
        /*00e4*/ 	.word	0x00000000


	//----- nvinfo : EIATTR_CBANK_PARAM_SIZE
	.align		4
.L_1681:
        /*00e8*/ 	.byte	0x03, 0x19
        /*00ea*/ 	.short	0x0ba4


	//----- nvinfo : EIATTR_PARAM_CBANK
	.align		4
        /*00ec*/ 	.byte	0x04, 0x0a
        /*00ee*/ 	.short	(.L_1683 - .L_1682)
	.align		4
.L_1682:
        /*00f0*/ 	.word	index@(.nv.constant0._Z25multi_tensor_apply_kernelI18TensorListMetadataILi5ELb0EEN18transformer_engine17multi_tensor_adam17AdamFunctorMasterIfffiEEJffffffNS3_10adamMode_tEfEEvlPViT_T0_DpT1_)
        /*00f4*/ 	.short	0x0210
        /*00f6*/ 	.short	0x0ba4


	//----- nvinfo : EIATTR_SW_WAR
	.align		4
.L_1683:
        /*00f8*/ 	.byte	0x04, 0x36
        /*00fa*/ 	.short	(.L_1685 - .L_1684)
.L_1684:
        /*00fc*/ 	.word	0x00000008
.L_1685:


//--------------------- .nv.info._Z25multi_tensor_apply_kernelI18TensorListMetadataILi4ELb0EEN18transformer_engine17multi_tensor_adam11AdamFunctorI13__nv_bfloat16S5_fiEEJffffffNS3_10adamMode_tEfEEvlPViT_T0_DpT1_ --------------------------
	.section	.nv.info._Z25multi_tensor_apply_kernelI18TensorListMetadataILi4ELb0EEN18transformer_engine17multi_tensor_adam11AdamFunctorI13__nv_bfloat16S5_fiEEJffffffNS3_10adamMode_tEfEEvlPViT_T0_DpT1_,"",@"SHT_CUDA_INFO"
	.sectionflags	@""
	.align	4


	//----- nvinfo : EIATTR_CUDA_API_VERSION
	.align		4
        /*0000*/ 	.byte	0x04, 0x37
        /*0002*/ 	.short	(.L_1687 - .L_1686)
.L_1686:
        /*0004*/ 	.word	0x00000082


	//----- nvinfo : EIATTR_KPARAM_INFO
	.align		4
.L_1687:
        /*0008*/ 	.byte	0x04, 0x17
        /*000a*/ 	.short	(.L_1689 - .L_1688)
.L_1688:
        /*000c*/ 	.word	0x00000000
        /*0010*/ 	.short	0x000b
        /*0012*/ 	.short	0x0b88
        /*0014*/ 	.byte	0x00, 0xf0, 0x11, 0x00


	//----- nvinfo : EIATTR_KPARAM_INFO
	.align		4
.L_1689:
        /*0018*/ 	.byte	0x04, 0x17
        /*001a*/ 	.short	(.L_1691 - .L_1690)
.L_1690:
        /*001c*/ 	.word	0x00000000
        /*0020*/ 	.short	0x000a
        /*0022*/ 	.short	0x0b84
        /*0024*/ 	.byte	0x00, 0xf0, 0x11, 0x00


	//----- nvinfo : EIATTR_KPARAM_INFO
	.align		4
.L_1691:
        /*0028*/ 	.byte	0x04, 0x17
        /*002a*/ 	.short	(.L_1693 - .L_1692)
.L_1692:
        /*002c*/ 	.word	0x00000000
        /*0030*/ 	.short	0x0009
        /*0032*/ 	.short	0x0b80
        /*0034*/ 	.byte	0x00, 0xf0, 0x11, 0x00


	//----- nvinfo : EIATTR_KPARAM_INFO
	.align		4
.L_1693:
        /*0038*/ 	.byte	0x04, 0x17
        /*003a*/ 	.short	(.L_1695 - .L_1694)
.L_1694:
        /*003c*/ 	.word	0x00000000
        /*0040*/ 	.short	0x0008
        /*0042*/ 	.short	0x0b7c
        /*0044*/ 	.byte	0x00, 0xf0, 0x11, 0x00


	//----- nvinfo : EIATTR_KPARAM_INFO
	.align		4
.L_1695:
        /*0048*/ 	.byte	0x04, 0x17
        /*004a*/ 	.short	(.L_1697 - .L_1696)
.L_1696:
        /*004c*/ 	.word	0x00000000
        /*0050*/ 	.short	0x0007
        /*0052*/ 	.short	0x0b78
        /*0054*/ 	.byte	0x00, 0xf0, 0x11, 0x00


	//----- nvinfo : EIATTR_KPARAM_INFO
	.align		4
.L_1697:
        /*0058*/ 	.byte	0x04, 0x17
        /*005a*/ 	.short	(.L_1699 - .L_1698)
.L_1698:
        /*005c*/ 	.word	0x00000000
        /*0060*/ 	.short	0x0006
        /*0062*/ 	.short	0x0b74
        /*0064*/ 	.byte	0x00, 0xf0, 0x11, 0x00


	//----- nvinfo : EIATTR_KPARAM_INFO
	.align		4
.L_1699:
        /*0068*/ 	.byte	0x04, 0x17
        /*006a*/ 	.short	(.L_1701 - .L_1700)
.L_1700:
        /*006c*/ 	.word	0x00000000
        /*0070*/ 	.short	0x0005
        /*0072*/ 	.short	0x0b70
        /*0074*/ 	.byte	0x00, 0xf0, 0x11, 0x00


	//----- nvinfo : EIATTR_KPARAM_INFO
	.align		4
.L_1701:
        /*0078*/ 	.byte	0x04, 0x17
        /*007a*/ 	.short	(.L_1703 - .L_1702)
.L_1702:
        /*007c*/ 	.word	0x00000000
        /*0080*/ 	.short	0x0004
        /*0082*/ 	.short	0x0b6c
        /*0084*/ 	.byte	0x00, 0xf0, 0x11, 0x00


	//----- nvinfo : EIATTR_KPARAM_INFO
	.align		4
.L_1703:
        /*0088*/ 	.byte	0x04, 0x17
        /*008a*/ 	.short	(.L_1705 - .L_1704)
.L_1704:
        /*008c*/ 	.word	0x00000000
        /*0090*/ 	.short	0x0003
        /*0092*/ 	.short	0x0b68
        /*0094*/ 	.byte	0x00, 0xf0, 0x05, 0x00


	//----- nvinfo : EIATTR_KPARAM_INFO
	.align		4
.L_1705:
        /*0098*/ 	.byte	0x04, 0x17
        /*009a*/ 	.short	(.L_1707 - .L_1706)
.L_1706:
        /*009c*/ 	.word	0x00000000
        /*00a0*/ 	.short	0x0002
        /*00a2*/ 	.short	0x0010
        /*00a4*/ 	.byte	0x00, 0xf0, 0x61, 0x2d


	//----- nvinfo : EIATTR_KPARAM_INFO
	.align		4
.L_1707:
        /*00a8*/ 	.byte	0x04, 0x17
        /*00aa*/ 	.short	(.L_1709 - .L_1708)
.L_1708:
        /*00ac*/ 	.word	0x00000000
        /*00b0*/ 	.short	0x0001
        /*00b2*/ 	.short	0x0008
        /*00b4*/ 	.byte	0x00, 0xf0, 0x21, 0x00


	//----- nvinfo : EIATTR_KPARAM_INFO
	.align		4
.L_1709:
        /*00b8*/ 	.byte	0x04, 0x17
        /*00ba*/ 	.short	(.L_1711 - .L_1710)
.L_1710:
        /*00bc*/ 	.word	0x00000000
        /*00c0*/ 	.short	0x0000
        /*00c2*/ 	.short	0x0000
        /*00c4*/ 	.byte	0x00, 0xf0, 0x21, 0x00


	//----- nvinfo : EIATTR_SPARSE_MMA_MASK
	.align		4
.L_1711:
        /*00c8*/ 	.byte	0x03, 0x50
        /*00ca*/ 	.short	0x0000


	//----- nvinfo : EIATTR_MAXREG_COUNT
	.align		4
        /*00cc*/ 	.byte	0x03, 0x1b
        /*00ce*/ 	.short	0x00ff


	//----- nvinfo : EIATTR_MERCURY_ISA_VERSION
	.align		4
        /*00d0*/ 	.byte	0x03, 0x5f
        /*00d2*/ 	.short	0x0101


	//----- nvinfo : EIATTR_EXIT_INSTR_OFFSETS
	.align		4
        /*00d4*/ 	.byte	0x04, 0x1c
        /*00d6*/ 	.short	(.L_1713 - .L_1712)


	//   ....[0]....
.L_1712:
        /*00d8*/ 	.word	0x000000e0


	//   ....[1]....
        /*00dc*/ 	.word	0x00002d10


	//----- nvinfo : EIATTR_CRS_STACK_SIZE
	.align		4
.L_1713:
        /*00e0*/ 	.byte	0x04, 0x1e
        /*00e2*/ 	.short	(.L_1715 - .L_1714)
.L_1714:
        /*00e4*/ 	.word	0x00000000


	//----- nvinfo : EIATTR_CBANK_PARAM_SIZE
	.align		4
.L_1715:
        /*00e8*/ 	.byte	0x03, 0x19
        /*00ea*/ 	.short	0x0b8c


	//----- nvinfo : EIATTR_PARAM_CBANK
	.align		4
        /*00ec*/ 	.byte	0x04, 0x0a
        /*00ee*/ 	.short	(.L_1717 - .L_1716)
	.align		4
.L_1716:
        /*00f0*/ 	.word	index@(.nv.constant0._Z25multi_tensor_apply_kernelI18TensorListMetadataILi4ELb0EEN18transformer_engine17multi_tensor_adam11AdamFunctorI13__nv_bfloat16S5_fiEEJffffffNS3_10adamMode_tEfEEvlPViT_T0_DpT1_)
        /*00f4*/ 	.short	0x0210
        /*00f6*/ 	.short	0x0b8c


	//----- nvinfo : EIATTR_SW_WAR
	.align		4
.L_1717:
        /*00f8*/ 	.byte	0x04, 0x36
        /*00fa*/ 	.short	(.L_1719 - .L_1718)
.L_1718:
        /*00fc*/ 	.word	0x00000008
.L_1719:


//--------------------- .nv.info._Z25multi_tensor_apply_kernelI18TensorListMetadataILi4ELb0EEN18transformer_engine17multi_tensor_adam11AdamFunctorI13__nv_bfloat166__halffiEEJffffffNS3_10adamMode_tEfEEvlPViT_T0_DpT1_ --------------------------
	.section	.nv.info._Z25multi_tensor_apply_kernelI18TensorListMetadataILi4ELb0EEN18transformer_engine17multi_tensor_adam11AdamFunctorI13__nv_bfloat166__halffiEEJffffffNS3_10adamMode_tEfEEvlPViT_T0_DpT1_,"",@"SHT_CUDA_INFO"
	.sectionflags	@""
	.align	4


	//----- nvinfo : EIATTR_CUDA_API_VERSION
	.align		4
        /*0000*/ 	.byte	0x04, 0x37
        /*0002*/ 	.short	(.L_1721 - .L_1720)
.L_1720:
        /*0004*/ 	.word	0x00000082


	//----- nvinfo : EIATTR_KPARAM_INFO
	.align		4
.L_1721:
        /*0008*/ 	.byte	0x04, 0x17
        /*000a*/ 	.short	(.L_1723 - .L_1722)
.L_1722:
        /*000c*/ 	.word	0x00000000
        /*0010*/ 	.short	0x000b
        /*0012*/ 	.short	0x0b88
        /*0014*/ 	.byte	0x00, 0xf0, 0x11, 0x00


	//----- nvinfo : EIATTR_KPARAM_INFO
	.align		4
.L_1723:
        /*0018*/ 	.byte	0x04, 0x17
        /*001a*/ 	.short	(.L_1725 - .L_1724)
.L_1724:
        /*001c*/ 	.word	0x00000000
        /*0020*/ 	.short	0x000a
        /*0022*/ 	.short	0x0b84
        /*0024*/ 	.byte	0x00, 0xf0, 0x11, 0x00


	//----- nvinfo : EIATTR_KPARAM_INFO
	.align		4
.L_1725:
        /*0028*/ 	.byte	0x04, 0x17
        /*002a*/ 	.short	(.L_1727 - .L_1726)
.L_1726:
        /*002c*/ 	.word	0x00000000
        /*0030*/ 	.short	0x0009
        /*0032*/ 	.short	0x0b80
        /*0034*/ 	.byte	0x00, 0xf0, 0x11, 0x00


	//----- nvinfo : EIATTR_KPARAM_INFO
	.align		4
.L_1727:
        /*0038*/ 	.byte	0x04, 0x17
        /*003a*/ 	.short	(.L_1729 - .L_1728)
.L_1728:
        /*003c*/ 	.word	0x00000000
        /*0040*/ 	.short	0x0008
        /*0042*/ 	.short	0x0b7c
        /*0044*/ 	.byte	0x00, 0xf0, 0x11, 0x00


	//----- nvinfo : EIATTR_KPARAM_INFO
	.align		4
.L_1729:
        /*0048*/ 	.byte	0x04, 0x17
        /*004a*/ 	.short	(.L_1731 - .L_1730)
.L_1730:
        /*004c*/ 	.word	0x00000000
        /*0050*/ 	.short	0x0007
        /*0052*/ 	.short	0x0b78
        /*0054*/ 	.byte	0x00, 0xf0, 0x11, 0x00


	//----- nvinfo : EIATTR_KPARAM_INFO
	.align		4
.L_1731:
        /*0058*/ 	.byte	0x04, 0x17
        /*005a*/ 	.short	(.L_1733 - .L_1732)
.L_1732:
        /*005c*/ 	.word	0x00000000
        /*0060*/ 	.short	0x0006
        /*0062*/ 	.short	0x0b74
        /*0064*/ 	.byte	0x00, 0xf0, 0x11, 0x00


	//----- nvinfo : EIATTR_KPARAM_INFO
	.align		4
.L_1733:
        /*0068*/ 	.byte	0x04, 0x17
        /*006a*/ 	.short	(.L_1735 - .L_1734)
.L_1734:
        /*006c*/ 	.word	0x00000000
        /*0070*/ 	.short	0x0005
        /*0072*/ 	.short	0x0b70
        /*0074*/ 	.byte	0x00, 0xf0, 0x11, 0x00


	//----- nvinfo : EIATTR_KPARAM_INFO
	.align		4
.L_1735:
        /*0078*/ 	.byte	0x04, 0x17
        /*007a*/ 	.short	(.L_1737 - .L_1736)
.L_1736:
        /*007c*/ 	.word	0x00000000
        /*0080*/ 	.short	0x0004
        /*0082*/ 	.short	0x0b6c
        /*0084*/ 	.byte	0x00, 0xf0, 0x11, 0x00


	//----- nvinfo : EIATTR_KPARAM_INFO
	.align		4
.L_1737:
        /*0088*/ 	.byte	0x04, 0x17
        /*008a*/ 	.short	(.L_1739 - .L_1738)
.L_1738:
        /*008c*/ 	.word	0x00000000
        /*0090*/ 	.short	0x0003
        /*0092*/ 	.short	0x0b68
        /*0094*/ 	.byte	0x00, 0xf0, 0x05, 0x00


	//----- nvinfo : EIATTR_KPARAM_INFO
	.align		4
.L_1739:
        /*0098*/ 	.byte	0x04, 0x17
        /*009a*/ 	.short	(.L_1741 - .L_1740)
.L_1740:
        /*009c*/ 	.word	0x00000000
        /*00a0*/ 	.short	0x0002
        /*00a2*/ 	.short	0x0010
        /*00a4*/ 	.byte	0x00, 0xf0, 0x61, 0x2d


	//----- nvinfo : EIATTR_KPARAM_INFO
	.align		4
.L_1741:
        /*00a8*/ 	.byte	0x04, 0x17
        /*00aa*/ 	.short	(.L_1743 - .L_1742)
.L_1742:
        /*00ac*/ 	.word	0x00000000
        /*00b0*/ 	.short	0x0001
        /*00b2*/ 	.short	0x0008
        /*00b4*/ 	.byte	0x00, 0xf0, 0x21, 0x00


	//----- nvinfo : EIATTR_KPARAM_INFO
	.align		4
.L_1743:
        /*00b8*/ 	.byte	0x04, 0x17
        /*00ba*/ 	.short	(.L_1745 - .L_1744)
.L_1744:
        /*00bc*/ 	.word	0x00000000
        /*00c0*/ 	.short	0x0000
        /*00c2*/ 	.short	0x0000
        /*00c4*/ 	.byte	0x00, 0xf0, 0x21, 0x00


	//----- nvinfo : EIATTR_SPARSE_MMA_MASK
	.align		4
.L_1745:
        /*00c8*/ 	.byte	0x03, 0x50
        /*00ca*/ 	.short	0x0000


	//----- nvinfo : EIATTR_MAXREG_COUNT
	.align		4
        /*00cc*/ 	.byte	0x03, 0x1b
        /*00ce*/ 	.short	0x00ff


	//----- nvinfo : EIATTR_MERCURY_ISA_VERSION
	.align		4
        /*00d0*/ 	.byte	0x03, 0x5f
        /*00d2*/ 	.short	0x0101


	//----- nvinfo : EIATTR_EXIT_INSTR_OFFSETS
	.align		4
        /*00d4*/ 	.byte	0x04, 0x1c
        /*00d6*/ 	.short	(.L_1747 - .L_1746)


	//   ....[0]....
.L_1746:
        /*00d8*/ 	.word	0x000000e0


	//   ....[1]....
        /*00dc*/ 	.word	0x00002d10


	//----- nvinfo : EIATTR_CRS_STACK_SIZE
	.align		4
.L_1747:
        /*00e0*/ 	.byte	0x04, 0x1e
        /*00e2*/ 	.short	(.L_1749 - .L_1748)
.L_1748:
        /*00e4*/ 	.word	0x00000000


	//----- nvinfo : EIATTR_CBANK_PARAM_SIZE
	.align		4
.L_1749:
        /*00e8*/ 	.byte	0x03, 0x19
        /*00ea*/ 	.short	0x0b8c


	//----- nvinfo : EIATTR_PARAM_CBANK
	.align		4
        /*00ec*/ 	.byte	0x04, 0x0a
        /*00ee*/ 	.short	(.L_1751 - .L_1750)
	.align		4
.L_1750:
        /*00f0*/ 	.word	index@(.nv.constant0._Z25multi_tensor_apply_kernelI18TensorListMetadataILi4ELb0EEN18transformer_engine17multi_tensor_adam11AdamFunctorI13__nv_bfloat166__halffiEEJffffffNS3_10adamMode_tEfEEvlPViT_T0_DpT1_)
        /*00f4*/ 	.short	0x0210
        /*00f6*/ 	.short	0x0b8c


	//----- nvinfo : EIATTR_SW_WAR
	.align		4
.L_1751:
        /*00f8*/ 	.byte	0x04, 0x36
        /*00fa*/ 	.short	(.L_1753 - .L_1752)
.L_1752:
        /*00fc*/ 	.word	0x00000008
.L_1753:


//--------------------- .nv.info._Z25multi_tensor_apply_kernelI18TensorListMetadataILi4ELb0EEN18transformer_engine17multi_tensor_adam11AdamFunctorI13__nv_bfloat16ffiEEJffffffNS3_10adamMode_tEfEEvlPViT_T0_DpT1_ --------------------------
	.section	.nv.info._Z25multi_tensor_apply_kernelI18TensorListMetadataILi4ELb0EEN18transformer_engine17multi_tensor_adam11AdamFunctorI13__nv_bfloat16ffiEEJffffffNS3_10adamMode_tEfEEvlPViT_T0_DpT1_,"",@"SHT_CUDA_INFO"
	.sectionflags	@""
	.align	4


	//----- nvinfo : EIATTR_CUDA_API_VERSION
	.align		4
        /*0000*/ 	.byte	0x04, 0x37
        /*0002*/ 	.short	(.L_1755 - .L_1754)
.L_1754:
        /*0004*/ 	.word	0x00000082


	//----- nvinfo : EIATTR_KPARAM_INFO
	.align		4
.L_1755:
        /*0008*/ 	.byte	0x04, 0x17
        /*000a*/ 	.short	(.L_1757 - .L_1756)
.L_1756:
        /*000c*/ 	.word	0x00000000
        /*0010*/ 	.short	0x000b
        /*0012*/ 	.short	0x0b88
        /*0014*/ 	.byte	0x00, 0xf0, 0x11, 0x00


	//----- nvinfo : EIATTR_KPARAM_INFO
	.align		4
.L_1757:
        /*0018*/ 	.byte	0x04, 0x17
        /*001a*/ 	.short	(.L_1759 - .L_1758)
.L_1758:
        /*001c*/ 	.word	0x00000000
        /*0020*/ 	.short	0x000a
        /*0022*/ 	.short	0x0b84
        /*0024*/ 	.byte	0x00, 0xf0, 0x11, 0x00


	//----- nvinfo : EIATTR_KPARAM_INFO
	.align		4
.L_1759:
        /*0028*/ 	.byte	0x04, 0x17
        /*002a*/ 	.short	(.L_1761 - .L_1760)
.L_1760:
        /*002c*/ 	.word	0x00000000
        /*0030*/ 	.short	0x0009
        /*0032*/ 	.short	0x0b80
        /*0034*/ 	.byte	0x00, 0xf0, 0x11, 0x00


	//----- nvinfo : EIATTR_KPARAM_INFO
	.align		4
.L_1761:
        /*0038*/ 	.byte	0x04, 0x17
        /*003a*/ 	.short	(.L_1763 - .L_1762)
.L_1762:
        /*003c*/ 	.word	0x00000000
        /*0040*/ 	.short	0x0008
        /*0042*/ 	.short	0x0b7c
        /*0044*/ 	.byte	0x00, 0xf0, 0x11, 0x00


	//----- nvinfo : EIATTR_KPARAM_INFO
	.align		4
.L_1763:
        /*0048*/ 	.byte	0x04, 0x17
        /*004a*/ 	.short	(.L_1765 - .L_1764)
.L_1764:
        /*004c*/ 	.word	0x00000000
        /*0050*/ 	.short	0x0007
        /*0052*/ 	.short	0x0b78
        /*0054*/ 	.byte	0x00, 0xf0, 0x11, 0x00


	//----- nvinfo : EIATTR_KPARAM_INFO
	.align		4
.L_1765:
        /*0058*/ 	.byte	0x04, 0x17
        /*005a*/ 	.short	(.L_1767 - .L_1766)
.L_1766:
        /*005c*/ 	.word	0x00000000
        /*0060*/ 	.short	0x0006
        /*0062*/ 	.short	0x0b74
        /*0064*/ 	.byte	0x00, 0xf0, 0x11, 0x00


	//----- nvinfo : EIATTR_KPARAM_INFO
	.align		4
.L_1767:
        /*0068*/ 	.byte	0x04, 0x17
        /*006a*/ 	.short	(.L_1769 - .L_1768)
.L_1768:
        /*006c*/ 	.word	0x00000000
        /*0070*/ 	.short	0x0005
        /*0072*/ 	.short	0x0b70
        /*0074*/ 	.byte	0x00, 0xf0, 0x11, 0x00


	//----- nvinfo : EIATTR_KPARAM_INFO
	.align		4
.L_1769:
        /*0078*/ 	.byte	0x04, 0x17
        /*007a*/ 	.short	(.L_1771 - .L_1770)
.L_1770:
        /*007c*/ 	.word	0x00000000
        /*0080*/ 	.short	0x0004
        /*0082*/ 	.short	0x0b6c
        /*0084*/ 	.byte	0x00, 0xf0, 0x11, 0x00


	//----- nvinfo : EIATTR_KPARAM_INFO
	.align		4
.L_1771:
        /*0088*/ 	.byte	0x04, 0x17
        /*008a*/ 	.short	(.L_1773 - .L_1772)
.L_1772:
        /*008c*/ 	.word	0x00000000
        /*0090*/ 	.short	0x0003
        /*0092*/ 	.short	0x0b68
        /*0094*/ 	.byte	0x00, 0xf0, 0x05, 0x00


	//----- nvinfo : EIATTR_KPARAM_INFO
	.align		4
.L_1773:
        /*0098*/ 	.byte	0x04, 0x17
        /*009a*/ 	.short	(.L_1775 - .L_1774)
.L_1774:
        /*009c*/ 	.word	0x00000000
        /*00a0*/ 	.short	0x0002
        /*00a2*/ 	.short	0x0010
        /*00a4*/ 	.byte	0x00, 0xf0, 0x61, 0x2d


	//----- nvinfo : EIATTR_KPARAM_INFO
	.align		4
.L_1775:
        /*00a8*/ 	.byte	0x04, 0x17
        /*00aa*/ 	.short	(.L_1777 - .L_1776)
.L_1776:
        /*00ac*/ 	.word	0x00000000
        /*00b0*/ 	.short	0x0001
        /*00b2*/ 	.short	0x0008
        /*00b4*/ 	.byte	0x00, 0xf0, 0x21, 0x00


	//----- nvinfo : EIATTR_KPARAM_INFO
	.align		4
.L_1777:
        /*00b8*/ 	.byte	0x04, 0x17
        /*00ba*/ 	.short	(.L_1779 - .L_1778)
.L_1778:
        /*00bc*/ 	.word	0x00000000
        /*00c0*/ 	.short	0x0000
        /*00c2*/ 	.short	0x0000
        /*00c4*/ 	.byte	0x00, 0xf0, 0x21, 0x00


	//----- nvinfo : EIATTR_SPARSE_MMA_MASK
	.align		4
.L_1779:
        /*00c8*/ 	.byte	0x03, 0x50
        /*00ca*/ 	.short	0x0000


	//----- nvinfo : EIATTR_MAXREG_COUNT
	.align		4
        /*00cc*/ 	.byte	0x03, 0x1b
        /*00ce*/ 	.short	0x00ff


	//----- nvinfo : EIATTR_MERCURY_ISA_VERSION
	.align		4
        /*00d0*/ 	.byte	0x03, 0x5f
        /*00d2*/ 	.short	0x0101


	//----- nvinfo : EIATTR_EXIT_INSTR_OFFSETS
	.align		4
        /*00d4*/ 	.byte	0x04, 0x1c
        /*00d6*/ 	.short	(.L_1781 - .L_1780)


	//   ....[0]....
.L_1780:
        /*00d8*/ 	.word	0x000000e0


	//   ....[1]....
        /*00dc*/ 	.word	0x00002ca0


	//----- nvinfo : EIATTR_CRS_STACK_SIZE
	.align		4
.L_1781:
        /*00e0*/ 	.byte	0x04, 0x1e
        /*00e2*/ 	.short	(.L_1783 - .L_1782)
.L_1782:
        /*00e4*/ 	.word	0x00000000


	//----- nvinfo : EIATTR_CBANK_PARAM_SIZE
	.align		4
.L_1783:
        /*00e8*/ 	.byte	0x03, 0x19
        /*00ea*/ 	.short	0x0b8c


	//----- nvinfo : EIATTR_PARAM_CBANK
	.align		4
        /*00ec*/ 	.byte	0x04, 0x0a
        /*00ee*/ 	.short	(.L_1785 - .L_1784)
	.align		4
.L_1784:
        /*00f0*/ 	.word	index@(.nv.constant0._Z25multi_tensor_apply_kernelI18TensorListMetadataILi4ELb0EEN18transformer_engine17multi_tensor_adam11AdamFunctorI13__nv_bfloat16ffiEEJffffffNS3_10adamMode_tEfEEvlPViT_T0_DpT1_)
        /*00f4*/ 	.short	0x0210
        /*00f6*/ 	.short	0x0b8c


	//----- nvinfo : EIATTR_SW_WAR
	.align		4
.L_1785:
        /*00f8*/ 	.byte	0x04, 0x36
        /*00fa*/ 	.short	(.L_1787 - .L_1786)
.L_1786:
        /*00fc*/ 	.word	0x00000008
.L_1787:


//--------------------- .nv.info._Z25multi_tensor_apply_kernelI18TensorListMetadataILi4ELb0EEN18transformer_engine17multi_tensor_adam11AdamFunctorI6__half13__nv_bfloat16fiEEJffffffNS3_10adamMode_tEfEEvlPViT_T0_DpT1_ --------------------------
	.section	.nv.info._Z25multi_tensor_apply_kernelI18TensorListMetadataILi4ELb0EEN18transformer_engine17multi_tensor_adam11AdamFunctorI6__half13__nv_bfloat16fiEEJffffffNS3_10adamMode_tEfEEvlPViT_T0_DpT1_,"",@"SHT_CUDA_INFO"
	.sectionflags	@""
	.align	4


	//----- nvinfo : EIATTR_CUDA_API_VERSION
	.align		4
        /*0000*/ 	.byte	0x04, 0x37
        /*0002*/ 	.short	(.L_1789 - .L_1788)
.L_1788:
        /*0004*/ 	.word	0x00000082


	//----- nvinfo : EIATTR_KPARAM_INFO
	.align		4
.L_1789:
        /*0008*/ 	.byte	0x04, 0x17
        /*000a*/ 	.short	(.L_1791 - .L_1790)
.L_1790:
        /*000c*/ 	.word	0x00000000
        /*0010*/ 	.short	0x000b
        /*0012*/ 	.short	0x0b88
        /*0014*/ 	.byte	0x00, 0xf0, 0x11, 0x00


	//----- nvinfo : EIATTR_KPARAM_INFO
	.align		4
.L_1791:
        /*0018*/ 	.byte	0x04, 0x17
        /*001a*/ 	.short	(.L_1793 - .L_1792)
.L_1792:
        /*001c*/ 	.word	0x00000000
        /*0020*/ 	.short	0x000a
        /*0022*/ 	.short	0x0b84
        /*0024*/ 	.byte	0x00, 0xf0, 0x11, 0x00


	//----- nvinfo : EIATTR_KPARAM_INFO
	.align		4
.L_1793:
        /*0028*/ 	.byte	0x04, 0x17
        /*002a*/ 	.short	(.L_1795 - .L_1794)
.L_1794:
        /*002c*/ 	.word	0x00000000
        /*0030*/ 	.short	0x0009
        /*0032*/ 	.short	0x0b80
        /*0034*/ 	.byte	0x00, 0xf0, 0x11, 0x00


	//----- nvinfo : EIATTR_KPARAM_INFO
	.align		4
.L_1795:
        /*0038*/ 	.byte	0x04, 0x17
        /*003a*/ 	.short	(.L_1797 - .L_1796)
.L_1796:
        /*003c*/ 	.word	0x00000000
        /*0040*/ 	.short	0x0008
        /*0042*/ 	.short	0x0b7c
        /*0044*/ 	.byte	0x00, 0xf0, 0x11, 0x00


	//----- nvinfo : EIATTR_KPARAM_INFO
	.align		4
.L_1797:
        /*0048*/ 	.byte	0x04, 0x17
        /*004a*/ 	.short	(.L_1799 - .L_1798)
.L_1798:
        /*004c*/ 	.word	0x00000000
        /*0050*/ 	.short	0x0007
        /*0052*/ 	.short	0x0b78
        /*0054*/ 	.byte	0x00, 0xf0, 0x11, 0x00


	//----- nvinfo : EIATTR_KPARAM_INFO
	.align		4
.L_1799:
        /*0058*/ 	.byte	0x04, 0x17
        /*005a*/ 	.short	(.L_1801 - .L_1800)
.L_1800:
        /*005c*/ 	.word	0x00000000
        /*0060*/ 	.short	0x0006
        /*0062*/ 	.short	0x0b74
        /*0064*/ 	.byte	0x00, 0xf0, 0x11, 0x00


	//----- nvinfo : EIATTR_KPARAM_INFO
	.align		4
.L_1801:
        /*0068*/ 	.byte	0x04, 0x17
        /*006a*/ 	.short	(.L_1803 - .L_1802)
.L_1802:
        /*006c*/ 	.word	0x00000000
        /*0070*/ 	.short	0x0005
        /*0072*/ 	.short	0x0b70
        /*0074*/ 	.byte	0x00, 0xf0, 0x11, 0x00


	//----- nvinfo : EIATTR_KPARAM_INFO
	.align		4
.L_1803:
        /*0078*/ 	.byte	0x04, 0x17
        /*007a*/ 	.short	(.L_1805 - .L_1804)
.L_1804:
        /*007c*/ 	.word	0x00000000
        /*0080*/ 	.short	0x0004
        /*0082*/ 	.short	0x0b6c
        /*0084*/ 	.byte	0x00, 0xf0, 0x11, 0x00


	//----- nvinfo : EIATTR_KPARAM_INFO
	.align		4
.L_1805:
        /*0088*/ 	.byte	0x04, 0x17
        /*008a*/ 	.short	(.L_1807 - .L_1806)
.L_1806:
        /*008c*/ 	.word	0x00000000
        /*0090*/ 	.short	0x0003
        /*0092*/ 	.short	0x0b68
        /*0094*/ 	.byte	0x00, 0xf0, 0x05, 0x00


	//----- nvinfo : EIATTR_KPARAM_INFO
	.align		4
.L_1807:
        /*0098*/ 	.byte	0x04, 0x17
        /*009a*/ 	.short	(.L_1809 - .L_1808)
.L_1808:
        /*009c*/ 	.word	0x00000000
        /*00a0*/ 	.short	0x0002
        /*00a2*/ 	.short	0x0010
        /*00a4*/ 	.byte	0x00, 0xf0, 0x61, 0x2d


	//----- nvinfo : EIATTR_KPARAM_INFO
	.align		4
.L_1809:
        /*00a8*/ 	.byte	0x04, 0x17
        /*00aa*/ 	.short	(.L_1811 - .L_1810)
.L_1810:
        /*00ac*/ 	.word	0x00000000
        /*00b0*/ 	.short	0x0001
        /*00b2*/ 	.short	0x0008
        /*00b4*/ 	.byte	0x00, 0xf0, 0x21, 0x00


	//----- nvinfo : EIATTR_KPARAM_INFO
	.align		4
.L_1811:
        /*00b8*/ 	.byte	0x04, 0x17
        /*00ba*/ 	.short	(.L_1813 - .L_1812)
.L_1812:
        /*00bc*/ 	.word	0x00000000
        /*00c0*/ 	.short	0x0000
        /*00c2*/ 	.short	0x0000
        /*00c4*/ 	.byte	0x00, 0xf0, 0x21, 0x00


	//----- nvinfo : EIATTR_SPARSE_MMA_MASK
	.align		4
.L_1813:
        /*00c8*/ 	.byte	0x03, 0x50
        /*00ca*/ 	.short	0x0000


	//----- nvinfo : EIATTR_MAXREG_COUNT
	.align		4
        /*00cc*/ 	.byte	0x03, 0x1b
        /*00ce*/ 	.short	0x00ff


	//----- nvinfo : EIATTR_MERCURY_ISA_VERSION
	.align		4
        /*00d0*/ 	.byte	0x03, 0x5f
        /*00d2*/ 	.short	0x0101


	//----- nvinfo : EIATTR_EXIT_INSTR_OFFSETS
	.align		4
        /*00d4*/ 	.byte	0x04, 0x1c
        /*00d6*/ 	.short	(.L_1815 - .L_1814)


	//   ....[0]....
.L_1814:
        /*00d8*/ 	.word	0x000000e0


	//   ....[1]....
        /*00dc*/ 	.word	0x00002d10


	//----- nvinfo : EIATTR_CRS_STACK_SIZE
	.align		4
.L_1815:
        /*00e0*/ 	.byte	0x04, 0x1e
        /*00e2*/ 	.short	(.L_1817 - .L_1816)
.L_1816:
        /*00e4*/ 	.word	0x00000000


	//----- nvinfo : EIATTR_CBANK_PARAM_SIZE
	.align		4
.L_1817:
        /*00e8*/ 	.byte	0x03, 0x19
        /*00ea*/ 	.short	0x0b8c


	//----- nvinfo : EIATTR_PARAM_CBANK
	.align		4
        /*00ec*/ 	.byte	0x04, 0x0a
        /*00ee*/ 	.short	(.L_1819 - .L_1818)
	.align		4
.L_1818:
        /*00f0*/ 	.word	index@(.nv.constant0._Z25multi_tensor_apply_kernelI18TensorListMetadataILi4ELb0EEN18transformer_engine17multi_tensor_adam11AdamFunctorI6__half13__nv_bfloat16fiEEJffffffNS3_10adamMode_tEfEEvlPViT_T0_DpT1_)
        /*00f4*/ 	.short	0x0210
        /*00f6*/ 	.short	0x0b8c


	//----- nvinfo : EIATTR_SW_WAR
	.align		4
.L_1819:
        /*00f8*/ 	.byte	0x04, 0x36
        /*00fa*/ 	.short	(.L_1821 - .L_1820)
.L_1820:
        /*00fc*/ 	.word	0x00000008
.L_1821:


//--------------------- .nv.info._Z25multi_tensor_apply_kernelI18TensorListMetadataILi4ELb0EEN18transformer_engine17multi_tensor_adam11AdamFunctorI6__halfS5_fiEEJffffffNS3_10adamMode_tEfEEvlPViT_T0_DpT1_ --------------------------
	.section	.nv.info._Z25multi_tensor_apply_kernelI18TensorListMetadataILi4ELb0EEN18transformer_engine17multi_tensor_adam11AdamFunctorI6__halfS5_fiEEJffffffNS3_10adamMode_tEfEEvlPViT_T0_DpT1_,"",@"SHT_CUDA_INFO"
	.sectionflags	@""
	.align	4


	//----- nvinfo : EIATTR_CUDA_API_VERSION
	.align		4
        /*0000*/ 	.byte	0x04, 0x37
        /*0002*/ 	.short	(.L_1823 - .L_1822)
.L_1822:
        /*0004*/ 	.word	0x00000082


	//----- nvinfo : EIATTR_KPARAM_INFO
	.align		4
.L_1823:
        /*0008*/ 	.byte	0x04, 0x17
        /*000a*/ 	.short	(.L_1825 - .L_1824)
.L_1824:
        /*000c*/ 	.word	0x00000000
        /*0010*/ 	.short	0x000b
        /*0012*/ 	.short	0x0b88
        /*0014*/ 	.byte	0x00, 0xf0, 0x11, 0x00


	//----- nvinfo : EIATTR_KPARAM_INFO
	.align		4
.L_1825:
        /*0018*/ 	.byte	0x04, 0x17
        /*001a*/ 	.short	(.L_1827 - .L_1826)
.L_1826:
        /*001c*/ 	.word	0x00000000
        /*0020*/ 	.short	0x000a
        /*0022*/ 	.short	0x0b84
        /*0024*/ 	.byte	0x00, 0xf0, 0x11, 0x00


	//----- nvinfo : EIATTR_KPARAM_INFO
	.align		4
.L_1827:
        /*0028*/ 	.byte	0x04, 0x17
        /*002a*/ 	.short	(.L_1829 - .L_1828)
.L_1828:
        /*002c*/ 	.word	0x00000000
        /*0030*/ 	.short	0x0009
        /*0032*/ 	.short	0x0b80
        /*0034*/ 	.byte	0x00, 0xf0, 0x11, 0x00


	//----- nvinfo : EIATTR_KPARAM_INFO
	.align		4
.L_1829:
        /*0038*/ 	.byte	0x04, 0x17
        /*003a*/ 	.short	(.L_1831 - .L_1830)
.L_1830:
        /*003c*/ 	.word	0x00000000
        /*0040*/ 	.short	0x0008
        /*0042*/ 	.short	0x0b7c
        /*0044*/ 	.byte	0x00, 0xf0, 0x11, 0x00


	//----- nvinfo : EIATTR_KPARAM_INFO
	.align		4
.L_1831:
        /*0048*/ 	.byte	0x04, 0x17
        /*004a*/ 	.short	(.L_1833 - .L_1832)
.L_1832:
        /*004c*/ 	.word	0x00000000
        /*0050*/ 	.short	0x0007
        /*0052*/ 	.short	0x0b78
        /*0054*/ 	.byte	0x00, 0xf0, 0x11, 0x00


	//----- nvinfo : EIATTR_KPARAM_INFO
	.align		4
.L_1833:
        /*0058*/ 	.byte	0x04, 0x17
        /*005a*/ 	.short	(.L_1835 - .L_1834)
.L_1834:
        /*005c*/ 	.word	0x00000000
        /*0060*/ 	.short	0x0006
        /*0062*/ 	.short	0x0b74
        /*0064*/ 	.byte	0x00, 0xf0, 0x11, 0x00


	//----- nvinfo : EIATTR_KPARAM_INFO
	.align		4
.L_1835:
        /*0068*/ 	.byte	0x04, 0x17
        /*006a*/ 	.short	(.L_1837 - .L_1836)
.L_1836:
        /*006c*/ 	.word	0x00000000
        /*0070*/ 	.short	0x0005
        /*0072*/ 	.short	0x0b70
        /*0074*/ 	.byte	0x00, 0xf0, 0x11, 0x00


	//----- nvinfo : EIATTR_KPARAM_INFO
	.align		4
.L_1837:
        /*0078*/ 	.byte	0x04, 0x17
        /*007a*/ 	.short	(.L_1839 - .L_1838)
.L_1838:
        /*007c*/ 	.word	0x00000000
        /*0080*/ 	.short	0x0004
        /*0082*/ 	.short	0x0b6c
        /*0084*/ 	.byte	0x00, 0xf0, 0x11, 0x00


	//----- nvinfo : EIATTR_KPARAM_INFO
	.align		4
.L_1839:
        /*0088*/ 	.byte	0x04, 0x17
        /*008a*/ 	.short	(.L_1841 - .L_1840)
.L_1840:
        /*008c*/ 	.word	0x00000000
        /*0090*/ 	.short	0x0003
        /*0092*/ 	.short	0x0b68
        /*0094*/ 	.byte	0x00, 0xf0, 0x05, 0x00


	//----- nvinfo : EIATTR_KPARAM_INFO
	.align		4
.L_1841:
        /*0098*/ 	.byte	0x04, 0x17
        /*009a*/ 	.short	(.L_1843 - .L_1842)
.L_1842:
        /*009c*/ 	.word	0x00000000
        /*00a0*/ 	.short	0x0002
        /*00a2*/ 	.short	0x0010
        /*00a4*/ 	.byte	0x00, 0xf0, 0x61, 0x2d


	//----- nvinfo : EIATTR_KPARAM_INFO
	.align		4
.L_1843:
        /*00a8*/ 	.byte	0x04, 0x17
        /*00aa*/ 	.short	(.L_1845 - .L_1844)
.L_1844:
        /*00ac*/ 	.word	0x00000000
        /*00b0*/ 	.short	0x0001
        /*00b2*/ 	.short	0x0008
        /*00b4*/ 	.byte	0x00, 0xf0, 0x21, 0x00


	//----- nvinfo : EIATTR_KPARAM_INFO
	.align		4
.L_1845:
        /*00b8*/ 	.byte	0x04, 0x17
        /*00ba*/ 	.short	(.L_1847 - .L_1846)
.L_1846:
        /*00bc*/ 	.word	0x00000000
        /*00c0*/ 	.short	0x0000
        /*00c2*/ 	.short	0x0000
        /*00c4*/ 	.byte	0x00, 0xf0, 0x21, 0x00


	//----- nvinfo : EIATTR_SPARSE_MMA_MASK
	.align		4
.L_1847:
        /*00c8*/ 	.byte	0x03, 0x50
        /*00ca*/ 	.short	0x0000


	//----- nvinfo : EIATTR_MAXREG_COUNT
	.align		4
        /*00cc*/ 	.byte	0x03, 0x1b
        /*00ce*/ 	.short	0x00ff


	//----- nvinfo : EIATTR_MERCURY_ISA_VERSION
	.align		4
        /*00d0*/ 	.byte	0x03, 0x5f
        /*00d2*/ 	.short	0x0101


	//----- nvinfo : EIATTR_EXIT_INSTR_OFFSETS
	.align		4
        /*00d4*/ 	.byte	0x04, 0x1c
        /*00d6*/ 	.short	(.L_1849 - .L_1848)


	//   ....[0]....
.L_1848:
        /*00d8*/ 	.word	0x000000e0


	//   ....[1]....
        /*00dc*/ 	.word	0x00002d10


	//----- nvinfo : EIATTR_CRS_STACK_SIZE
	.align		4
.L_1849:
        /*00e0*/ 	.byte	0x04, 0x1e
        /*00e2*/ 	.short	(.L_1851 - .L_1850)
.L_1850:
        /*00e4*/ 	.word	0x00000000


	//----- nvinfo : EIATTR_CBANK_PARAM_SIZE
	.align		4
.L_1851:
        /*00e8*/ 	.byte	0x03, 0x19
        /*00ea*/ 	.short	0x0b8c


	//----- nvinfo : EIATTR_PARAM_CBANK
	.align		4
        /*00ec*/ 	.byte	0x04, 0x0a
        /*00ee*/ 	.short	(.L_1853 - .L_1852)
	.align		4
.L_1852:
        /*00f0*/ 	.word	index@(.nv.constant0._Z25multi_tensor_apply_kernelI18TensorListMetadataILi4ELb0EEN18transformer_engine17multi_tensor_adam11AdamFunctorI6__halfS5_fiEEJffffffNS3_10adamMode_tEfEEvlPViT_T0_DpT1_)
        /*00f4*/ 	.short	0x0210
        /*00f6*/ 	.short	0x0b8c


	//----- nvinfo : EIATTR_SW_WAR
	.align		4
.L_1853:
        /*00f8*/ 	.byte	0x04, 0x36
        /*00fa*/ 	.short	(.L_1855 - .L_1854)
.L_1854:
        /*00fc*/ 	.word	0x00000008
.L_1855:


//--------------------- .nv.info._Z25multi_tensor_apply_kernelI18TensorListMetadataILi4ELb0EEN18transformer_engine17multi_tensor_adam11AdamFunctorI6__halfffiEEJffffffNS3_10adamMode_tEfEEvlPViT_T0_DpT1_ --------------------------
	.section	.nv.info._Z25multi_tensor_apply_kernelI18TensorListMetadataILi4ELb0EEN18transformer_engine17multi_tensor_adam11AdamFunctorI6__halfffiEEJffffffNS3_10adamMode_tEfEEvlPViT_T0_DpT1_,"",@"SHT_CUDA_INFO"
	.sectionflags	@""
	.align	4


	//----- nvinfo : EIATTR_CUDA_API_VERSION
	.align		4
        /*0000*/ 	.byte	0x04, 0x37
        /*0002*/ 	.short	(.L_1857 - .L_1856)
.L_1856:
        /*0004*/ 	.word	0x00000082


	//----- nvinfo : EIATTR_KPARAM_INFO
	.align		4
.L_1857:
        /*0008*/ 	.byte	0x04, 0x17
        /*000a*/ 	.short	(.L_1859 - .L_1858)
.L_1858:
        /*000c*/ 	.word	0x00000000
        /*0010*/ 	.short	0x000b
        /*0012*/ 	.short	0x0b88
        /*0014*/ 	.byte	0x00, 0xf0, 0x11, 0x00


	//----- nvinfo : EIATTR_KPARAM_INFO
	.align		4
.L_1859:
        /*0018*/ 	.byte	0x04, 0x17
        /*001a*/ 	.short	(.L_1861 - .L_1860)
.L_1860:
        /*001c*/ 	.word	0x00000000
        /*0020*/ 	.short	0x000a
        /*0022*/ 	.short	0x0b84
        /*0024*/ 	.byte	0x00, 0xf0, 0x11, 0x00


	//----- nvinfo : EIATTR_KPARAM_INFO
	.align		4
.L_1861:
        /*0028*/ 	.byte	0x04, 0x17
        /*002a*/ 	.short	(.L_1863 - .L_1862)
.L_1862:
        /*002c*/ 	.word	0x00000000
        /*0030*/ 	.short	0x0009
        /*0032*/ 	.short	0x0b80
        /*0034*/ 	.byte	0x00, 0xf0, 0x11, 0x00


	//----- nvinfo : EIATTR_KPARAM_INFO
	.align		4
.L_1863:
        /*0038*/ 	.byte	0x04, 0x17
        /*003a*/ 	.short	(.L_1865 - .L_1864)
.L_1864:
        /*003c*/ 	.word	0x00000000
        /*0040*/ 	.short	0x0008
        /*0042*/ 	.short	0x0b7c
        /*0044*/ 	.byte	0x00, 0xf0, 0x11, 0x00


	//----- nvinfo : EIATTR_KPARAM_INFO
	.align		4
.L_1865:
        /*0048*/ 	.byte	0x04, 0x17
        /*004a*/ 	.short	(.L_1867 - .L_1866)
.L_1866:
        /*004c*/ 	.word	0x00000000
        /*0050*/ 	.short	0x0007
        /*0052*/ 	.short	0x0b78
        /*0054*/ 	.byte	0x00, 0xf0, 0x11, 0x00


	//----- nvinfo : EIATTR_KPARAM_INFO
	.align		4
.L_1867:
        /*0058*/ 	.byte	0x04, 0x17
        /*005a*/ 	.short	(.L_1869 - .L_1868)
.L_1868:
        /*005c*/ 	.word	0x00000000
        /*0060*/ 	.short	0x0006
        /*0062*/ 	.short	0x0b74
        /*0064*/ 	.byte	0x00, 0xf0, 0x11, 0x00


	//----- nvinfo : EIATTR_KPARAM_INFO
	.align		4
.L_1869:
        /*0068*/ 	.byte	0x04, 0x17
        /*006a*/ 	.short	(.L_1871 - .L_1870)
.L_1870:
        /*006c*/ 	.word	0x00000000
        /*0070*/ 	.short	0x0005
        /*0072*/ 	.short	0x0b70
        /*0074*/ 	.byte	0x00, 0xf0, 0x11, 0x00


	//----- nvinfo : EIATTR_KPARAM_INFO
	.align		4
.L_1871:
        /*0078*/ 	.byte	0x04, 0x17
        /*007a*/ 	.short	(.L_1873 - .L_1872)
.L_1872:
        /*007c*/ 	.word	0x00000000
        /*0080*/ 	.short	0x0004
        /*0082*/ 	.short	0x0b6c
        /*0084*/ 	.byte	0x00, 0xf0, 0x11, 0x00


	//----- nvinfo : EIATTR_KPARAM_INFO
	.align		4
.L_1873:
        /*0088*/ 	.byte	0x04, 0x17
        /*008a*/ 	.short	(.L_1875 - .L_1874)
.L_1874:
        /*008c*/ 	.word	0x00000000
        /*0090*/ 	.short	0x0003
        /*0092*/ 	.short	0x0b68
        /*0094*/ 	.byte	0x00, 0xf0, 0x05, 0x00


	//----- nvinfo : EIATTR_KPARAM_INFO
	.align		4
.L_1875:
        /*0098*/ 	.byte	0x04, 0x17
        /*009a*/ 	.short	(.L_1877 - .L_1876)
.L_1876:
        /*009c*/ 	.word	0x00000000
        /*00a0*/ 	.short	0x0002
        /*00a2*/ 	.short	0x0010
        /*00a4*/ 	.byte	0x00, 0xf0, 0x61, 0x2d


	//----- nvinfo : EIATTR_KPARAM_INFO
	.align		4
.L_1877:
        /*00a8*/ 	.byte	0x04, 0x17
        /*00aa*/ 	.short	(.L_1879 - .L_1878)
.L_1878:
        /*00ac*/ 	.word	0x00000000
        /*00b0*/ 	.short	0x0001
        /*00b2*/ 	.short	0x0008
        /*00b4*/ 	.byte	0x00, 0xf0, 0x21, 0x00


	//----- nvinfo : EIATTR_KPARAM_INFO
	.align		4
.L_1879:
        /*00b8*/ 	.byte	0x04, 0x17
        /*00ba*/ 	.short	(.L_1881 - .L_1880)
.L_1880:
        /*00bc*/ 	.word	0x00000000
        /*00c0*/ 	.short	0x0000
        /*00c2*/ 	.short	0x0000
        /*00c4*/ 	.byte	0x00, 0xf0, 0x21, 0x00


	//----- nvinfo : EIATTR_SPARSE_MMA_MASK
	.align		4
.L_1881:
        /*00c8*/ 	.byte	0x03, 0x50
        /*00ca*/ 	.short	0x0000


	//----- nvinfo : EIATTR_MAXREG_COUNT
	.align		4
        /*00cc*/ 	.byte	0x03, 0x1b
        /*00ce*/ 	.short	0x00ff


	//----- nvinfo : EIATTR_MERCURY_ISA_VERSION
	.align		4
        /*00d0*/ 	.byte	0x03, 0x5f
        /*00d2*/ 	.short	0x0101


	//----- nvinfo : EIATTR_EXIT_INSTR_OFFSETS
	.align		4
        /*00d4*/ 	.byte	0x04, 0x1c
        /*00d6*/ 	.short	(.L_1883 - .L_1882)


	//   ....[0]....
.L_1882:
        /*00d8*/ 	.word	0x000000e0


	//   ....[1]....
        /*00dc*/ 	.word	0x00002ca0


	//----- nvinfo : EIATTR_CRS_STACK_SIZE
	.align		4
.L_1883:
        /*00e0*/ 	.byte	0x04, 0x1e
        /*00e2*/ 	.short	(.L_1885 - .L_1884)
.L_1884:
        /*00e4*/ 	.word	0x00000000


	//----- nvinfo : EIATTR_CBANK_PARAM_SIZE
	.align		4
.L_1885:
        /*00e8*/ 	.byte	0x03, 0x19
        /*00ea*/ 	.short	0x0b8c


	//----- nvinfo : EIATTR_PARAM_CBANK
	.align		4
        /*00ec*/ 	.byte	0x04, 0x0a
        /*00ee*/ 	.short	(.L_1887 - .L_1886)
	.align		4
.L_1886:
        /*00f0*/ 	.word	index@(.nv.constant0._Z25multi_tensor_apply_kernelI18TensorListMetadataILi4ELb0EEN18transformer_engine17multi_tensor_adam11AdamFunctorI6__halfffiEEJffffffNS3_10adamMode_tEfEEvlPViT_T0_DpT1_)
        /*00f4*/ 	.short	0x0210
        /*00f6*/ 	.short	0x0b8c


	//----- nvinfo : EIATTR_SW_WAR
	.align		4
.L_1887:
        /*00f8*/ 	.byte	0x04, 0x36
        /*00fa*/ 	.short	(.L_1889 - .L_1888)
.L_1888:
        /*00fc*/ 	.word	0x00000008
.L_1889:


//--------------------- .nv.info._Z25multi_tensor_apply_kernelI18TensorListMetadataILi4ELb0EEN18transformer_engine17multi_tensor_adam11AdamFunctorIf13__nv_bfloat16fiEEJffffffNS3_10adamMode_tEfEEvlPViT_T0_DpT1_ --------------------------
	.section	.nv.info._Z25multi_tensor_apply_kernelI18TensorListMetadataILi4ELb0EEN18transformer_engine17multi_tensor_adam11AdamFunctorIf13__nv_bfloat16fiEEJffffffNS3_10adamMode_tEfEEvlPViT_T0_DpT1_,"",@"SHT_CUDA_INFO"
	.sectionflags	@""
	.align	4


	//----- nvinfo : EIATTR_CUDA_API_VERSION
	.align		4
        /*0000*/ 	.byte	0x04, 0x37
        /*0002*/ 	.short	(.L_1891 - .L_1890)
.L_1890:
        /*0004*/ 	.word	0x00000082


	//----- nvinfo : EIATTR_KPARAM_INFO
	.align		4
.L_1891:
        /*0008*/ 	.byte	0x04, 0x17
        /*000a*/ 	.short	(.L_1893 - .L_1892)
.L_1892:
        /*000c*/ 	.word	0x00000000
        /*0010*/ 	.short	0x000b
        /*0012*/ 	.short	0x0b88
        /*0014*/ 	.byte	0x00, 0xf0, 0x11, 0x00


	//----- nvinfo : EIATTR_KPARAM_INFO
	.align		4
.L_1893:
        /*0018*/ 	.byte	0x04, 0x17
        /*001a*/ 	.short	(.L_1895 - .L_1894)
.L_1894:
        /*001c*/ 	.word	0x00000000
        /*0020*/ 	.short	0x000a
        /*0022*/ 	.short	0x0b84
        /*0024*/ 	.byte	0x00, 0xf0, 0x11, 0x00


	//----- nvinfo : EIATTR_KPARAM_INFO
	.align		4
.L_1895:
        /*0028*/ 	.byte	0x04, 0x17
        /*002a*/ 	.short	(.L_1897 - .L_1896)
.L_1896:
        /*002c*/ 	.word	0x00000000
        /*0030*/ 	.short	0x0009
        /*0032*/ 	.short	0x0b80
        /*0034*/ 	.byte	0x00, 0xf0, 0x11, 0x00


	//----- nvinfo : EIATTR_KPARAM_INFO
	.align		4
.L_1897:
        /*0038*/ 	.byte	0x04, 0x17
        /*003a*/ 	.short	(.L_1899 - .L_1898)
.L_1898:
        /*003c*/ 	.word	0x00000000
        /*0040*/ 	.short	0x0008
        /*0042*/ 	.short	0x0b7c
        /*0044*/ 	.byte	0x00, 0xf0, 0x11, 0x00


	//----- nvinfo : EIATTR_KPARAM_INFO
	.align		4
.L_1899:
        /*0048*/ 	.byte	0x04, 0x17
        /*004a*/ 	.short	(.L_1901 - .L_1900)
.L_1900:
        /*004c*/ 	.word	0x00000000
        /*0050*/ 	.short	0x0007
        /*0052*/ 	.short	0x0b78
        /*0054*/ 	.byte	0x00, 0xf0, 0x11, 0x00


	//----- nvinfo : EIATTR_KPARAM_INFO
	.align		4
.L_1901:
        /*0058*/ 	.byte	0x04, 0x17
        /*005a*/ 	.short	(.L_1903 - .L_1902)
.L_1902:
        /*005c*/ 	.word	0x00000000
        /*0060*/ 	.short	0x0006
        /*0062*/ 	.short	0x0b74
        /*0064*/ 	.byte	0x00, 0xf0, 0x11, 0x00


	//----- nvinfo : EIATTR_KPARAM_INFO
	.align		4
.L_1903:
        /*0068*/ 	.byte	0x04, 0x17
        /*006a*/ 	.short	(.L_1905 - .L_1904)
.L_1904:
        /*006c*/ 	.word	0x00000000
        /*0070*/ 	.short	0x0005
        /*0072*/ 	.short	0x0b70
        /*0074*/ 	.byte	0x00, 0xf0, 0x11, 0x00


	//----- nvinfo : EIATTR_KPARAM_INFO
	.align		4
.L_1905:
        /*0078*/ 	.byte	0x04, 0x17
        /*007a*/ 	.short	(.L_1907 - .L_1906)
.L_1906:
        /*007c*/ 	.word	0x00000000
        /*0080*/ 	.short	0x0004
        /*0082*/ 	.short	0x0b6c
        /*0084*/ 	.byte	0x00, 0xf0, 0x11, 0x00


	//----- nvinfo : EIATTR_KPARAM_INFO
	.align		4
.L_1907:
        /*0088*/ 	.byte	0x04, 0x17
        /*008a*/ 	.short	(.L_1909 - .L_1908)
.L_1908:
        /*008c*/ 	.word	0x00000000
        /*0090*/ 	.short	0x0003
        /*0092*/ 	.short	0x0b68
        /*0094*/ 	.byte	0x00, 0xf0, 0x05, 0x00


	//----- nvinfo : EIATTR_KPARAM_INFO
	.align		4
.L_1909:
        /*0098*/ 	.byte	0x04, 0x17
        /*009a*/ 	.short	(.L_1911 - .L_1910)
.L_1910:
        /*009c*/ 	.word	0x00000000
        /*00a0*/ 	.short	0x0002
        /*00a2*/ 	.short	0x0010
        /*00a4*/ 	.byte	0x00, 0xf0, 0x61, 0x2d


	//----- nvinfo : EIATTR_KPARAM_INFO
	.align		4
.L_1911:
        /*00a8*/ 	.byte	0x04, 0x17
        /*00aa*/ 	.short	(.L_1913 - .L_1912)
.L_1912:
        /*00ac*/ 	.word	0x00000000
        /*00b0*/ 	.short	0x0001
        /*00b2*/ 	.short	0x0008
        /*00b4*/ 	.byte	0x00, 0xf0, 0x21, 0x00


	//----- nvinfo : EIATTR_KPARAM_INFO
	.align		4
.L_1913:
        /*00b8*/ 	.byte	0x04, 0x17
        /*00ba*/ 	.short	(.L_1915 - .L_1914)
.L_1914:
        /*00bc*/ 	.word	0x00000000
        /*00c0*/ 	.short	0x0000
        /*00c2*/ 	.short	0x0000
        /*00c4*/ 	.byte	0x00, 0xf0, 0x21, 0x00


	//----- nvinfo : EIATTR_SPARSE_MMA_MASK
	.align		4
.L_1915:
        /*00c8*/ 	.byte	0x03, 0x50
        /*00ca*/ 	.short	0x0000


	//----- nvinfo : EIATTR_MAXREG_COUNT
	.align		4
        /*00cc*/ 	.byte	0x03, 0x1b
        /*00ce*/ 	.short	0x00ff


	//----- nvinfo : EIATTR_MERCURY_ISA_VERSION
	.align		4
        /*00d0*/ 	.byte	0x03, 0x5f
        /*00d2*/ 	.short	0x0101


	//----- nvinfo : EIATTR_EXIT_INSTR_OFFSETS
	.align		4
        /*00d4*/ 	.byte	0x04, 0x1c
        /*00d6*/ 	.short	(.L_1917 - .L_1916)


	//   ....[0]....
.L_1916:
        /*00d8*/ 	.word	0x000000e0


	//   ....[1]....
        /*00dc*/ 	.word	0x00002d60


	//----- nvinfo : EIATTR_CRS_STACK_SIZE
	.align		4
.L_1917:
        /*00e0*/ 	.byte	0x04, 0x1e
        /*00e2*/ 	.short	(.L_1919 - .L_1918)
.L_1918:
        /*00e4*/ 	.word	0x00000000


	//----- nvinfo : EIATTR_CBANK_PARAM_SIZE
	.align		4
.L_1919:
        /*00e8*/ 	.byte	0x03, 0x19
        /*00ea*/ 	.short	0x0b8c


	//----- nvinfo : EIATTR_PARAM_CBANK
	.align		4
        /*00ec*/ 	.byte	0x04, 0x0a
        /*00ee*/ 	.short	(.L_1921 - .L_1920)
	.align		4
.L_1920:
        /*00f0*/ 	.word	index@(.nv.constant0._Z25multi_tensor_apply_kernelI18TensorListMetadataILi4ELb0EEN18transformer_engine17multi_tensor_adam11AdamFunctorIf13__nv_bfloat16fiEEJffffffNS3_10adamMode_tEfEEvlPViT_T0_DpT1_)
        /*00f4*/ 	.short	0x0210
        /*00f6*/ 	.short	0x0b8c


	//----- nvinfo : EIATTR_SW_WAR
	.align		4
.L_1921:
        /*00f8*/ 	.byte	0x04, 0x36
        /*00fa*/ 	.short	(.L_1923 - .L_1922)
.L_1922:
        /*00fc*/ 	.word	0x00000008
.L_1923:


//--------------------- .nv.info._Z25multi_tensor_apply_kernelI18TensorListMetadataILi4ELb0EEN18transformer_engine17multi_tensor_adam11AdamFunctorIf6__halffiEEJffffffNS3_10adamMode_tEfEEvlPViT_T0_DpT1_ --------------------------
	.section	.nv.info._Z25multi_tensor_apply_kernelI18TensorListMetadataILi4ELb0EEN18transformer_engine17multi_tensor_adam11AdamFunctorIf6__halffiEEJffffffNS3_10adamMode_tEfEEvlPViT_T0_DpT1_,"",@"SHT_CUDA_INFO"
	.sectionflags	@""
	.align	4


	//----- nvinfo : EIATTR_CUDA_API_VERSION
	.align		4
        /*0000*/ 	.byte	0x04, 0x37
        /*0002*/ 	.short	(.L_1925 - .L_1924)
.L_1924:
        /*0004*/ 	.word	0x00000082


	//----- nvinfo : EIATTR_KPARAM_INFO
	.align		4
.L_1925:
        /*0008*/ 	.byte	0x04, 0x17
        /*000a*/ 	.short	(.L_1927 - .L_1926)
.L_1926:
        /*000c*/ 	.word	0x00000000
        /*0010*/ 	.short	0x000b
        /*0012*/ 	.short	0x0b88
        /*0014*/ 	.byte	0x00, 0xf0, 0x11, 0x00


	//----- nvinfo : EIATTR_KPARAM_INFO
	.align		4
.L_1927:
        /*0018*/ 	.byte	0x04, 0x17
        /*001a*/ 	.short	(.L_1929 - .L_1928)
.L_1928:
        /*001c*/ 	.word	0x00000000
        /*0020*/ 	.short	0x000a
        /*0022*/ 	.short	0x0b84
        /*0024*/ 	.byte	0x00, 0xf0, 0x11, 0x00


	//----- nvinfo : EIATTR_KPARAM_INFO
	.align		4
.L_1929:
        /*0028*/ 	.byte	0x04, 0x17
        /*002a*/ 	.short	(.L_1931 - .L_1930)
.L_1930:
        /*002c*/ 	.word	0x00000000
        /*0030*/ 	.short	0x0009
        /*0032*/ 	.short	0x0b80
        /*0034*/ 	.byte	0x00, 0xf0, 0x11, 0x00


	//----- nvinfo : EIATTR_KPARAM_INFO
	.align		4
.L_1931:
        /*0038*/ 	.byte	0x04, 0x17
        /*003a*/ 	.short	(.L_1933 - .L_1932)
.L_1932:
        /*003c*/ 	.word	0x00000000
        /*0040*/ 	.short	0x0008
        /*0042*/ 	.short	0x0b7c
        /*0044*/ 	.byte	0x00, 0xf0, 0x11, 0x00


	//----- nvinfo : EIATTR_KPARAM_INFO
	.align		4
.L_1933:
        /*0048*/ 	.byte	0x04, 0x17
        /*004a*/ 	.short	(.L_1935 - .L_1934)
.L_1934:
        /*004c*/ 	.word	0x00000000
        /*0050*/ 	.short	0x0007
        /*0052*/ 	.short	0x0b78
        /*0054*/ 	.byte	0x00, 0xf0, 0x11, 0x00


	//----- nvinfo : EIATTR_KPARAM_INFO
	.align		4
.L_1935:
        /*0058*/ 	.byte	0x04, 0x17
        /*005a*/ 	.short	(.L_1937 - .L_1936)
.L_1936:
        /*005c*/ 	.word	0x00000000
        /*0060*/ 	.short	0x0006
        /*0062*/ 	.short	0x0b74
        /*0064*/ 	.byte	0x00, 0xf0, 0x11, 0x00


	//----- nvinfo : EIATTR_KPARAM_INFO
	.align		4
.L_1937:
        /*0068*/ 	.byte	0x04, 0x17
        /*006a*/ 	.short	(.L_1939 - .L_1938)
.L_1938:
        /*006c*/ 	.word	0x00000000
        /*0070*/ 	.short	0x0005
        /*0072*/ 	.short	0x0b70
        /*0074*/ 	.byte	0x00, 0xf0, 0x11, 0x00


	//----- nvinfo : EIATTR_KPARAM_INFO
	.align		4
.L_1939:
        /*0078*/ 	.byte	0x04, 0x17
        /*007a*/ 	.short	(.L_1941 - .L_1940)
.L_1940:
        /*007c*/ 	.word	0x00000000
        /*0080*/ 	.short	0x0004
        /*0082*/ 	.short	0x0b6c
        /*0084*/ 	.byte	0x00, 0xf0, 0x11, 0x00


	//----- nvinfo : EIATTR_KPARAM_INFO
	.align		4
.L_1941:
        /*0088*/ 	.byte	0x04, 0x17
        /*008a*/ 	.short	(.L_1943 - .L_1942)
.L_1942:
        /*008c*/ 	.word	0x00000000
        /*0090*/ 	.short	0x0003
        /*0092*/ 	.short	0x0b68
        /*0094*/ 	.byte	0x00, 0xf0, 0x05, 0x00


	//----- nvinfo : EIATTR_KPARAM_INFO
	.align		4
.L_1943:
        /*0098*/ 	.byte	0x04, 0x17
        /*009a*/ 	.short	(.L_1945 - .L_1944)
.L_1944:
        /*009c*/ 	.word	0x00000000
        /*00a0*/ 	.short	0x0002
        /*00a2*/ 	.short	0x0010
        /*00a4*/ 	.byte	0x00, 0xf0, 0x61, 0x2d


	//----- nvinfo : EIATTR_KPARAM_INFO
	.align		4
.L_1945:
        /*00a8*/ 	.byte	0x04, 0x17
        /*00aa*/ 	.short	(.L_1947 - .L_1946)
.L_1946:
        /*00ac*/ 	.word	0x00000000
        /*00b0*/ 	.short	0x0001
        /*00b2*/ 	.short	0x0008
        /*00b4*/ 	.byte	0x00, 0xf0, 0x21, 0x00


	//----- nvinfo : EIATTR_KPARAM_INFO
	.align		4
.L_1947:
        /*00b8*/ 	.byte	0x04, 0x17
        /*00ba*/ 	.short	(.L_1949 - .L_1948)
.L_1948:
        /*00bc*/ 	.word	0x00000000
        /*00c0*/ 	.short	0x0000
        /*00c2*/ 	.short	0x0000
        /*00c4*/ 	.byte	0x00, 0xf0, 0x21, 0x00


	//----- nvinfo : EIATTR_SPARSE_MMA_MASK
	.align		4
.L_1949:
        /*00c8*/ 	.byte	0x03, 0x50
        /*00ca*/ 	.short	0x0000


	//----- nvinfo : EIATTR_MAXREG_COUNT
	.align		4
        /*00cc*/ 	.byte	0x03, 0x1b
        /*00ce*/ 	.short	0x00ff


	//----- nvinfo : EIATTR_MERCURY_ISA_VERSION
	.align		4
        /*00d0*/ 	.byte	0x03, 0x5f
        /*00d2*/ 	.short	0x0101


	//----- nvinfo : EIATTR_EXIT_INSTR_OFFSETS
	.align		4
        /*00d4*/ 	.byte	0x04, 0x1c
        /*00d6*/ 	.short	(.L_1951 - .L_1950)


	//   ....[0]....
.L_1950:
        /*00d8*/ 	.word	0x000000e0


	//   ....[1]....
        /*00dc*/ 	.word	0x00002d60


	//----- nvinfo : EIATTR_CRS_STACK_SIZE
	.align		4
.L_1951:
        /*00e0*/ 	.byte	0x04, 0x1e
        /*00e2*/ 	.short	(.L_1953 - .L_1952)
.L_1952:
        /*00e4*/ 	.word	0x00000000


	//----- nvinfo : EIATTR_CBANK_PARAM_SIZE
	.align		4
.L_1953:
        /*00e8*/ 	.byte	0x03, 0x19
        /*00ea*/ 	.short	0x0b8c


	//----- nvinfo : EIATTR_PARAM_CBANK
	.align		4
        /*00ec*/ 	.byte	0x04, 0x0a
        /*00ee*/ 	.short	(.L_1955 - .L_1954)
	.align		4
.L_1954:
        /*00f0*/ 	.word	index@(.nv.constant0._Z25multi_tensor_apply_kernelI18TensorListMetadataILi4ELb0EEN18transformer_engine17multi_tensor_adam11AdamFunctorIf6__halffiEEJffffffNS3_10adamMode_tEfEEvlPViT_T0_DpT1_)
        /*00f4*/ 	.short	0x0210
        /*00f6*/ 	.short	0x0b8c


	//----- nvinfo : EIATTR_SW_WAR
	.align		4
.L_1955:
        /*00f8*/ 	.byte	0x04, 0x36
        /*00fa*/ 	.short	(.L_1957 - .L_1956)
.L_1956:
        /*00fc*/ 	.word	0x00000008
.L_1957:


//--------------------- .nv.info._Z25multi_tensor_apply_kernelI18TensorListMetadataILi4ELb0EEN18transformer_engine17multi_tensor_adam11AdamFunctorIfffiEEJffffffNS3_10adamMode_tEfEEvlPViT_T0_DpT1_ --------------------------
	.section	.nv.info._Z25multi_tensor_apply_kernelI18TensorListMetadataILi4ELb0EEN18transformer_engine17multi_tensor_adam11AdamFunctorIfffiEEJffffffNS3_10adamMode_tEfEEvlPViT_T0_DpT1_,"",@"SHT_CUDA_INFO"
	.sectionflags	@""
	.align	4


	//----- nvinfo : EIATTR_CUDA_API_VERSION
	.align		4
        /*0000*/ 	.byte	0x04, 0x37
        /*0002*/ 	.short	(.L_1959 - .L_1958)
.L_1958:
        /*0004*/ 	.word	0x00000082


	//----- nvinfo : EIATTR_KPARAM_INFO
	.align		4
.L_1959:
        /*0008*/ 	.byte	0x04, 0x17
        /*000a*/ 	.short	(.L_1961 - .L_1960)
.L_1960:
        /*000c*/ 	.word	0x00000000
        /*0010*/ 	.short	0x000b
        /*0012*/ 	.short	0x0b88
        /*0014*/ 	.byte	0x00, 0xf0, 0x11, 0x00


	//----- nvinfo : EIATTR_KPARAM_INFO
	.align		4
.L_1961:
        /*0018*/ 	.byte	0x04, 0x17
        /*001a*/ 	.short	(.L_1963 - .L_1962)
.L_1962:
        /*001c*/ 	.word	0x00000000
        /*0020*/ 	.short	0x000a
        /*0022*/ 	.short	0x0b84
        /*0024*/ 	.byte	0x00, 0xf0, 0x11, 0x00


	//----- nvinfo : EIATTR_KPARAM_INFO
	.align		4
.L_1963:
        /*0028*/ 	.byte	0x04, 0x17
        /*002a*/ 	.short	(.L_1965 - .L_1964)
.L_1964:
        /*002c*/ 	.word	0x00000000
        /*0030*/ 	.short	0x0009
        /*0032*/ 	.short	0x0b80
        /*0034*/ 	.byte	0x00, 0xf0, 0x11, 0x00


	//----- nvinfo : EIATTR_KPARAM_INFO
	.align		4
.L_1965:
        /*0038*/ 	.byte	0x04, 0x17
        /*003a*/ 	.short	(.L_1967 - .L_1966)
.L_1966:
        /*003c*/ 	.word	0x00000000
        /*0040*/ 	.short	0x0008
        /*0042*/ 	.short	0x0b7c
        /*0044*/ 	.byte	0x00, 0xf0, 0x11, 0x00


	//----- nvinfo : EIATTR_KPARAM_INFO
	.align		4
.L_1967:
        /*0048*/ 	.byte	0x04, 0x17
        /*004a*/ 	.short	(.L_1969 - .L_1968)
.L_1968:
        /*004c*/ 	.word	0x00000000
        /*0050*/ 	.short	0x0007
        /*0052*/ 	.short	0x0b78
        /*0054*/ 	.byte	0x00, 0xf0, 0x11, 0x00


	//----- nvinfo : EIATTR_KPARAM_INFO
	.align		4
.L_1969:
        /*0058*/ 	.byte	0x04, 0x17
        /*005a*/ 	.short	(.L_1971 - .L_1970)
.L_1970:
        /*005c*/ 	.word	0x00000000
        /*0060*/ 	.short	0x0006
        /*0062*/ 	.short	0x0b74
        /*0064*/ 	.byte	0x00, 0xf0, 0x11, 0x00


	//----- nvinfo : EIATTR_KPARAM_INFO
	.align		4
.L_1971:
        /*0068*/ 	.byte	0x04, 0x17
        /*006a*/ 	.short	(.L_1973 - .L_1972)
.L_1972:
        /*006c*/ 	.word	0x00000000
        /*0070*/ 	.short	0x0005
        /*0072*/ 	.short	0x0b70
        /*0074*/ 	.byte	0x00, 0xf0, 0x11, 0x00


	//----- nvinfo : EIATTR_KPARAM_INFO
	.align		4
.L_1973:
        /*0078*/ 	.byte	0x04, 0x17
        /*007a*/ 	.short	(.L_1975 - .L_1974)
.L_1974:
        /*007c*/ 	.word	0x00000000
        /*0080*/ 	.short	0x0004
        /*0082*/ 	.short	0x0b6c
        /*0084*/ 	.byte	0x00, 0xf0, 0x11, 0x00


	//----- nvinfo : EIATTR_KPARAM_INFO
	.align		4
.L_1975:
        /*0088*/ 	.byte	0x04, 0x17
        /*008a*/ 	.short	(.L_1977 - .L_1976)
.L_1976:
        /*008c*/ 	.word	0x00000000
        /*0090*/ 	.short	0x0003
        /*0092*/ 	.short	0x0b68
        /*0094*/ 	.byte	0x00, 0xf0, 0x05, 0x00


	//----- nvinfo : EIATTR_KPARAM_INFO
	.align		4
.L_1977:
        /*0098*/ 	.byte	0x04, 0x17
        /*009a*/ 	.short	(.L_1979 - .L_1978)
.L_1978:
        /*009c*/ 	.word	0x00000000
        /*00a0*/ 	.short	0x0002
        /*00a2*/ 	.short	0x0010
        /*00a4*/ 	.byte	0x00, 0xf0, 0x61, 0x2d


	//----- nvinfo : EIATTR_KPARAM_INFO
	.align		4
.L_1979:
        /*00a8*/ 	.byte	0x04, 0x17
        /*00aa*/ 	.short	(.L_1981 - .L_1980)
.L_1980:
        /*00ac*/ 	.word	0x00000000
        /*00b0*/ 	.short	0x0001
        /*00b2*/ 	.short	0x0008
        /*00b4*/ 	.byte	0x00, 0xf0, 0x21, 0x00


	//----- nvinfo : EIATTR_KPARAM_INFO
	.align		4
.L_1981:
        /*00b8*/ 	.byte	0x04, 0x17
        /*00ba*/ 	.short	(.L_1983 - .L_1982)
.L_1982:
        /*00bc*/ 	.word	0x00000000
        /*00c0*/ 	.short	0x0000
        /*00c2*/ 	.short	0x0000
        /*00c4*/ 	.byte	0x00, 0xf0, 0x21, 0x00


	//----- nvinfo : EIATTR_SPARSE_MMA_MASK
	.align		4
.L_1983:
        /*00c8*/ 	.byte	0x03, 0x50
        /*00ca*/ 	.short	0x0000


	//----- nvinfo : EIATTR_MAXREG_COUNT
	.align		4
        /*00cc*/ 	.byte	0x03, 0x1b
        /*00ce*/ 	.short	0x00ff


	//----- nvinfo : EIATTR_MERCURY_ISA_VERSION
	.align		4
        /*00d0*/ 	.byte	0x03, 0x5f
        /*00d2*/ 	.short	0x0101


	//----- nvinfo : EIATTR_EXIT_INSTR_OFFSETS
	.align		4
        /*00d4*/ 	.byte	0x04, 0x1c
        /*00d6*/ 	.short	(.L_1985 - .L_1984)


	//   ....[0]....
.L_1984:
        /*00d8*/ 	.word	0x000000e0


	//   ....[1]....
        /*00dc*/ 	.word	0x00002cd0


	//----- nvinfo : EIATTR_CRS_STACK_SIZE
	.align		4
.L_1985:
        /*00e0*/ 	.byte	0x04, 0x1e
        /*00e2*/ 	.short	(.L_1987 - .L_1986)
.L_1986:
        /*00e4*/ 	.word	0x00000000


	//----- nvinfo : EIATTR_CBANK_PARAM_SIZE
	.align		4
.L_1987:
        /*00e8*/ 	.byte	0x03, 0x19
        /*00ea*/ 	.short	0x0b8c


	//----- nvinfo : EIATTR_PARAM_CBANK
	.align		4
        /*00ec*/ 	.byte	0x04, 0x0a
        /*00ee*/ 	.short	(.L_1989 - .L_1988)
	.align		4
.L_1988:
        /*00f0*/ 	.word	index@(.nv.constant0._Z25multi_tensor_apply_kernelI18TensorListMetadataILi4ELb0EEN18transformer_engine17multi_tensor_adam11AdamFunctorIfffiEEJffffffNS3_10adamMode_tEfEEvlPViT_T0_DpT1_)
        /*00f4*/ 	.short	0x0210
        /*00f6*/ 	.short	0x0b8c


	//----- nvinfo : EIATTR_SW_WAR
	.align		4
.L_1989:
        /*00f8*/ 	.byte	0x04, 0x36
        /*00fa*/ 	.short	(.L_1991 - .L_1990)
.L_1990:
        /*00fc*/ 	.word	0x00000008
.L_1991:


//--------------------- .nv.info._Z25multi_tensor_apply_kernelI18TensorListMetadataILi5ELb0EEN18transformer_engine17multi_tensor_adam17AdamFunctorMasterI13__nv_bfloat16S5_flEEJffffffNS3_10adamMode_tEfEEvlPViT_T0_DpT1_ --------------------------
	.section	.nv.info._Z25multi_tensor_apply_kernelI18TensorListMetadataILi5ELb0EEN18transformer_engine17multi_tensor_adam17AdamFunctorMasterI13__nv_bfloat16S5_flEEJffffffNS3_10adamMode_tEfEEvlPViT_T0_DpT1_,"",@"SHT_CUDA_INFO"
	.sectionflags	@""
	.align	4


	//----- nvinfo : EIATTR_CUDA_API_VERSION
	.align		4
        /*0000*/ 	.byte	0x04, 0x37
        /*0002*/ 	.short	(.L_1993 - .L_1992)
.L_1992:
        /*0004*/ 	.word	0x00000082


	//----- nvinfo : EIATTR_KPARAM_INFO
	.align		4
.L_1993:
        /*0008*/ 	.byte	0x04, 0x17
        /*000a*/ 	.short	(.L_1995 - .L_1994)
.L_1994:
        /*000c*/ 	.word	0x00000000
        /*0010*/ 	.short	0x000b
        /*0012*/ 	.short	0x0ba0
        /*0014*/ 	.byte	0x00, 0xf0, 0x11, 0x00


	//----- nvinfo : EIATTR_KPARAM_INFO
	.align		4
.L_1995:
        /*0018*/ 	.byte	0x04, 0x17
        /*001a*/ 	.short	(.L_1997 - .L_1996)
.L_1996:
        /*001c*/ 	.word	0x00000000
        /*0020*/ 	.short	0x000a
        /*0022*/ 	.short	0x0b9c
        /*0024*/ 	.byte	0x00, 0xf0, 0x11, 0x00


	//----- nvinfo : EIATTR_KPARAM_INFO
	.align		4
.L_1997:
        /*0028*/ 	.byte	0x04, 0x17
        /*002a*/ 	.short	(.L_1999 - .L_1998)
.L_1998:
        /*002c*/ 	.word	0x00000000
        /*0030*/ 	.short	0x0009
        /*0032*/ 	.short	0x0b98
        /*0034*/ 	.byte	0x00, 0xf0, 0x11, 0x00


	//----- nvinfo : EIATTR_KPARAM_INFO
	.align		4
.L_1999:
        /*0038*/ 	.byte	0x04, 0x17
        /*003a*/ 	.short	(.L_2001 - .L_2000)
.L_2000:
        /*003c*/ 	.word	0x00000000
        /*0040*/ 	.short	0x0008
        /*0042*/ 	.short	0x0b94
        /*0044*/ 	.byte	0x00, 0xf0, 0x11, 0x00


	//----- nvinfo : EIATTR_KPARAM_INFO
	.align		4
.L_2001:
        /*0048*/ 	.byte	0x04, 0x17
        /*004a*/ 	.short	(.L_2003 - .L_2002)
.L_2002:
        /*004c*/ 	.word	0x00000000
        /*0050*/ 	.short	0x0007
        /*0052*/ 	.short	0x0b90
        /*0054*/ 	.byte	0x00, 0xf0, 0x11, 0x00


	//----- nvinfo : EIATTR_KPARAM_INFO
	.align		4
.L_2003:
        /*0058*/ 	.byte	0x04, 0x17
        /*005a*/ 	.short	(.L_2005 - .L_2004)
.L_2004:
        /*005c*/ 	.word	0x00000000
        /*0060*/ 	.short	0x0006
        /*0062*/ 	.short	0x0b8c
        /*0064*/ 	.byte	0x00, 0xf0, 0x11, 0x00


	//----- nvinfo : EIATTR_KPARAM_INFO
	.align		4
.L_2005:
        /*0068*/ 	.byte	0x04, 0x17
        /*006a*/ 	.short	(.L_2007 - .L_2006)
.L_2006:
        /*006c*/ 	.word	0x00000000
        /*0070*/ 	.short	0x0005
        /*0072*/ 	.short	0x0b88
        /*0074*/ 	.byte	0x00, 0xf0, 0x11, 0x00


	//----- nvinfo : EIATTR_KPARAM_INFO
	.align		4
.L_2007:
        /*0078*/ 	.byte	0x04, 0x17
        /*007a*/ 	.short	(.L_2009 - .L_2008)
.L_2008:
        /*007c*/ 	.word	0x00000000
        /*0080*/ 	.short	0x0004
        /*0082*/ 	.short	0x0b84
        /*0084*/ 	.byte	0x00, 0xf0, 0x11, 0x00


	//----- nvinfo : EIATTR_KPARAM_INFO
	.align		4
.L_2009:
        /*0088*/ 	.byte	0x04, 0x17
        /*008a*/ 	.short	(.L_2011 - .L_2010)
.L_2010:
        /*008c*/ 	.word	0x00000000
        /*0090*/ 	.short	0x0003
        /*0092*/ 	.short	0x0b80
        /*0094*/ 	.byte	0x00, 0xf0, 0x05, 0x00


	//----- nvinfo : EIATTR_KPARAM_INFO
	.align		4
.L_2011:
        /*0098*/ 	.byte	0x04, 0x17
        /*009a*/ 	.short	(.L_2013 - .L_2012)
.L_2012:
        /*009c*/ 	.word	0x00000000
        /*00a0*/ 	.short	0x0002
        /*00a2*/ 	.short	0x0010
        /*00a4*/ 	.byte	0x00, 0xf0, 0xc1, 0x2d


	//----- nvinfo : EIATTR_KPARAM_INFO
	.align		4
.L_2013:
        /*00a8*/ 	.byte	0x04, 0x17
        /*00aa*/ 	.short	(.L_2015 - .L_2014)
.L_2014:
        /*00ac*/ 	.word	0x00000000
        /*00b0*/ 	.short	0x0001
        /*00b2*/ 	.short	0x0008
        /*00b4*/ 	.byte	0x00, 0xf0, 0x21, 0x00


	//----- nvinfo : EIATTR_KPARAM_INFO
	.align		4
.L_2015:
        /*00b8*/ 	.byte	0x04, 0x17
        /*00ba*/ 	.short	(.L_2017 - .L_2016)
.L_2016:
        /*00bc*/ 	.word	0x00000000
        /*00c0*/ 	.short	0x0000
        /*00c2*/ 	.short	0x0000
        /*00c4*/ 	.byte	0x00, 0xf0, 0x21, 0x00


	//----- nvinfo : EIATTR_SPARSE_MMA_MASK
	.align		4
.L_2017:
        /*00c8*/ 	.byte	0x03, 0x50
        /*00ca*/ 	.short	0x0000


	//----- nvinfo : EIATTR_MAXREG_COUNT
	.align		4
        /*00cc*/ 	.byte	0x03, 0x1b
        /*00ce*/ 	.short	0x00ff


	//----- nvinfo : EIATTR_MERCURY_ISA_VERSION
	.align		4
        /*00d0*/ 	.byte	0x03, 0x5f
        /*00d2*/ 	.short	0x0101


	//----- nvinfo : EIATTR_EXIT_INSTR_OFFSETS
	.align		4
        /*00d4*/ 	.byte	0x04, 0x1c
        /*00d6*/ 	.short	(.L_2019 - .L_2018)


	//   ....[0]....
.L_2018:
        /*00d8*/ 	.word	0x00000160


	//   ....[1]....
        /*00dc*/ 	.word	0x00003180


	//----- nvinfo : EIATTR_CRS_STACK_SIZE
	.align		4
.L_2019:
        /*00e0*/ 	.byte	0x04, 0x1e
        /*00e2*/ 	.short	(.L_2021 - .L_2020)
.L_2020:
        /*00e4*/ 	.word	0x00000000


	//----- nvinfo : EIATTR_CBANK_PARAM_SIZE
	.align		4
.L_2021:
        /*00e8*/ 	.byte	0x03, 0x19
        /*00ea*/ 	.short	0x0ba4


	//----- nvinfo : EIATTR_PARAM_CBANK
	.align		4
        /*00ec*/ 	.byte	0x04, 0x0a
        /*00ee*/ 	.short	(.L_2023 - .L_2022)
	.align		4
.L_2022:
        /*00f0*/ 	.word	index@(.nv.constant0._Z25multi_tensor_apply_kernelI18TensorListMetadataILi5ELb0EEN18transformer_engine17multi_tensor_adam17AdamFunctorMasterI13__nv_bfloat16S5_flEEJffffffNS3_10adamMode_tEfEEvlPViT_T0_DpT1_)
        /*00f4*/ 	.short	0x0210
        /*00f6*/ 	.short	0x0ba4


	//----- nvinfo : EIATTR_SW_WAR
	.align		4
.L_2023:
        /*00f8*/ 	.byte	0x04, 0x36
        /*00fa*/ 	.short	(.L_2025 - .L_2024)
.L_2024:
        /*00fc*/ 	.word	0x00000008
.L_2025:


//--------------------- .nv.info._Z25multi_tensor_apply_kernelI18TensorListMetadataILi5ELb0EEN18transformer_engine17multi_tensor_adam17AdamFunctorMasterI13__nv_bfloat166__halfflEEJffffffNS3_10adamMode_tEfEEvlPViT_T0_DpT1_ --------------------------
	.section	.nv.info._Z25multi_tensor_apply_kernelI18TensorListMetadataILi5ELb0EEN18transformer_engine17multi_tensor_adam17AdamFunctorMasterI13__nv_bfloat166__halfflEEJffffffNS3_10adamMode_tEfEEvlPViT_T0_DpT1_,"",@"SHT_CUDA_INFO"
	.sectionflags	@""
	.align	4


	//----- nvinfo : EIATTR_CUDA_API_VERSION
	.align		4
        /*0000*/ 	.byte	0x04, 0x37
        /*0002*/ 	.short	(.L_2027 - .L_2026)
.L_2026:
        /*0004*/ 	.word	0x00000082


	//----- nvinfo : EIATTR_KPARAM_INFO
	.align		4
.L_2027:
        /*0008*/ 	.byte	0x04, 0x17
        /*000a*/ 	.short	(.L_2029 - .L_2028)
.L_2028:
        /*000c*/ 	.word	0x00000000
        /*0010*/ 	.short	0x000b
        /*0012*/ 	.short	0x0ba0
        /*0014*/ 	.byte	0x00, 0xf0, 0x11, 0x00


	//----- nvinfo : EIATTR_KPARAM_INFO
	.align		4
.L_2029:
        /*0018*/ 	.byte	0x04, 0x17
        /*001a*/ 	.short	(.L_2031 - .L_2030)
.L_2030:
        /*001c*/ 	.word	0x00000000
        /*0020*/ 	.short	0x000a
        /*0022*/ 	.short	0x0b9c
        /*0024*/ 	.byte	0x00, 0xf0, 0x11, 0x00


	//----- nvinfo : EIATTR_KPARAM_INFO
	.align		4
.L_2031:
        /*0028*/ 	.byte	0x04, 0x17
        /*002a*/ 	.short	(.L_2033 - .L_2032)
.L_2032:
        /*002c*/ 	.word	0x00000000
        /*0030*/ 	.short	0x0009
        /*0032*/ 	.short	0x0b98
        /*0034*/ 	.byte	0x00, 0xf0, 0x11, 0x00


	//----- nvinfo : EIATTR_KPARAM_INFO
	.align		4
.L_2033:
        /*0038*/ 	.byte	0x04, 0x17
        /*003a*/ 	.short	(.L_2035 - .L_2034)
.L_2034:
        /*003c*/ 	.word	0x00000000
        /*0040*/ 	.short	0x0008
        /*0042*/ 	.short	0x0b94
        /*0044*/ 	.byte	0x00, 0xf0, 0x11, 0x00


	//----- nvinfo : EIATTR_KPARAM_INFO
	.align		4
.L_2035:
        /*0048*/ 	.byte	0x04, 0x17
        /*004a*/ 	.short	(.L_2037 - .L_2036)
.L_2036:
        /*004c*/ 	.word	0x00000000
        /*0050*/ 	.short	0x0007
        /*0052*/ 	.short	0x0b90
        /*0054*/ 	.byte	0x00, 0xf0, 0x11, 0x00


	//----- nvinfo : EIATTR_KPARAM_INFO
	.align		4
.L_2037:
        /*0058*/ 	.byte	0x04, 0x17
        /*005a*/ 	.short	(.L_2039 - .L_2038)
.L_2038:
        /*005c*/ 	.word	0x00000000
        /*0060*/ 	.short	0x0006
        /*0062*/ 	.short	0x0b8c
        /*0064*/ 	.byte	0x00, 0xf0, 0x11, 0x00


	//----- nvinfo : EIATTR_KPARAM_INFO
	.align		4
.L_2039:
        /*0068*/ 	.byte	0x04, 0x17
        /*006a*/ 	.short	(.L_2041 - .L_2040)
.L_2040:
        /*006c*/ 	.word	0x00000000
        /*0070*/ 	.short	0x0005
        /*0072*/ 	.short	0x0b88
        /*0074*/ 	.byte	0x00, 0xf0, 0x11, 0x00


	//----- nvinfo : EIATTR_KPARAM_INFO
	.align		4
.L_2041:
        /*0078*/ 	.byte	0x04, 0x17
        /*007a*/ 	.short	(.L_2043 - .L_2042)
.L_2042:
        /*007c*/ 	.word	0x00000000
        /*0080*/ 	.short	0x0004
        /*0082*/ 	.short	0x0b84
        /*0084*/ 	.byte	0x00, 0xf0, 0x11, 0x00


	//----- nvinfo : EIATTR_KPARAM_INFO
	.align		4
.L_2043:
        /*0088*/ 	.byte	0x04, 0x17
        /*008a*/ 	.short	(.L_2045 - .L_2044)
.L_2044:
        /*008c*/ 	.word	0x00000000
        /*0090*/ 	.short	0x0003
        /*0092*/ 	.short	0x0b80
        /*0094*/ 	.byte	0x00, 0xf0, 0x05, 0x00


	//----- nvinfo : EIATTR_KPARAM_INFO
	.align		4
.L_2045:
        /*0098*/ 	.byte	0x04, 0x17
        /*009a*/ 	.short	(.L_2047 - .L_2046)
.L_2046:
        /*009c*/ 	.word	0x00000000
        /*00a0*/ 	.short	0x0002
        /*00a2*/ 	.short	0x0010
        /*00a4*/ 	.byte	0x00, 0xf0, 0xc1, 0x2d


	//----- nvinfo : EIATTR_KPARAM_INFO
	.align		4
.L_2047:
        /*00a8*/ 	.byte	0x04, 0x17
        /*00aa*/ 	.short	(.L_2049 - .L_2048)
.L_2048:
        /*00ac*/ 	.word	0x00000000
        /*00b0*/ 	.short	0x0001
        /*00b2*/ 	.short	0x0008
        /*00b4*/ 	.byte	0x00, 0xf0, 0x21, 0x00


	//----- nvinfo : EIATTR_KPARAM_INFO
	.align		4
.L_2049:
        /*00b8*/ 	.byte	0x04, 0x17
        /*00ba*/ 	.short	(.L_2051 - .L_2050)
.L_2050:
        /*00bc*/ 	.word	0x00000000
        /*00c0*/ 	.short	0x0000
        /*00c2*/ 	.short	0x0000
        /*00c4*/ 	.byte	0x00, 0xf0, 0x21, 0x00


	//----- nvinfo : EIATTR_SPARSE_MMA_MASK
	.align		4
.L_2051:
        /*00c8*/ 	.byte	0x03, 0x50
        /*00ca*/ 	.short	0x0000


	//----- nvinfo : EIATTR_MAXREG_COUNT
	.align		4
        /*00cc*/ 	.byte	0x03, 0x1b
        /*00ce*/ 	.short	0x00ff


	//----- nvinfo : EIATTR_MERCURY_ISA_VERSION
	.align		4
        /*00d0*/ 	.byte	0x03, 0x5f
        /*00d2*/ 	.short	0x0101


	//----- nvinfo : EIATTR_EXIT_INSTR_OFFSETS
	.align		4
        /*00d4*/ 	.byte	0x04, 0x1c
        /*00d6*/ 	.short	(.L_2053 - .L_2052)


	//   ....[0]....
.L_2052:
        /*00d8*/ 	.word	0x00000160


	//   ....[1]....
        /*00dc*/ 	.word	0x00003170


	//----- nvinfo : EIATTR_CRS_STACK_SIZE
	.align		4
.L_2053:
        /*00e0*/ 	.byte	0x04, 0x1e
        /*00e2*/ 	.short	(.L_2055 - .L_2054)
.L_2054:
        /*00e4*/ 	.word	0x00000000


	//----- nvinfo : EIATTR_CBANK_PARAM_SIZE
	.align		4
.L_2055:
        /*00e8*/ 	.byte	0x03, 0x19
        /*00ea*/ 	.short	0x0ba4


	//----- nvinfo : EIATTR_PARAM_CBANK
	.align		4
        /*00ec*/ 	.byte	0x04, 0x0a
        /*00ee*/ 	.short	(.L_2057 - .L_2056)
	.align		4
.L_2056:
        /*00f0*/ 	.word	index@(.nv.constant0._Z25multi_tensor_apply_kernelI18TensorListMetadataILi5ELb0EEN18transformer_engine17multi_tensor_adam17AdamFunctorMasterI13__nv_bfloat166__halfflEEJffffffNS3_10adamMode_tEfEEvlPViT_T0_DpT1_)
        /*00f4*/ 	.short	0x0210
        /*00f6*/ 	.short	0x0ba4


	//----- nvinfo : EIATTR_SW_WAR
	.align		4
.L_2057:
        /*00f8*/ 	.byte	0x04, 0x36
        /*00fa*/ 	.short	(.L_2059 - .L_2058)
.L_2058:
        /*00fc*/ 	.word	0x00000008
.L_2059:


//--------------------- .nv.info._Z25multi_tensor_apply_kernelI18TensorListMetadataILi5ELb0EEN18transformer_engine17multi_tensor_adam17AdamFunctorMasterI13__nv_bfloat16fflEEJffffffNS3_10adamMode_tEfEEvlPViT_T0_DpT1_ --------------------------
	.section	.nv.info._Z25multi_tensor_apply_kernelI18TensorListMetadataILi5ELb0EEN18transformer_engine17multi_tensor_adam17AdamFunctorMasterI13__nv_bfloat16fflEEJffffffNS3_10adamMode_tEfEEvlPViT_T0_DpT1_,"",@"SHT_CUDA_INFO"
	.sectionflags	@""
	.align	4


	//----- nvinfo : EIATTR_CUDA_API_VERSION
	.align		4
        /*0000*/ 	.byte	0x04, 0x37
        /*0002*/ 	.short	(.L_2061 - .L_2060)
.L_2060:
        /*0004*/ 	.word	0x00000082


	//----- nvinfo : EIATTR_KPARAM_INFO
	.align		4
.L_2061:
        /*0008*/ 	.byte	0x04, 0x17
        /*000a*/ 	.short	(.L_2063 - .L_2062)
.L_2062:
        /*000c*/ 	.word	0x00000000
        /*0010*/ 	.short	0x000b
        /*0012*/ 	.short	0x0ba0
        /*0014*/ 	.byte	0x00, 0xf0, 0x11, 0x00


	//----- nvinfo : EIATTR_KPARAM_INFO
	.align		4
.L_2063:
        /*0018*/ 	.byte	0x04, 0x17
        /*001a*/ 	.short	(.L_2065 - .L_2064)
.L_2064:
        /*001c*/ 	.word	0x00000000
        /*0020*/ 	.short	0x000a
        /*0022*/ 	.short	0x0b9c
        /*0024*/ 	.byte	0x00, 0xf0, 0x11, 0x00


	//----- nvinfo : EIATTR_KPARAM_INFO
	.align		4
.L_2065:
        /*0028*/ 	.byte	0x04, 0x17
        /*002a*/ 	.short	(.L_2067 - .L_2066)
.L_2066:
        /*002c*/ 	.word	0x00000000
        /*0030*/ 	.short	0x0009
        /*0032*/ 	.short	0x0b98
        /*0034*/ 	.byte	0x00, 0xf0, 0x11, 0x00


	//----- nvinfo : EIATTR_KPARAM_INFO
	.align		4
.L_2067:
        /*0038*/ 	.byte	0x04, 0x17
        /*003a*/ 	.short	(.L_2069 - .L_2068)
.L_2068:
        /*003c*/ 	.word	0x00000000
        /*0040*/ 	.short	0x0008
        /*0042*/ 	.short	0x0b94
        /*0044*/ 	.byte	0x00, 0xf0, 0x11, 0x00


	//----- nvinfo : EIATTR_KPARAM_INFO
	.align		4
.L_2069:
        /*0048*/ 	.byte	0x04, 0x17
        /*004a*/ 	.short	(.L_2071 - .L_2070)
.L_2070:
        /*004c*/ 	.word	0x00000000
        /*0050*/ 	.short	0x0007
        /*0052*/ 	.short	0x0b90
        /*0054*/ 	.byte	0x00, 0xf0, 0x11, 0x00


	//----- nvinfo : EIATTR_KPARAM_INFO
	.align		4
.L_2071:
        /*0058*/ 	.byte	0x04, 0x17
        /*005a*/ 	.short	(.L_2073 - .L_2072)
.L_2072:
        /*005c*/ 	.word	0x00000000
        /*0060*/ 	.short	0x0006
        /*0062*/ 	.short	0x0b8c
        /*0064*/ 	.byte	0x00, 0xf0, 0x11, 0x00


	//----- nvinfo : EIATTR_KPARAM_INFO
	.align		4
.L_2073:
        /*0068*/ 	.byte	0x04, 0x17
        /*006a*/ 	.short	(.L_2075 - .L_2074)
.L_2074:
        /*006c*/ 	.word	0x00000000
        /*0070*/ 	.short	0x0005
        /*0072*/ 	.short	0x0b88
        /*0074*/ 	.byte	0x00, 0xf0, 0x11, 0x00


	//----- nvinfo : EIATTR_KPARAM_INFO
	.align		4
.L_2075:
        /*0078*/ 	.byte	0x04, 0x17
        /*007a*/ 	.short	(.L_2077 - .L_2076)
.L_2076:
        /*007c*/ 	.word	0x00000000
        /*0080*/ 	.short	0x0004
        /*0082*/ 	.short	0x0b84
        /*0084*/ 	.byte	0x00, 0xf0, 0x11, 0x00


	//----- nvinfo : EIATTR_KPARAM_INFO
	.align		4
.L_2077:
        /*0088*/ 	.byte	0x04, 0x17
        /*008a*/ 	.short	(.L_2079 - .L_2078)
.L_2078:
        /*008c*/ 	.word	0x00000000
        /*0090*/ 	.short	0x0003
        /*0092*/ 	.short	0x0b80
        /*0094*/ 	.byte	0x00, 0xf0, 0x05, 0x00


	//----- nvinfo : EIATTR_KPARAM_INFO
	.align		4
.L_2079:
        /*0098*/ 	.byte	0x04, 0x17
        /*009a*/ 	.short	(.L_2081 - .L_2080)
.L_2080:
        /*009c*/ 	.word	0x00000000
        /*00a0*/ 	.short	0x0002
        /*00a2*/ 	.short	0x0010
        /*00a4*/ 	.byte	0x00, 0xf0, 0xc1, 0x2d


	//----- nvinfo : EIATTR_KPARAM_INFO
	.align		4
.L_2081:
        /*00a8*/ 	.byte	0x04, 0x17
        /*00aa*/ 	.short	(.L_2083 - .L_2082)
.L_2082:
        /*00ac*/ 	.word	0x00000000
        /*00b0*/ 	.short	0x0001
        /*00b2*/ 	.short	0x0008
        /*00b4*/ 	.byte	0x00, 0xf0, 0x21, 0x00


	//----- nvinfo : EIATTR_KPARAM_INFO
	.align		4
.L_2083:
        /*00b8*/ 	.byte	0x04, 0x17
        /*00ba*/ 	.short	(.L_2085 - .L_2084)
.L_2084:
        /*00bc*/ 	.word	0x00000000
        /*00c0*/ 	.short	0x0000
        /*00c2*/ 	.short	0x0000
        /*00c4*/ 	.byte	0x00, 0xf0, 0x21, 0x00


	//----- nvinfo : EIATTR_SPARSE_MMA_MASK
	.align		4
.L_2085:
        /*00c8*/ 	.byte	0x03, 0x50
        /*00ca*/ 	.short	0x0000


	//----- nvinfo : EIATTR_MAXREG_COUNT
	.align		4
        /*00cc*/ 	.byte	0x03, 0x1b
        /*00ce*/ 	.short	0x00ff


	//----- nvinfo : EIATTR_MERCURY_ISA_VERSION
	.align		4
        /*00d0*/ 	.byte	0x03, 0x5f
        /*00d2*/ 	.short	0x0101


	//----- nvinfo : EIATTR_EXIT_INSTR_OFFSETS
	.align		4
        /*00d4*/ 	.byte	0x04, 0x1c
        /*00d6*/ 	.short	(.L_2087 - .L_2086)


	//   ....[0]....
.L_2086:
        /*00d8*/ 	.word	0x00000160


	//   ....[1]....
        /*00dc*/ 	.word	0x000030c0


	//----- nvinfo : EIATTR_CRS_STACK_SIZE
	.align		4
.L_2087:
        /*00e0*/ 	.byte	0x04, 0x1e
        /*00e2*/ 	.short	(.L_2089 - .L_2088)
.L_2088:
        /*00e4*/ 	.word	0x00000000


	//----- nvinfo : EIATTR_CBANK_PARAM_SIZE
	.align		4
.L_2089:
        /*00e8*/ 	.byte	0x03, 0x19
        /*00ea*/ 	.short	0x0ba4


	//----- nvinfo : EIATTR_PARAM_CBANK
	.align		4
        /*00ec*/ 	.byte	0x04, 0x0a
        /*00ee*/ 	.short	(.L_2091 - .L_2090)
	.align		4
.L_2090:
        /*00f0*/ 	.word	index@(.nv.constant0._Z25multi_tensor_apply_kernelI18TensorListMetadataILi5ELb0EEN18transformer_engine17multi_tensor_adam17AdamFunctorMasterI13__nv_bfloat16fflEEJffffffNS3_10adamMode_tEfEEvlPViT_T0_DpT1_)
        /*00f4*/ 	.short	0x0210
        /*00f6*/ 	.short	0x0ba4


	//----- nvinfo : EIATTR_SW_WAR
	.align		4
.L_2091:
        /*00f8*/ 	.byte	0x04, 0x36
        /*00fa*/ 	.short	(.L_2093 - .L_2092)
.L_2092:
        /*00fc*/ 	.word	0x00000008
.L_2093:


//--------------------- .nv.info._Z25multi_tensor_apply_kernelI18TensorListMetadataILi5ELb0EEN18transformer_engine17multi_tensor_adam17AdamFunctorMasterI6__half13__nv_bfloat16flEEJffffffNS3_10adamMode_tEfEEvlPViT_T0_DpT1_ --------------------------
	.section	.nv.info._Z25multi_tensor_apply_kernelI18TensorListMetadataILi5ELb0EEN18transformer_engine17multi_tensor_adam17AdamFunctorMasterI6__half13__nv_bfloat16flEEJffffffNS3_10adamMode_tEfEEvlPViT_T0_DpT1_,"",@"SHT_CUDA_INFO"
	.sectionflags	@""
	.align	4


	//----- nvinfo : EIATTR_CUDA_API_VERSION
	.align		4
        /*0000*/ 	.byte	0x04, 0x37
        /*0002*/ 	.short	(.L_2095 - .L_2094)
.L_2094:
        /*0004*/ 	.word	0x00000082


	//----- nvinfo : EIATTR_KPARAM_INFO
	.align		4
.L_2095:
        /*0008*/ 	.byte	0x04, 0x17
        /*000a*/ 	.short	(.L_2097 - .L_2096)
.L_2096:
        /*000c*/ 	.word	0x00000000
        /*0010*/ 	.short	0x000b
        /*0012*/ 	.short	0x0ba0
        /*0014*/ 	.byte	0x00, 0xf0, 0x11, 0x00


	//----- nvinfo : EIATTR_KPARAM_INFO
	.align		4
.L_2097:
        /*0018*/ 	.byte	0x04, 0x17
        /*001a*/ 	.short	(.L_2099 - .L_2098)
.L_2098:
        /*001c*/ 	.word	0x00000000
        /*0020*/ 	.short	0x000a
        /*0022*/ 	.short	0x0b9c
        /*0024*/ 	.byte	0x00, 0xf0, 0x11, 0x00


	//----- nvinfo : EIATTR_KPARAM_INFO
	.align		4
.L_2099:
        /*0028*/ 	.byte	0x04, 0x17
        /*002a*/ 	.short	(.L_2101 - .L_2100)
.L_2100:
        /*002c*/ 	.word	0x00000000
        /*0030*/ 	.short	0x0009
        /*0032*/ 	.short	0x0b98
        /*0034*/ 	.byte	0x00, 0xf0, 0x11, 0x00


	//----- nvinfo : EIATTR_KPARAM_INFO
	.align		4
.L_2101:
        /*0038*/ 	.byte	0x04, 0x17
        /*003a*/ 	.short	(.L_2103 - .L_2102)
.L_2102:
        /*003c*/ 	.word	0x00000000
        /*0040*/ 	.short	0x0008
        /*0042*/ 	.short	0x0b94
        /*0044*/ 	.byte	0x00, 0xf0, 0x11, 0x00


	//----- nvinfo : EIATTR_KPARAM_INFO
	.align		4
.L_2103:
        /*0048*/ 	.byte	0x04, 0x17
        /*004a*/ 	.short	(.L_2105 - .L_2104)
.L_2104:
        /*004c*/ 	.word	0x00000000
        /*0050*/ 	.short	0x0007
        /*0052*/ 	.short	0x0b90
        /*0054*/ 	.byte	0x00, 0xf0, 0x11, 0x00


	//----- nvinfo : EIATTR_KPARAM_INFO
	.align		4
.L_2105:
        /*0058*/ 	.byte	0x04, 0x17
        /*005a*/ 	.short	(.L_2107 - .L_2106)
.L_2106:
        /*005c*/ 	.word	0x00000000
        /*0060*/ 	.short	0x0006
        /*0062*/ 	.short	0x0b8c
        /*0064*/ 	.byte	0x00, 0xf0, 0x11, 0x00


	//----- nvinfo : EIATTR_KPARAM_INFO
	.align		4
.L_2107:
        /*0068*/ 	.byte	0x04, 0x17
        /*006a*/ 	.short	(.L_2109 - .L_2108)
.L_2108:
        /*006c*/ 	.word	0x00000000
        /*0070*/ 	.short	0x0005
        /*0072*/ 	.short	0x0b88
        /*0074*/ 	.byte	0x00, 0xf0, 0x11, 0x00


	//----- nvinfo : EIATTR_KPARAM_INFO
	.align		4
.L_2109:
        /*0078*/ 	.byte	0x04, 0x17
        /*007a*/ 	.short	(.L_2111 - .L_2110)
.L_2110:
        /*007c*/ 	.word	0x00000000
        /*0080*/ 	.short	0x0004
        /*0082*/ 	.short	0x0b84
        /*0084*/ 	.byte	0x00, 0xf0, 0x11, 0x00


	//----- nvinfo : EIATTR_KPARAM_INFO
	.align		4
.L_2111:
        /*0088*/ 	.byte	0x04, 0x17
        /*008a*/ 	.short	(.L_2113 - .L_2112)
.L_2112:
        /*008c*/ 	.word	0x00000000
        /*0090*/ 	.short	0x0003
        /*0092*/ 	.short	0x0b80
        /*0094*/ 	.byte	0x00, 0xf0, 0x05, 0x00


	//----- nvinfo : EIATTR_KPARAM_INFO
	.align		4
.L_2113:
        /*0098*/ 	.byte	0x04, 0x17
        /*009a*/ 	.short	(.L_2115 - .L_2114)
.L_2114:
        /*009c*/ 	.word	0x00000000
        /*00a0*/ 	.short	0x0002
        /*00a2*/ 	.short	0x0010
        /*00a4*/ 	.byte	0x00, 0xf0, 0xc1, 0x2d


	//----- nvinfo : EIATTR_KPARAM_INFO
	.align		4
.L_2115:
        /*00a8*/ 	.byte	0x04, 0x17
        /*00aa*/ 	.short	(.L_2117 - .L_2116)
.L_2116:
        /*00ac*/ 	.word	0x00000000
        /*00b0*/ 	.short	0x0001
        /*00b2*/ 	.short	0x0008
        /*00b4*/ 	.byte	0x00, 0xf0, 0x21, 0x00


	//----- nvinfo : EIATTR_KPARAM_INFO
	.align		4
.L_2117:
        /*00b8*/ 	.byte	0x04, 0x17
        /*00ba*/ 	.short	(.L_2119 - .L_2118)
.L_2118:
        /*00bc*/ 	.word	0x00000000
        /*00c0*/ 	.short	0x0000
        /*00c2*/ 	.short	0x0000
        /*00c4*/ 	.byte	0x00, 0xf0, 0x21, 0x00


	//----- nvinfo : EIATTR_SPARSE_MMA_MASK
	.align		4
.L_2119:
        /*00c8*/ 	.byte	0x03, 0x50
        /*00ca*/ 	.short	0x0000


	//----- nvinfo : EIATTR_MAXREG_COUNT
	.align		4
        /*00cc*/ 	.byte	0x03, 0x1b
        /*00ce*/ 	.short	0x00ff


	//----- nvinfo : EIATTR_MERCURY_ISA_VERSION
	.align		4
        /*00d0*/ 	.byte	0x03, 0x5f
        /*00d2*/ 	.short	0x0101


	//----- nvinfo : EIATTR_EXIT_INSTR_OFFSETS
	.align		4
        /*00d4*/ 	.byte	0x04, 0x1c
        /*00d6*/ 	.short	(.L_2121 - .L_2120)


	//   ....[0]....
.L_2120:
        /*00d8*/ 	.word	0x00000160


	//   ....[1]....
        /*00dc*/ 	.word	0x00003180


	//----- nvinfo : EIATTR_CRS_STACK_SIZE
	.align		4
.L_2121:
        /*00e0*/ 	.byte	0x04, 0x1e
        /*00e2*/ 	.short	(.L_2123 - .L_2122)
.L_2122:
        /*00e4*/ 	.word	0x00000000


	//----- nvinfo : EIATTR_CBANK_PARAM_SIZE
	.align		4
.L_2123:
        /*00e8*/ 	.byte	0x03, 0x19
        /*00ea*/ 	.short	0x0ba4


	//----- nvinfo : EIATTR_PARAM_CBANK
	.align		4
        /*00ec*/ 	.byte	0x04, 0x0a
        /*00ee*/ 	.short	(.L_2125 - .L_2124)
	.align		4
.L_2124:
        /*00f0*/ 	.word	index@(.nv.constant0._Z25multi_tensor_apply_kernelI18TensorListMetadataILi5ELb0EEN18transformer_engine17multi_tensor_adam17AdamFunctorMasterI6__half13__nv_bfloat16flEEJffffffNS3_10adamMode_tEfEEvlPViT_T0_DpT1_)
        /*00f4*/ 	.short	0x0210
        /*00f6*/ 	.short	0x0ba4


	//----- nvinfo : EIATTR_SW_WAR
	.align		4
.L_2125:
        /*00f8*/ 	.byte	0x04, 0x36
        /*00fa*/ 	.short	(.L_2127 - .L_2126)
.L_2126:
        /*00fc*/ 	.word	0x00000008
.L_2127:


//--------------------- .nv.info._Z25multi_tensor_apply_kernelI18TensorListMetadataILi5ELb0EEN18transformer_engine17multi_tensor_adam17AdamFunctorMasterI6__halfS5_flEEJffffffNS3_10adamMode_tEfEEvlPViT_T0_DpT1_ --------------------------
	.section	.nv.info._Z25multi_tensor_apply_kernelI18TensorListMetadataILi5ELb0EEN18transformer_engine17multi_tensor_adam17AdamFunctorMasterI6__halfS5_flEEJffffffNS3_10adamMode_tEfEEvlPViT_T0_DpT1_,"",@"SHT_CUDA_INFO"
	.sectionflags	@""
	.align	4


	//----- nvinfo : EIATTR_CUDA_API_VERSION
	.align		4
        /*0000*/ 	.byte	0x04, 0x37
        /*0002*/ 	.short	(.L_2129 - .L_2128)
.L_2128:
        /*0004*/ 	.word	0x00000082


	//----- nvinfo : EIATTR_KPARAM_INFO
	.align		4
.L_2129:
        /*0008*/ 	.byte	0x04, 0x17
        /*000a*/ 	.short	(.L_2131 - .L_2130)
.L_2130:
        /*000c*/ 	.word	0x00000000
        /*0010*/ 	.short	0x000b
        /*0012*/ 	.short	0x0ba0
        /*0014*/ 	.byte	0x00, 0xf0, 0x11, 0x00


	//----- nvinfo : EIATTR_KPARAM_INFO
	.align		4
.L_2131:
        /*0018*/ 	.byte	0x04, 0x17
        /*001a*/ 	.short	(.L_2133 - .L_2132)
.L_2132:
        /*001c*/ 	.word	0x00000000
        /*0020*/ 	.short	0x000a
        /*0022*/ 	.short	0x0b9c
        /*0024*/ 	.byte	0x00, 0xf0, 0x11, 0x00


	//----- nvinfo : EIATTR_KPARAM_INFO
	.align		4
.L_2133:
        /*0028*/ 	.byte	0x04, 0x17
        /*002a*/ 	.short	(.L_2135 - .L_2134)
.L_2134:
        /*002c*/ 	.word	0x00000000
        /*0030*/ 	.short	0x0009
        /*0032*/ 	.short	0x0b98
        /*0034*/ 	.byte	0x00, 0xf0, 0x11, 0x00


	//----- nvinfo : EIATTR_KPARAM_INFO
	.align		4
.L_2135:
        /*0038*/ 	.byte	0x04, 0x17
        /*003a*/ 	.short	(.L_2137 - .L_2136)
.L_2136:
        /*003c*/ 	.word	0x00000000
        /*0040*/ 	.short	0x0008
        /*0042*/ 	.short	0x0b94
        /*0044*/ 	.byte	0x00, 0xf0, 0x11, 0x00


	//----- nvinfo : EIATTR_KPARAM_INFO
	.align		4
.L_2137:
        /*0048*/ 	.byte	0x04, 0x17
        /*004a*/ 	.short	(.L_2139 - .L_2138)
.L_2138:
        /*004c*/ 	.word	0x00000000
        /*0050*/ 	.short	0x0007
        /*0052*/ 	.short	0x0b90
        /*0054*/ 	.byte	0x00, 0xf0, 0x11, 0x00


	//----- nvinfo : EIATTR_KPARAM_INFO
	.align		4
.L_2139:
        /*0058*/ 	.byte	0x04, 0x17
        /*005a*/ 	.short	(.L_2141 - .L_2140)
.L_2140:
        /*005c*/ 	.word	0x00000000
        /*0060*/ 	.short	0x0006
        /*0062*/ 	.short	0x0b8c
        /*0064*/ 	.byte	0x00, 0xf0, 0x11, 0x00


	//----- nvinfo : EIATTR_KPARAM_INFO
	.align		4
.L_2141:
        /*0068*/ 	.byte	0x04, 0x17
        /*006a*/ 	.short	(.L_2143 - .L_2142)
.L_2142:
        /*006c*/ 	.word	0x00000000
        /*0070*/ 	.short	0x0005
        /*0072*/ 	.short	0x0b88
        /*0074*/ 	.byte	0x00, 0xf0, 0x11, 0x00


	//----- nvinfo : EIATTR_KPARAM_INFO
	.align		4
.L_2143:
        /*0078*/ 	.byte	0x04, 0x17
        /*007a*/ 	.short	(.L_2145 - .L_2144)
.L_2144:
        /*007c*/ 	.word	0x00000000
        /*0080*/ 	.short	0x0004
        /*0082*/ 	.short	0x0b84
        /*0084*/ 	.byte	0x00, 0xf0, 0x11, 0x00


	//----- nvinfo : EIATTR_KPARAM_INFO
	.align		4
.L_2145:
        /*0088*/ 	.byte	0x04, 0x17
        /*008a*/ 	.short	(.L_2147 - .L_2146)
.L_2146:
        /*008c*/ 	.word	0x00000000
        /*0090*/ 	.short	0x0003
        /*0092*/ 	.short	0x0b80
        /*0094*/ 	.byte	0x00, 0xf0, 0x05, 0x00


	//----- nvinfo : EIATTR_KPARAM_INFO
	.align		4
.L_2147:
        /*0098*/ 	.byte	0x04, 0x17
        /*009a*/ 	.short	(.L_2149 - .L_2148)
.L_2148:
        /*009c*/ 	.word	0x00000000
        /*00a0*/ 	.short	0x0002
        /*00a2*/ 	.short	0x0010
        /*00a4*/ 	.byte	0x00, 0xf0, 0xc1, 0x2d


	//----- nvinfo : EIATTR_KPARAM_INFO
	.align		4
.L_2149:
        /*00a8*/ 	.byte	0x04, 0x17
        /*00aa*/ 	.short	(.L_2151 - .L_2150)
.L_2150:
        /*00ac*/ 	.word	0x00000000
        /*00b0*/ 	.short	0x0001
        /*00b2*/ 	.short	0x0008
        /*00b4*/ 	.byte	0x00, 0xf0, 0x21, 0x00


	//----- nvinfo : EIATTR_KPARAM_INFO
	.align		4
.L_2151:
        /*00b8*/ 	.byte	0x04, 0x17
        /*00ba*/ 	.short	(.L_2153 - .L_2152)
.L_2152:
        /*00bc*/ 	.word	0x00000000
        /*00c0*/ 	.short	0x0000
        /*00c2*/ 	.short	0x0000
        /*00c4*/ 	.byte	0x00, 0xf0, 0x21, 0x00


	//----- nvinfo : EIATTR_SPARSE_MMA_MASK
	.align		4
.L_2153:
        /*00c8*/ 	.byte	0x03, 0x50
        /*00ca*/ 	.short	0x0000


	//----- nvinfo : EIATTR_MAXREG_COUNT
	.align		4
        /*00cc*/ 	.byte	0x03, 0x1b
        /*00ce*/ 	.short	0x00ff


	//----- nvinfo : EIATTR_MERCURY_ISA_VERSION
	.align		4
        /*00d0*/ 	.byte	0x03, 0x5f
        /*00d2*/ 	.short	0x0101


	//----- nvinfo : EIATTR_EXIT_INSTR_OFFSETS
	.align		4
        /*00d4*/ 	.byte	0x04, 0x1c
        /*00d6*/ 	.short	(.L_2155 - .L_2154)


	//   ....[0]....
.L_2154:
        /*00d8*/ 	.word	0x00000160


	//   ....[1]....
        /*00dc*/ 	.word	0x00003170


	//----- nvinfo : EIATTR_CRS_STACK_SIZE
	.align		4
.L_2155:
        /*00e0*/ 	.byte	0x04, 0x1e
        /*00e2*/ 	.short	(.L_2157 - .L_2156)
.L_2156:
        /*00e4*/ 	.word	0x00000000


	//----- nvinfo : EIATTR_CBANK_PARAM_SIZE
	.align		4
.L_2157:
        /*00e8*/ 	.byte	0x03, 0x19
        /*00ea*/ 	.short	0x0ba4


	//----- nvinfo : EIATTR_PARAM_CBANK
	.align		4
        /*00ec*/ 	.byte	0x04, 0x0a
        /*00ee*/ 	.short	(.L_2159 - .L_2158)
	.align		4
.L_2158:
        /*00f0*/ 	.word	index@(.nv.constant0._Z25multi_tensor_apply_kernelI18TensorListMetadataILi5ELb0EEN18transformer_engine17multi_tensor_adam17AdamFunctorMasterI6__halfS5_flEEJffffffNS3_10adamMode_tEfEEvlPViT_T0_DpT1_)
        /*00f4*/ 	.short	0x0210
        /*00f6*/ 	.short	0x0ba4


	//----- nvinfo : EIATTR_SW_WAR
	.align		4
.L_2159:
        /*00f8*/ 	.byte	0x04, 0x36
        /*00fa*/ 	.short	(.L_2161 - .L_2160)
.L_2160:
        /*00fc*/ 	.word	0x00000008
.L_2161:


//--------------------- .nv.info._Z25multi_tensor_apply_kernelI18TensorListMetadataILi5ELb0EEN18transformer_engine17multi_tensor_adam17AdamFunctorMasterI6__halffflEEJffffffNS3_10adamMode_tEfEEvlPViT_T0_DpT1_ --------------------------
	.section	.nv.info._Z25multi_tensor_apply_kernelI18TensorListMetadataILi5ELb0EEN18transformer_engine17multi_tensor_adam17AdamFunctorMasterI6__halffflEEJffffffNS3_10adamMode_tEfEEvlPViT_T0_DpT1_,"",@"SHT_CUDA_INFO"
	.sectionflags	@""
	.align	4


	//----- nvinfo : EIATTR_CUDA_API_VERSION
	.align		4
        /*0000*/ 	.byte	0x04, 0x37
        /*0002*/ 	.short	(.L_2163 - .L_2162)
.L_2162:
        /*0004*/ 	.word	0x00000082


	//----- nvinfo : EIATTR_KPARAM_INFO
	.align		4
.L_2163:
        /*0008*/ 	.byte	0x04, 0x17
        /*000a*/ 	.short	(.L_2165 - .L_2164)
.L_2164:
        /*000c*/ 	.word	0x00000000
        /*0010*/ 	.short	0x000b
        /*0012*/ 	.short	0x0ba0
        /*0014*/ 	.byte	0x00, 0xf0, 0x11, 0x00


	//----- nvinfo : EIATTR_KPARAM_INFO
	.align		4
.L_2165:
        /*0018*/ 	.byte	0x04, 0x17
        /*001a*/ 	.short	(.L_2167 - .L_2166)
.L_2166:
        /*001c*/ 	.word	0x00000000
        /*0020*/ 	.short	0x000a
        /*0022*/ 	.short	0x0b9c
        /*0024*/ 	.byte	0x00, 0xf0, 0x11, 0x00


	//----- nvinfo : EIATTR_KPARAM_INFO
	.align		4
.L_2167:
        /*0028*/ 	.byte	0x04, 0x17
        /*002a*/ 	.short	(.L_2169 - .L_2168)
.L_2168:
        /*002c*/ 	.word	0x00000000
        /*0030*/ 	.short	0x0009
        /*0032*/ 	.short	0x0b98
        /*0034*/ 	.byte	0x00, 0xf0, 0x11, 0x00


	//----- nvinfo : EIATTR_KPARAM_INFO
	.align		4
.L_2169:
        /*0038*/ 	.byte	0x04, 0x17
        /*003a*/ 	.short	(.L_2171 - .L_2170)
.L_2170:
        /*003c*/ 	.word	0x00000000
        /*0040*/ 	.short	0x0008
        /*0042*/ 	.short	0x0b94
        /*0044*/ 	.byte	0x00, 0xf0, 0x11, 0x00


	//----- nvinfo : EIATTR_KPARAM_INFO
	.align		4
.L_2171:
        /*0048*/ 	.byte	0x04, 0x17
        /*004a*/ 	.short	(.L_2173 - .L_2172)
.L_2172:
        /*004c*/ 	.word	0x00000000
        /*0050*/ 	.short	0x0007
        /*0052*/ 	.short	0x0b90
        /*0054*/ 	.byte	0x00, 0xf0, 0x11, 0x00


	//----- nvinfo : EIATTR_KPARAM_INFO
	.align		4
.L_2173:
        /*0058*/ 	.byte	0x04, 0x17
        /*005a*/ 	.short	(.L_2175 - .L_2174)
.L_2174:
        /*005c*/ 	.word	0x00000000
        /*0060*/ 	.short	0x0006
        /*0062*/ 	.short	0x0b8c
        /*0064*/ 	.byte	0x00, 0xf0, 0x11, 0x00


	//----- nvinfo : EIATTR_KPARAM_INFO
	.align		4
.L_2175:
        /*0068*/ 	.byte	0x04, 0x17
        /*006a*/ 	.short	(.L_2177 - .L_2176)
.L_2176:
        /*006c*/ 	.word	0x00000000
        /*0070*/ 	.short	0x0005
        /*0072*/ 	.short	0x0b88
        /*0074*/ 	.byte	0x00, 0xf0, 0x11, 0x00


	//----- nvinfo : EIATTR_KPARAM_INFO
	.align		4
.L_2177:
        /*0078*/ 	.byte	0x04, 0x17
        /*007a*/ 	.short	(.L_2179 - .L_2178)
.L_2178:
        /*007c*/ 	.word	0x00000000
        /*0080*/ 	.short	0x0004
        /*0082*/ 	.short	0x0b84
        /*0084*/ 	.byte	0x00, 0xf0, 0x11, 0x00


	//----- nvinfo : EIATTR_KPARAM_INFO
	.align		4
.L_2179:
        /*0088*/ 	.byte	0x04, 0x17
        /*008a*/ 	.short	(.L_2181 - .L_2180)
.L_2180:
        /*008c*/ 	.word	0x00000000
        /*0090*/ 	.short	0x0003
        /*0092*/ 	.short	0x0b80
        /*0094*/ 	.byte	0x00, 0xf0, 0x05, 0x00


	//----- nvinfo : EIATTR_KPARAM_INFO
	.align		4
.L_2181:
        /*0098*/ 	.byte	0x04, 0x17
        /*009a*/ 	.short	(.L_2183 - .L_2182)
.L_2182:
        /*009c*/ 	.word	0x00000000
        /*00a0*/ 	.short	0x0002
        /*00a2*/ 	.short	0x0010
        /*00a4*/ 	.byte	0x00, 0xf0, 0xc1, 0x2d


	//----- nvinfo : EIATTR_KPARAM_INFO
	.align		4
.L_2183:
        /*00a8*/ 	.byte	0x04, 0x17
        /*00aa*/ 	.short	(.L_2185 - .L_2184)
.L_2184:
        /*00ac*/ 	.word	0x00000000
        /*00b0*/ 	.short	0x0001
        /*00b2*/ 	.short	0x0008
        /*00b4*/ 	.byte	0x00, 0xf0, 0x21, 0x00


	//----- nvinfo : EIATTR_KPARAM_INFO
	.align		4
.L_2185:
        /*00b8*/ 	.byte	0x04, 0x17
        /*00ba*/ 	.short	(.L_2187 - .L_2186)
.L_2186:
        /*00bc*/ 	.word	0x00000000
        /*00c0*/ 	.short	0x0000
        /*00c2*/ 	.short	0x0000
        /*00c4*/ 	.byte	0x00, 0xf0, 0x21, 0x00


	//----- nvinfo : EIATTR_SPARSE_MMA_MASK
	.align		4
.L_2187:
        /*00c8*/ 	.byte	0x03, 0x50
        /*00ca*/ 	.short	0x0000


	//----- nvinfo : EIATTR_MAXREG_COUNT
	.align		4
        /*00cc*/ 	.byte	0x03, 0x1b
        /*00ce*/ 	.short	0x00ff


	//----- nvinfo : EIATTR_MERCURY_ISA_VERSION
	.align		4
        /*00d0*/ 	.byte	0x03, 0x5f
        /*00d2*/ 	.short	0x0101


	//----- nvinfo : EIATTR_EXIT_INSTR_OFFSETS
	.align		4
        /*00d4*/ 	.byte	0x04, 0x1c
        /*00d6*/ 	.short	(.L_2189 - .L_2188)


	//   ....[0]....
.L_2188:
        /*00d8*/ 	.word	0x00000160


	//   ....[1]....
        /*00dc*/ 	.word	0x000030c0


	//----- nvinfo : EIATTR_CRS_STACK_SIZE
	.align		4
.L_2189:
        /*00e0*/ 	.byte	0x04, 0x1e
        /*00e2*/ 	.short	(.L_2191 - .L_2190)
.L_2190:
        /*00e4*/ 	.word	0x00000000


	//----- nvinfo : EIATTR_CBANK_PARAM_SIZE
	.align		4
.L_2191:
        /*00e8*/ 	.byte	0x03, 0x19
        /*00ea*/ 	.short	0x0ba4


	//----- nvinfo : EIATTR_PARAM_CBANK
	.align		4
        /*00ec*/ 	.byte	0x04, 0x0a
        /*00ee*/ 	.short	(.L_2193 - .L_2192)
	.align		4
.L_2192:
        /*00f0*/ 	.word	index@(.nv.constant0._Z25multi_tensor_apply_kernelI18TensorListMetadataILi5ELb0EEN18transformer_engine17multi_tensor_adam17AdamFunctorMasterI6__halffflEEJffffffNS3_10adamMode_tEfEEvlPViT_T0_DpT1_)
        /*00f4*/ 	.short	0x0210
        /*00f6*/ 	.short	0x0ba4


	//----- nvinfo : EIATTR_SW_WAR
	.align		4
.L_2193:
        /*00f8*/ 	.byte	0x04, 0x36
        /*00fa*/ 	.short	(.L_2195 - .L_2194)
.L_2194:
        /*00fc*/ 	.word	0x00000008
.L_2195:


//--------------------- .nv.info._Z25multi_tensor_apply_kernelI18TensorListMetadataILi5ELb0EEN18transformer_engine17multi_tensor_adam17AdamFunctorMasterIf13__nv_bfloat16flEEJffffffNS3_10adamMode_tEfEEvlPViT_T0_DpT1_ --------------------------
	.section	.nv.info._Z25multi_tensor_apply_kernelI18TensorListMetadataILi5ELb0EEN18transformer_engine17multi_tensor_adam17AdamFunctorMasterIf13__nv_bfloat16flEEJffffffNS3_10adamMode_tEfEEvlPViT_T0_DpT1_,"",@"SHT_CUDA_INFO"
	.sectionflags	@""
	.align	4


	//----- nvinfo : EIATTR_CUDA_API_VERSION
	.align		4
        /*0000*/ 	.byte	0x04, 0x37
        /*0002*/ 	.short	(.L_2197 - .L_2196)
.L_2196:
        /*0004*/ 	.word	0x00000082


	//----- nvinfo : EIATTR_KPARAM_INFO
	.align		4
.L_2197:
        /*0008*/ 	.byte	0x04, 0x17
        /*000a*/ 	.short	(.L_2199 - .L_2198)
.L_2198:
        /*000c*/ 	.word	0x00000000
        /*0010*/ 	.short	0x000b
        /*0012*/ 	.short	0x0ba0
        /*0014*/ 	.byte	0x00, 0xf0, 0x11, 0x00


	//----- nvinfo : EIATTR_KPARAM_INFO
	.align		4
.L_2199:
        /*0018*/ 	.byte	0x04, 0x17
        /*001a*/ 	.short	(.L_2201 - .L_2200)
.L_2200:
        /*001c*/ 	.word	0x00000000
        /*0020*/ 	.short	0x000a
        /*0022*/ 	.short	0x0b9c
        /*0024*/ 	.byte	0x00, 0xf0, 0x11, 0x00


	//----- nvinfo : EIATTR_KPARAM_INFO
	.align		4
.L_2201:
        /*0028*/ 	.byte	0x04, 0x17
        /*002a*/ 	.short	(.L_2203 - .L_2202)
.L_2202:
        /*002c*/ 	.word	0x00000000
        /*0030*/ 	.short	0x0009
        /*0032*/ 	.short	0x0b98
        /*0034*/ 	.byte	0x00, 0xf0, 0x11, 0x00


	//----- nvinfo : EIATTR_KPARAM_INFO
	.align		4
.L_2203:
        /*0038*/ 	.byte	0x04, 0x17
        /*003a*/ 	.short	(.L_2205 - .L_2204)
.L_2204:
        /*003c*/ 	.word	0x00000000
        /*0040*/ 	.short	0x0008
        /*0042*/ 	.short	0x0b94
        /*0044*/ 	.byte	0x00, 0xf0, 0x11, 0x00


	//----- nvinfo : EIATTR_KPARAM_INFO
	.align		4
.L_2205:
        /*0048*/ 	.byte	0x04, 0x17
        /*004a*/ 	.short	(.L_2207 - .L_2206)
.L_2206:
        /*004c*/ 	.word	0x00000000
        /*0050*/ 	.short	0x0007
        /*0052*/ 	.short	0x0b90
        /*0054*/ 	.byte	0x00, 0xf0, 0x11, 0x00


	//----- nvinfo : EIATTR_KPARAM_INFO
	.align		4
.L_2207:
        /*0058*/ 	.byte	0x04, 0x17
        /*005a*/ 	.short	(.L_2209 - .L_2208)
.L_2208:
        /*005c*/ 	.word	0x00000000
        /*0060*/ 	.short	0x0006
        /*0062*/ 	.short	0x0b8c
        /*0064*/ 	.byte	0x00, 0xf0, 0x11, 0x00


	//----- nvinfo : EIATTR_KPARAM_INFO
	.align		4
.L_2209:
        /*0068*/ 	.byte	0x04, 0x17
        /*006a*/ 	.short	(.L_2211 - .L_2210)
.L_2210:
        /*006c*/ 	.word	0x00000000
        /*0070*/ 	.short	0x0005
        /*0072*/ 	.short	0x0b88
        /*0074*/ 	.byte	0x00, 0xf0, 0x11, 0x00


	//----- nvinfo : EIATTR_KPARAM_INFO
	.align		4
.L_2211:
        /*0078*/ 	.byte	0x04, 0x17
        /*007a*/ 	.short	(.L_2213 - .L_2212)
.L_2212:
        /*007c*/ 	.word	0x00000000
        /*0080*/ 	.short	0x0004
        /*0082*/ 	.short	0x0b84
        /*0084*/ 	.byte	0x00, 0xf0, 0x11, 0x00


	//----- nvinfo : EIATTR_KPARAM_INFO
	.align		4
.L_2213:
        /*0088*/ 	.byte	0x04, 0x17
        /*008a*/ 	.short	(.L_2215 - .L_2214)
.L_2214:
        /*008c*/ 	.word	0x00000000
        /*0090*/ 	.short	0x0003
        /*0092*/ 	.short	0x0b80
        /*0094*/ 	.byte	0x00, 0xf0, 0x05, 0x00


	//----- nvinfo : EIATTR_KPARAM_INFO
	.align		4
.L_2215:
        /*0098*/ 	.byte	0x04, 0x17
        /*009a*/ 	.short	(.L_2217 - .L_2216)
.L_2216:
        /*009c*/ 	.word	0x00000000
        /*00a0*/ 	.short	0x0002
        /*00a2*/ 	.short	0x0010
        /*00a4*/ 	.byte	0x00, 0xf0, 0xc1, 0x2d


	//----- nvinfo : EIATTR_KPARAM_INFO
	.align		4
.L_2217:
        /*00a8*/ 	.byte	0x04, 0x17
        /*00aa*/ 	.short	(.L_2219 - .L_2218)
.L_2218:
        /*00ac*/ 	.word	0x00000000
        /*00b0*/ 	.short	0x0001
        /*00b2*/ 	.short	0x0008
        /*00b4*/ 	.byte	0x00, 0xf0, 0x21, 0x00


	//----- nvinfo : EIATTR_KPARAM_INFO
	.align		4
.L_2219:
        /*00b8*/ 	.byte	0x04, 0x17
        /*00ba*/ 	.short	(.L_2221 - .L_2220)
.L_2220:
        /*00bc*/ 	.word	0x00000000
        /*00c0*/ 	.short	0x0000
        /*00c2*/ 	.short	0x0000
        /*00c4*/ 	.byte	0x00, 0xf0, 0x21, 0x00


	//----- nvinfo : EIATTR_SPARSE_MMA_MASK
	.align		4
.L_2221:
        /*00c8*/ 	.byte	0x03, 0x50
        /*00ca*/ 	.short	0x0000


	//----- nvinfo : EIATTR_MAXREG_COUNT
	.align		4
        /*00cc*/ 	.byte	0x03, 0x1b
        /*00ce*/ 	.short	0x00ff


	//----- nvinfo : EIATTR_MERCURY_ISA_VERSION
	.align		4
        /*00d0*/ 	.byte	0x03, 0x5f
        /*00d2*/ 	.short	0x0101


	//----- nvinfo : EIATTR_EXIT_INSTR_OFFSETS
	.align		4
        /*00d4*/ 	.byte	0x04, 0x1c
        /*00d6*/ 	.short	(.L_2223 - .L_2222)


	//   ....[0]....
.L_2222:
        /*00d8*/ 	.word	0x00000160


	//   ....[1]....
        /*00dc*/ 	.word	0x00003090


	//----- nvinfo : EIATTR_CRS_STACK_SIZE
	.align		4
.L_2223:
        /*00e0*/ 	.byte	0x04, 0x1e
        /*00e2*/ 	.short	(.L_2225 - .L_2224)
.L_2224:
        /*00e4*/ 	.word	0x00000000


	//----- nvinfo : EIATTR_CBANK_PARAM_SIZE
	.align		4
.L_2225:
        /*00e8*/ 	.byte	0x03, 0x19
        /*00ea*/ 	.short	0x0ba4


	//----- nvinfo : EIATTR_PARAM_CBANK
	.align		4
        /*00ec*/ 	.byte	0x04, 0x0a
        /*00ee*/ 	.short	(.L_2227 - .L_2226)
	.align		4
.L_2226:
        /*00f0*/ 	.word	index@(.nv.constant0._Z25multi_tensor_apply_kernelI18TensorListMetadataILi5ELb0EEN18transformer_engine17multi_tensor_adam17AdamFunctorMasterIf13__nv_bfloat16flEEJffffffNS3_10adamMode_tEfEEvlPViT_T0_DpT1_)
        /*00f4*/ 	.short	0x0210
        /*00f6*/ 	.short	0x0ba4


	//----- nvinfo : EIATTR_SW_WAR
	.align		4
.L_2227:
        /*00f8*/ 	.byte	0x04, 0x36
        /*00fa*/ 	.short	(.L_2229 - .L_2228)
.L_2228:
        /*00fc*/ 	.word	0x00000008
.L_2229:


//--------------------- .nv.info._Z25multi_tensor_apply_kernelI18TensorListMetadataILi5ELb0EEN18transformer_engine17multi_tensor_adam17AdamFunctorMasterIf6__halfflEEJffffffNS3_10adamMode_tEfEEvlPViT_T0_DpT1_ --------------------------
	.section	.nv.info._Z25multi_tensor_apply_kernelI18TensorListMetadataILi5ELb0EEN18transformer_engine17multi_tensor_adam17AdamFunctorMasterIf6__halfflEEJffffffNS3_10adamMode_tEfEEvlPViT_T0_DpT1_,"",@"SHT_CUDA_INFO"
	.sectionflags	@""
	.align	4


	//----- nvinfo : EIATTR_CUDA_API_VERSION
	.align		4
        /*0000*/ 	.byte	0x04, 0x37
        /*0002*/ 	.short	(.L_2231 - .L_2230)
.L_2230:
        /*0004*/ 	.word	0x00000082


	//----- nvinfo : EIATTR_KPARAM_INFO
	.align		4
.L_2231:
        /*0008*/ 	.byte	0x04, 0x17
        /*000a*/ 	.short	(.L_2233 - .L_2232)
.L_2232:
        /*000c*/ 	.word	0x00000000
        /*0010*/ 	.short	0x000b
        /*0012*/ 	.short	0x0ba0
        /*0014*/ 	.byte	0x00, 0xf0, 0x11, 0x00


	//----- nvinfo : EIATTR_KPARAM_INFO
	.align		4
.L_2233:
        /*0018*/ 	.byte	0x04, 0x17
        /*001a*/ 	.short	(.L_2235 - .L_2234)
.L_2234:
        /*001c*/ 	.word	0x00000000
        /*0020*/ 	.short	0x000a
        /*0022*/ 	.short	0x0b9c
        /*0024*/ 	.byte	0x00, 0xf0, 0x11, 0x00


	//----- nvinfo : EIATTR_KPARAM_INFO
	.align		4
.L_2235:
        /*0028*/ 	.byte	0x04, 0x17
        /*002a*/ 	.short	(.L_2237 - .L_2236)
.L_2236:
        /*002c*/ 	.word	0x00000000
        /*0030*/ 	.short	0x0009
        /*0032*/ 	.short	0x0b98
        /*0034*/ 	.byte	0x00, 0xf0, 0x11, 0x00


	//----- nvinfo : EIATTR_KPARAM_INFO
	.align		4
.L_2237:
        /*0038*/ 	.byte	0x04, 0x17
        /*003a*/ 	.short	(.L_2239 - .L_2238)
.L_2238:
        /*003c*/ 	.word	0x00000000
        /*0040*/ 	.short	0x0008
        /*0042*/ 	.short	0x0b94
        /*0044*/ 	.byte	0x00, 0xf0, 0x11, 0x00


	//----- nvinfo : EIATTR_KPARAM_INFO
	.align		4
.L_2239:
        /*0048*/ 	.byte	0x04, 0x17
        /*004a*/ 	.short	(.L_2241 - .L_2240)
.L_2240:
        /*004c*/ 	.word	0x00000000
        /*0050*/ 	.short	0x0007
        /*0052*/ 	.short	0x0b90
        /*0054*/ 	.byte	0x00, 0xf0, 0x11, 0x00


	//----- nvinfo : EIATTR_KPARAM_INFO
	.align		4
.L_2241:
        /*0058*/ 	.byte	0x04, 0x17
        /*005a*/ 	.short	(.L_2243 - .L_2242)
.L_2242:
        /*005c*/ 	.word	0x00000000
        /*0060*/ 	.short	0x0006
        /*0062*/ 	.short	0x0b8c
        /*0064*/ 	.byte	0x00, 0xf0, 0x11, 0x00


	//----- nvinfo : EIATTR_KPARAM_INFO
	.align		4
.L_2243:
        /*0068*/ 	.byte	0x04, 0x17
        /*006a*/ 	.short	(.L_2245 - .L_2244)
.L_2244:
        /*006c*/ 	.word	0x00000000
        /*0070*/ 	.short	0x0005
        /*0072*/ 	.short	0x0b88
        /*0074*/ 	.byte	0x00, 0xf0, 0x11, 0x00


	//----- nvinfo : EIATTR_KPARAM_INFO
	.align		4
.L_2245:
        /*0078*/ 	.byte	0x04, 0x17
        /*007a*/ 	.short	(.L_2247 - .L_2246)
.L_2246:
        /*007c*/ 	.word	0x00000000
        /*0080*/ 	.short	0x0004
        /*0082*/ 	.short	0x0b84
        /*0084*/ 	.byte	0x00, 0xf0, 0x11, 0x00


	//----- nvinfo : EIATTR_KPARAM_INFO
	.align		4
.L_2247:
        /*0088*/ 	.byte	0x04, 0x17
        /*008a*/ 	.short	(.L_2249 - .L_2248)
.L_2248:
        /*008c*/ 	.word	0x00000000
        /*0090*/ 	.short	0x0003
        /*0092*/ 	.short	0x0b80
        /*0094*/ 	.byte	0x00, 0xf0, 0x05, 0x00


	//----- nvinfo : EIATTR_KPARAM_INFO
	.align		4
.L_2249:
        /*0098*/ 	.byte	0x04, 0x17
        /*009a*/ 	.short	(.L_2251 - .L_2250)
.L_2250:
        /*009c*/ 	.word	0x00000000
        /*00a0*/ 	.short	0x0002
        /*00a2*/ 	.short	0x0010
        /*00a4*/ 	.byte	0x00, 0xf0, 0xc1, 0x2d


	//----- nvinfo : EIATTR_KPARAM_INFO
	.align		4
.L_2251:
        /*00a8*/ 	.byte	0x04, 0x17
        /*00aa*/ 	.short	(.L_2253 - .L_2252)
.L_2252:
        /*00ac*/ 	.word	0x00000000
        /*00b0*/ 	.short	0x0001
        /*00b2*/ 	.short	0x0008
        /*00b4*/ 	.byte	0x00, 0xf0, 0x21, 0x00


	//----- nvinfo : EIATTR_KPARAM_INFO
	.align		4
.L_2253:
        /*00b8*/ 	.byte	0x04, 0x17
        /*00ba*/ 	.short	(.L_2255 - .L_2254)
.L_2254:
        /*00bc*/ 	.word	0x00000000
        /*00c0*/ 	.short	0x0000
        /*00c2*/ 	.short	0x0000
        /*00c4*/ 	.byte	0x00, 0xf0, 0x21, 0x00


	//----- nvinfo : EIATTR_SPARSE_MMA_MASK
	.align		4
.L_2255:
        /*00c8*/ 	.byte	0x03, 0x50
        /*00ca*/ 	.short	0x0000


	//----- nvinfo : EIATTR_MAXREG_COUNT
	.align		4
        /*00cc*/ 	.byte	0x03, 0x1b
        /*00ce*/ 	.short	0x00ff


	//----- nvinfo : EIATTR_MERCURY_ISA_VERSION
	.align		4
        /*00d0*/ 	.byte	0x03, 0x5f
        /*00d2*/ 	.short	0x0101


	//----- nvinfo : EIATTR_EXIT_INSTR_OFFSETS
	.align		4
        /*00d4*/ 	.byte	0x04, 0x1c
        /*00d6*/ 	.short	(.L_2257 - .L_2256)


	//   ....[0]....
.L_2256:
        /*00d8*/ 	.word	0x00000160


	//   ....[1]....
        /*00dc*/ 	.word	0x00003090


	//----- nvinfo : EIATTR_CRS_STACK_SIZE
	.align		4
.L_2257:
        /*00e0*/ 	.byte	0x04, 0x1e
        /*00e2*/ 	.short	(.L_2259 - .L_2258)
.L_2258:
        /*00e4*/ 	.word	0x00000000


	//----- nvinfo : EIATTR_CBANK_PARAM_SIZE
	.align		4
.L_2259:
        /*00e8*/ 	.byte	0x03, 0x19
        /*00ea*/ 	.short	0x0ba4


	//----- nvinfo : EIATTR_PARAM_CBANK
	.align		4
        /*00ec*/ 	.byte	0x04, 0x0a
        /*00ee*/ 	.short	(.L_2261 - .L_2260)
	.align		4
.L_2260:
        /*00f0*/ 	.word	index@(.nv.constant0._Z25multi_tensor_apply_kernelI18TensorListMetadataILi5ELb0EEN18transformer_engine17multi_tensor_adam17AdamFunctorMasterIf6__halfflEEJffffffNS3_10adamMode_tEfEEvlPViT_T0_DpT1_)
        /*00f4*/ 	.short	0x0210
        /*00f6*/ 	.short	0x0ba4


	//----- nvinfo : EIATTR_SW_WAR
	.align		4
.L_2261:
        /*00f8*/ 	.byte	0x04, 0x36
        /*00fa*/ 	.short	(.L_2263 - .L_2262)
.L_2262:
        /*00fc*/ 	.word	0x00000008
.L_2263:


//--------------------- .nv.info._Z25multi_tensor_apply_kernelI18TensorListMetadataILi5ELb0EEN18transformer_engine17multi_tensor_adam17AdamFunctorMasterIffflEEJffffffNS3_10adamMode_tEfEEvlPViT_T0_DpT1_ --------------------------
	.section	.nv.info._Z25multi_tensor_apply_kernelI18TensorListMetadataILi5ELb0EEN18transformer_engine17multi_tensor_adam17AdamFunctorMasterIffflEEJffffffNS3_10adamMode_tEfEEvlPViT_T0_DpT1_,"",@"SHT_CUDA_INFO"
	.sectionflags	@""
	.align	4


	//----- nvinfo : EIATTR_CUDA_API_VERSION
	.align		4
        /*0000*/ 	.byte	0x04, 0x37
        /*0002*/ 	.short	(.L_2265 - .L_2264)
.L_2264:
        /*0004*/ 	.word	0x00000082


	//----- nvinfo : EIATTR_KPARAM_INFO
	.align		4
.L_2265:
        /*0008*/ 	.byte	0x04, 0x17
        /*000a*/ 	.short	(.L_2267 - .L_2266)
.L_2266:
        /*000c*/ 	.word	0x00000000
        /*0010*/ 	.short	0x000b
        /*0012*/ 	.short	0x0ba0
        /*0014*/ 	.byte	0x00, 0xf0, 0x11, 0x00


	//----- nvinfo : EIATTR_KPARAM_INFO
	.align		4
.L_2267:
        /*0018*/ 	.byte	0x04, 0x17
        /*001a*/ 	.short	(.L_2269 - .L_2268)
.L_2268:
        /*001c*/ 	.word	0x00000000
        /*0020*/ 	.short	0x000a
        /*0022*/ 	.short	0x0b9c
        /*0024*/ 	.byte	0x00, 0xf0, 0x11, 0x00


	//----- nvinfo : EIATTR_KPARAM_INFO
	.align		4
.L_2269:
        /*0028*/ 	.byte	0x04, 0x17
        /*002a*/ 	.short	(.L_2271 - .L_2270)
.L_2270:
        /*002c*/ 	.word	0x00000000
        /*0030*/ 	.short	0x0009
        /*0032*/ 	.short	0x0b98
        /*0034*/ 	.byte	0x00, 0xf0, 0x11, 0x00


	//----- nvinfo : EIATTR_KPARAM_INFO
	.align		4
.L_2271:
        /*0038*/ 	.byte	0x04, 0x17
        /*003a*/ 	.short	(.L_2273 - .L_2272)
.L_2272:
        /*003c*/ 	.word	0x00000000
        /*0040*/ 	.short	0x0008
        /*0042*/ 	.short	0x0b94
        /*0044*/ 	.byte	0x00, 0xf0, 0x11, 0x00


	//----- nvinfo : EIATTR_KPARAM_INFO
	.align		4
.L_2273:
        /*0048*/ 	.byte	0x04, 0x17
        /*004a*/ 	.short	(.L_2275 - .L_2274)
.L_2274:
        /*004c*/ 	.word	0x00000000
        /*0050*/ 	.short	0x0007
        /*0052*/ 	.short	0x0b90
        /*0054*/ 	.byte	0x00, 0xf0, 0x11, 0x00


	//----- nvinfo : EIATTR_KPARAM_INFO
	.align		4
.L_2275:
        /*0058*/ 	.byte	0x04, 0x17
        /*005a*/ 	.short	(.L_2277 - .L_2276)
.L_2276:
        /*005c*/ 	.word	0x00000000
        /*0060*/ 	.short	0x0006
        /*0062*/ 	.short	0x0b8c
        /*0064*/ 	.byte	0x00, 0xf0, 0x11, 0x00


	//----- nvinfo : EIATTR_KPARAM_INFO
	.align		4
.L_2277:
        /*0068*/ 	.byte	0x04, 0x17
        /*006a*/ 	.short	(.L_2279 - .L_2278)
.L_2278:
        /*006c*/ 	.word	0x00000000
        /*0070*/ 	.short	0x0005
        /*0072*/ 	.short	0x0b88
        /*0074*/ 	.byte	0x00, 0xf0, 0x11, 0x00


	//----- nvinfo : EIATTR_KPARAM_INFO
	.align		4
.L_2279:
        /*0078*/ 	.byte	0x04, 0x17
        /*007a*/ 	.short	(.L_2281 - .L_2280)
.L_2280:
        /*007c*/ 	.word	0x00000000
        /*0080*/ 	.short	0x0004
        /*0082*/ 	.short	0x0b84
        /*0084*/ 	.byte	0x00, 0xf0, 0x11, 0x00


	//----- nvinfo : EIATTR_KPARAM_INFO
	.align		4
.L_2281:
        /*0088*/ 	.byte	0x04, 0x17
        /*008a*/ 	.short	(.L_2283 - .L_2282)
.L_2282:
        /*008c*/ 	.word	0x00000000
        /*0090*/ 	.short	0x0003
        /*0092*/ 	.short	0x0b80
        /*0094*/ 	.byte	0x00, 0xf0, 0x05, 0x00


	//----- nvinfo : EIATTR_KPARAM_INFO
	.align		4
.L_2283:
        /*0098*/ 	.byte	0x04, 0x17
        /*009a*/ 	.short	(.L_2285 - .L_2284)
.L_2284:
        /*009c*/ 	.word	0x00000000
        /*00a0*/ 	.short	0x0002
        /*00a2*/ 	.short	0x0010
        /*00a4*/ 	.byte	0x00, 0xf0, 0xc1, 0x2d


	//----- nvinfo : EIATTR_KPARAM_INFO
	.align		4
.L_2285:
        /*00a8*/ 	.byte	0x04, 0x17
        /*00aa*/ 	.short	(.L_2287 - .L_2286)
.L_2286:
        /*00ac*/ 	.word	0x00000000
        /*00b0*/ 	.short	0x0001
        /*00b2*/ 	.short	0x0008
        /*00b4*/ 	.byte	0x00, 0xf0, 0x21, 0x00


	//----- nvinfo : EIATTR_KPARAM_INFO
	.align		4
.L_2287:
        /*00b8*/ 	.byte	0x04, 0x17
        /*00ba*/ 	.short	(.L_2289 - .L_2288)
.L_2288:
        /*00bc*/ 	.word	0x00000000
        /*00c0*/ 	.short	0x0000
        /*00c2*/ 	.short	0x0000
        /*00c4*/ 	.byte	0x00, 0xf0, 0x21, 0x00


	//----- nvinfo : EIATTR_SPARSE_MMA_MASK
	.align		4
.L_2289:
        /*00c8*/ 	.byte	0x03, 0x50
        /*00ca*/ 	.short	0x0000


	//----- nvinfo : EIATTR_MAXREG_COUNT
	.align		4
        /*00cc*/ 	.byte	0x03, 0x1b
        /*00ce*/ 	.short	0x00ff


	//----- nvinfo : EIATTR_MERCURY_ISA_VERSION
	.align		4
        /*00d0*/ 	.byte	0x03, 0x5f
        /*00d2*/ 	.short	0x0101


	//----- nvinfo : EIATTR_EXIT_INSTR_OFFSETS
	.align		4
        /*00d4*/ 	.byte	0x04, 0x1c
        /*00d6*/ 	.short	(.L_2291 - .L_2290)


	//   ....[0]....
.L_2290:
        /*00d8*/ 	.word	0x00000160


	//   ....[1]....
        /*00dc*/ 	.word	0x00003060


	//----- nvinfo : EIATTR_CRS_STACK_SIZE
	.align		4
.L_2291:
        /*00e0*/ 	.byte	0x04, 0x1e
        /*00e2*/ 	.short	(.L_2293 - .L_2292)
.L_2292:
        /*00e4*/ 	.word	0x00000000


	//----- nvinfo : EIATTR_CBANK_PARAM_SIZE
	.align		4
.L_2293:
        /*00e8*/ 	.byte	0x03, 0x19
        /*00ea*/ 	.short	0x0ba4


	//----- nvinfo : EIATTR_PARAM_CBANK
	.align		4
        /*00ec*/ 	.byte	0x04, 0x0a
        /*00ee*/ 	.short	(.L_2295 - .L_2294)
	.align		4
.L_2294:
        /*00f0*/ 	.word	index@(.nv.constant0._Z25multi_tensor_apply_kernelI18TensorListMetadataILi5ELb0EEN18transformer_engine17multi_tensor_adam17AdamFunctorMasterIffflEEJffffffNS3_10adamMode_tEfEEvlPViT_T0_DpT1_)
        /*00f4*/ 	.short	0x0210
        /*00f6*/ 	.short	0x0ba4


	//----- nvinfo : EIATTR_SW_WAR
	.align		4
.L_2295:
        /*00f8*/ 	.byte	0x04, 0x36
        /*00fa*/ 	.short	(.L_2297 - .L_2296)
.L_2296:
        /*00fc*/ 	.word	0x00000008
.L_2297:


//--------------------- .nv.info._Z25multi_tensor_apply_kernelI18TensorListMetadataILi4ELb0EEN18transformer_engine17multi_tensor_adam11AdamFunctorI13__nv_bfloat16S5_flEEJffffffNS3_10adamMode_tEfEEvlPViT_T0_DpT1_ --------------------------
	.section	.nv.info._Z25multi_tensor_apply_kernelI18TensorListMetadataILi4ELb0EEN18transformer_engine17multi_tensor_adam11AdamFunctorI13__nv_bfloat16S5_flEEJffffffNS3_10adamMode_tEfEEvlPViT_T0_DpT1_,"",@"SHT_CUDA_INFO"
	.sectionflags	@""
	.align	4


	//----- nvinfo : EIATTR_CUDA_API_VERSION
	.align		4
        /*0000*/ 	.byte	0x04, 0x37
        /*0002*/ 	.short	(.L_2299 - .L_2298)
.L_2298:
        /*0004*/ 	.word	0x00000082


	//----- nvinfo : EIATTR_KPARAM_INFO
	.align		4
.L_2299:
        /*0008*/ 	.byte	0x04, 0x17
        /*000a*/ 	.short	(.L_2301 - .L_2300)
.L_2300:
        /*000c*/ 	.word	0x00000000
        /*0010*/ 	.short	0x000b
        /*0012*/ 	.short	0x0b88
        /*0014*/ 	.byte	0x00, 0xf0, 0x11, 0x00


	//----- nvinfo : EIATTR_KPARAM_INFO
	.align		4
.L_2301:
        /*0018*/ 	.byte	0x04, 0x17
        /*001a*/ 	.short	(.L_2303 - .L_2302)
.L_2302:
        /*001c*/ 	.word	0x00000000
        /*0020*/ 	.short	0x000a
        /*0022*/ 	.short	0x0b84
        /*0024*/ 	.byte	0x00, 0xf0, 0x11, 0x00


	//----- nvinfo : EIATTR_KPARAM_INFO
	.align		4
.L_2303:
        /*0028*/ 	.byte	0x04, 0x17
        /*002a*/ 	.short	(.L_2305 - .L_2304)
.L_2304:
        /*002c*/ 	.word	0x00000000
        /*0030*/ 	.short	0x0009
        /*0032*/ 	.short	0x0b80
        /*0034*/ 	.byte	0x00, 0xf0, 0x11, 0x00


	//----- nvinfo : EIATTR_KPARAM_INFO
	.align		4
.L_2305:
        /*0038*/ 	.byte	0x04, 0x17
        /*003a*/ 	.short	(.L_2307 - .L_2306)
.L_2306:
        /*003c*/ 	.word	0x00000000
        /*0040*/ 	.short	0x0008
        /*0042*/ 	.short	0x0b7c
        /*0044*/ 	.byte	0x00, 0xf0, 0x11, 0x00


	//----- nvinfo : EIATTR_KPARAM_INFO
	.align		4
.L_2307:
        /*0048*/ 	.byte	0x04, 0x17
        /*004a*/ 	.short	(.L_2309 - .L_2308)
.L_2308:
        /*004c*/ 	.word	0x00000000
        /*0050*/ 	.short	0x0007
        /*0052*/ 	.short	0x0b78
        /*0054*/ 	.byte	0x00, 0xf0, 0x11, 0x00


	//----- nvinfo : EIATTR_KPARAM_INFO
	.align		4
.L_2309:
        /*0058*/ 	.byte	0x04, 0x17
        /*005a*/ 	.short	(.L_2311 - .L_2310)
.L_2310:
        /*005c*/ 	.word	0x00000000
        /*0060*/ 	.short	0x0006
        /*0062*/ 	.short	0x0b74
        /*0064*/ 	.byte	0x00, 0xf0, 0x11, 0x00


	//----- nvinfo : EIATTR_KPARAM_INFO
	.align		4
.L_2311:
        /*0068*/ 	.byte	0x04, 0x17
        /*006a*/ 	.short	(.L_2313 - .L_2312)
.L_2312:
        /*006c*/ 	.word	0x00000000
        /*0070*/ 	.short	0x0005
        /*0072*/ 	.short	0x0b70
        /*0074*/ 	.byte	0x00, 0xf0, 0x11, 0x00


	//----- nvinfo : EIATTR_KPARAM_INFO
	.align		4
.L_2313:
        /*0078*/ 	.byte	0x04, 0x17
        /*007a*/ 	.short	(.L_2315 - .L_2314)
.L_2314:
        /*007c*/ 	.word	0x00000000
        /*0080*/ 	.short	0x0004
        /*0082*/ 	.short	0x0b6c
        /*0084*/ 	.byte	0x00, 0xf0, 0x11, 0x00


	//----- nvinfo : EIATTR_KPARAM_INFO
	.align		4
.L_2315:
        /*0088*/ 	.byte	0x04, 0x17
        /*008a*/ 	.short	(.L_2317 - .L_2316)
.L_2316:
        /*008c*/ 	.word	0x00000000
        /*0090*/ 	.short	0x0003
        /*0092*/ 	.short	0x0b68
        /*0094*/ 	.byte	0x00, 0xf0, 0x05, 0x00


	//----- nvinfo : EIATTR_KPARAM_INFO
	.align		4
.L_2317:
        /*0098*/ 	.byte	0x04, 0x17
        /*009a*/ 	.short	(.L_2319 - .L_2318)
.L_2318:
        /*009c*/ 	.word	0x00000000
        /*00a0*/ 	.short	0x0002
        /*00a2*/ 	.short	0x0010
        /*00a4*/ 	.byte	0x00, 0xf0, 0x61, 0x2d


	//----- nvinfo : EIATTR_KPARAM_INFO
	.align		4
.L_2319:
        /*00a8*/ 	.byte	0x04, 0x17
        /*00aa*/ 	.short	(.L_2321 - .L_2320)
.L_2320:
        /*00ac*/ 	.word	0x00000000
        /*00b0*/ 	.short	0x0001
        /*00b2*/ 	.short	0x0008
        /*00b4*/ 	.byte	0x00, 0xf0, 0x21, 0x00


	//----- nvinfo : EIATTR_KPARAM_INFO
	.align		4
.L_2321:
        /*00b8*/ 	.byte	0x04, 0x17
        /*00ba*/ 	.short	(.L_2323 - .L_2322)
.L_2322:
        /*00bc*/ 	.word	0x00000000
        /*00c0*/ 	.short	0x0000
        /*00c2*/ 	.short	0x0000
        /*00c4*/ 	.byte	0x00, 0xf0, 0x21, 0x00


	//----- nvinfo : EIATTR_SPARSE_MMA_MASK
	.align		4
.L_2323:
        /*00c8*/ 	.byte	0x03, 0x50
        /*00ca*/ 	.short	0x0000


	//----- nvinfo : EIATTR_MAXREG_COUNT
	.align		4
        /*00cc*/ 	.byte	0x03, 0x1b
        /*00ce*/ 	.short	0x00ff


	//----- nvinfo : EIATTR_MERCURY_ISA_VERSION
	.align		4
        /*00d0*/ 	.byte	0x03, 0x5f
        /*00d2*/ 	.short	0x0101


	//----- nvinfo : EIATTR_EXIT_INSTR_OFFSETS
	.align		4
        /*00d4*/ 	.byte	0x04, 0x1c
        /*00d6*/ 	.short	(.L_2325 - .L_2324)


	//   ....[0]....
.L_2324:
        /*00d8*/ 	.word	0x00000160


	//   ....[1]....
        /*00dc*/ 	.word	0x00003020


	//----- nvinfo : EIATTR_CRS_STACK_SIZE
	.align		4
.L_2325:
        /*00e0*/ 	.byte	0x04, 0x1e
        /*00e2*/ 	.short	(.L_2327 - .L_2326)
.L_2326:
        /*00e4*/ 	.word	0x00000000


	//----- nvinfo : EIATTR_CBANK_PARAM_SIZE
	.align		4
.L_2327:
        /*00e8*/ 	.byte	0x03, 0x19
        /*00ea*/ 	.short	0x0b8c


	//----- nvinfo : EIATTR_PARAM_CBANK
	.align		4
        /*00ec*/ 	.byte	0x04, 0x0a
        /*00ee*/ 	.short	(.L_2329 - .L_2328)
	.align		4
.L_2328:
        /*00f0*/ 	.word	index@(.nv.constant0._Z25multi_tensor_apply_kernelI18TensorListMetadataILi4ELb0EEN18transformer_engine17multi_tensor_adam11AdamFunctorI13__nv_bfloat16S5_flEEJffffffNS3_10adamMode_tEfEEvlPViT_T0_DpT1_)
        /*00f4*/ 	.short	0x0210
        /*00f6*/ 	.short	0x0b8c


	//----- nvinfo : EIATTR_SW_WAR
	.align		4
.L_2329:
        /*00f8*/ 	.byte	0x04, 0x36
        /*00fa*/ 	.short	(.L_2331 - .L_2330)
.L_2330:
        /*00fc*/ 	.word	0x00000008
.L_2331:


//--------------------- .nv.info._Z25multi_tensor_apply_kernelI18TensorListMetadataILi4ELb0EEN18transformer_engine17multi_tensor_adam11AdamFunctorI13__nv_bfloat166__halfflEEJffffffNS3_10adamMode_tEfEEvlPViT_T0_DpT1_ --------------------------
	.section	.nv.info._Z25multi_tensor_apply_kernelI18TensorListMetadataILi4ELb0EEN18transformer_engine17multi_tensor_adam11AdamFunctorI13__nv_bfloat166__halfflEEJffffffNS3_10adamMode_tEfEEvlPViT_T0_DpT1_,"",@"SHT_CUDA_INFO"
	.sectionflags	@""
	.align	4


	//----- nvinfo : EIATTR_CUDA_API_VERSION
	.align		4
        /*0000*/ 	.byte	0x04, 0x37
        /*0002*/ 	.short	(.L_2333 - .L_2332)
.L_2332:
        /*0004*/ 	.word	0x00000082


	//----- nvinfo : EIATTR_KPARAM_INFO
	.align		4
.L_2333:
        /*0008*/ 	.byte	0x04, 0x17
        /*000a*/ 	.short	(.L_2335 - .L_2334)
.L_2334:
        /*000c*/ 	.word	0x00000000
        /*0010*/ 	.short	0x000b
        /*0012*/ 	.short	0x0b88
        /*0014*/ 	.byte	0x00, 0xf0, 0x11, 0x00


	//----- nvinfo : EIATTR_KPARAM_INFO
	.align		4
.L_2335:
        /*0018*/ 	.byte	0x04, 0x17
        /*001a*/ 	.short	(.L_2337 - .L_2336)
.L_2336:
        /*001c*/ 	.word	0x00000000
        /*0020*/ 	.short	0x000a
        /*0022*/ 	.short	0x0b84
        /*0024*/ 	.byte	0x00, 0xf0, 0x11, 0x00


	//----- nvinfo : EIATTR_KPARAM_INFO
	.align		4
.L_2337:
        /*0028*/ 	.byte	0x04, 0x17
        /*002a*/ 	.short	(.L_2339 - .L_2338)
.L_2338:
        /*002c*/ 	.word	0x00000000
        /*0030*/ 	.short	0x0009
        /*0032*/ 	.short	0x0b80
        /*0034*/ 	.byte	0x00, 0xf0, 0x11, 0x00


	//----- nvinfo : EIATTR_KPARAM_INFO
	.align		4
.L_2339:
        /*0038*/ 	.byte	0x04, 0x17
        /*003a*/ 	.short	(.L_2341 - .L_2340)
.L_2340:
        /*003c*/ 	.word	0x00000000
        /*0040*/ 	.short	0x0008
        /*0042*/ 	.short	0x0b7c
        /*0044*/ 	.byte	0x00, 0xf0, 0x11, 0x00


	//----- nvinfo : EIATTR_KPARAM_INFO
	.align		4
.L_2341:
        /*0048*/ 	.byte	0x04, 0x17
        /*004a*/ 	.short	(.L_2343 - .L_2342)
.L_2342:
        /*004c*/ 	.word	0x00000000
        /*0050*/ 	.short	0x0007
        /*0052*/ 	.short	0x0b78
        /*0054*/ 	.byte	0x00, 0xf0, 0x11, 0x00


	//----- nvinfo : EIATTR_KPARAM_INFO
	.align		4
.L_2343:
        /*0058*/ 	.byte	0x04, 0x17
        /*005a*/ 	.short	(.L_2345 - .L_2344)
.L_2344:
        /*005c*/ 	.word	0x00000000
        /*0060*/ 	.short	0x0006
        /*0062*/ 	.short	0x0b74
        /*0064*/ 	.byte	0x00, 0xf0, 0x11, 0x00


	//----- nvinfo : EIATTR_KPARAM_INFO
	.align		4
.L_2345:
        /*0068*/ 	.byte	0x04, 0x17
        /*006a*/ 	.short	(.L_2347 - .L_2346)
.L_2346:
        /*006c*/ 	.word	0x00000000
        /*0070*/ 	.short	0x0005
        /*0072*/ 	.short	0x0b70
        /*0074*/ 	.byte	0x00, 0xf0, 0x11, 0x00


	//----- nvinfo : EIATTR_KPARAM_INFO
	.align		4
.L_2347:
        /*0078*/ 	.byte	0x04, 0x17
        /*007a*/ 	.short	(.L_2349 - .L_2348)
.L_2348:
        /*007c*/ 	.word	0x00000000
        /*0080*/ 	.short	0x0004
        /*0082*/ 	.short	0x0b6c
        /*0084*/ 	.byte	0x00, 0xf0, 0x11, 0x00


	//----- nvinfo : EIATTR_KPARAM_INFO
	.align		4
.L_2349:
        /*0088*/ 	.byte	0x04, 0x17
        /*008a*/ 	.short	(.L_2351 - .L_2350)
.L_2350:
        /*008c*/ 	.word	0x00000000
        /*0090*/ 	.short	0x0003
        /*0092*/ 	.short	0x0b68
        /*0094*/ 	.byte	0x00, 0xf0, 0x05, 0x00


	//----- nvinfo : EIATTR_KPARAM_INFO
	.align		4
.L_2351:
        /*0098*/ 	.byte	0x04, 0x17
        /*009a*/ 	.short	(.L_2353 - .L_2352)
.L_2352:
        /*009c*/ 	.word	0x00000000
        /*00a0*/ 	.short	0x0002
        /*00a2*/ 	.short	0x0010
        /*00a4*/ 	.byte	0x00, 0xf0, 0x61, 0x2d


	//----- nvinfo : EIATTR_KPARAM_INFO
	.align		4
.L_2353:
        /*00a8*/ 	.byte	0x04, 0x17
        /*00aa*/ 	.short	(.L_2355 - .L_2354)
.L_2354:
        /*00ac*/ 	.word	0x00000000
        /*00b0*/ 	.short	0x0001
        /*00b2*/ 	.short	0x0008
        /*00b4*/ 	.byte	0x00, 0xf0, 0x21, 0x00


	//----- nvinfo : EIATTR_KPARAM_INFO
	.align		4
.L_2355:
        /*00b8*/ 	.byte	0x04, 0x17
        /*00ba*/ 	.short	(.L_2357 - .L_2356)
.L_2356:
        /*00bc*/ 	.word	0x00000000
        /*00c0*/ 	.short	0x0000
        /*00c2*/ 	.short	0x0000
        /*00c4*/ 	.byte	0x00, 0xf0, 0x21, 0x00


	//----- nvinfo : EIATTR_SPARSE_MMA_MASK
	.align		4
.L_2357:
        /*00c8*/ 	.byte	0x03, 0x50
        /*00ca*/ 	.short	0x0000


	//----- nvinfo : EIATTR_MAXREG_COUNT
	.align		4
        /*00cc*/ 	.byte	0x03, 0x1b
        /*00ce*/ 	.short	0x00ff


	//----- nvinfo : EIATTR_MERCURY_ISA_VERSION
	.align		4
        /*00d0*/ 	.byte	0x03, 0x5f
        /*00d2*/ 	.short	0x0101


	//----- nvinfo : EIATTR_EXIT_INSTR_OFFSETS
	.align		4
        /*00d4*/ 	.byte	0x04, 0x1c
        /*00d6*/ 	.short	(.L_2359 - .L_2358)


	//   ....[0]....
.L_2358:
        /*00d8*/ 	.word	0x00000160


	//   ....[1]....
        /*00dc*/ 	.word	0x00003020


	//----- nvinfo : EIATTR_CRS_STACK_SIZE
	.align		4
.L_2359:
        /*00e0*/ 	.byte	0x04, 0x1e
        /*00e2*/ 	.short	(.L_2361 - .L_2360)
.L_2360:
        /*00e4*/ 	.word	0x00000000


	//----- nvinfo : EIATTR_CBANK_PARAM_SIZE
	.align		4
.L_2361:
        /*00e8*/ 	.byte	0x03, 0x19
        /*00ea*/ 	.short	0x0b8c


	//----- nvinfo : EIATTR_PARAM_CBANK
	.align		4
        /*00ec*/ 	.byte	0x04, 0x0a
        /*00ee*/ 	.short	(.L_2363 - .L_2362)
	.align		4
.L_2362:
        /*00f0*/ 	.word	index@(.nv.constant0._Z25multi_tensor_apply_kernelI18TensorListMetadataILi4ELb0EEN18transformer_engine17multi_tensor_adam11AdamFunctorI13__nv_bfloat166__halfflEEJffffffNS3_10adamMode_tEfEEvlPViT_T0_DpT1_)
        /*00f4*/ 	.short	0x0210
        /*00f6*/ 	.short	0x0b8c


	//----- nvinfo : EIATTR_SW_WAR
	.align		4
.L_2363:
        /*00f8*/ 	.byte	0x04, 0x36
        /*00fa*/ 	.short	(.L_2365 - .L_2364)
.L_2364:
        /*00fc*/ 	.word	0x00000008
.L_2365:


//--------------------- .nv.info._Z25multi_tensor_apply_kernelI18TensorListMetadataILi4ELb0EEN18transformer_engine17multi_tensor_adam11AdamFunctorI13__nv_bfloat16fflEEJffffffNS3_10adamMode_tEfEEvlPViT_T0_DpT1_ --------------------------
	.section	.nv.info._Z25multi_tensor_apply_kernelI18TensorListMetadataILi4ELb0EEN18transformer_engine17multi_tensor_adam11AdamFunctorI13__nv_bfloat16fflEEJffffffNS3_10adamMode_tEfEEvlPViT_T0_DpT1_,"",@"SHT_CUDA_INFO"
	.sectionflags	@""
	.align	4


	//----- nvinfo : EIATTR_CUDA_API_VERSION
	.align		4
        /*0000*/ 	.byte	0x04, 0x37
        /*0002*/ 	.short	(.L_2367 - .L_2366)
.L_2366:
        /*0004*/ 	.word	0x00000082


	//----- nvinfo : EIATTR_KPARAM_INFO
	.align		4
.L_2367:
        /*0008*/ 	.byte	0x04, 0x17
        /*000a*/ 	.short	(.L_2369 - .L_2368)
.L_2368:
        /*000c*/ 	.word	0x00000000
        /*0010*/ 	.short	0x000b
        /*0012*/ 	.short	0x0b88
        /*0014*/ 	.byte	0x00, 0xf0, 0x11, 0x00


	//----- nvinfo : EIATTR_KPARAM_INFO
	.align		4
.L_2369:
        /*0018*/ 	.byte	0x04, 0x17
        /*001a*/ 	.short	(.L_2371 - .L_2370)
.L_2370:
        /*001c*/ 	.word	0x00000000
        /*0020*/ 	.short	0x000a
        /*0022*/ 	.short	0x0b84
        /*0024*/ 	.byte	0x00, 0xf0, 0x11, 0x00


	//----- nvinfo : EIATTR_KPARAM_INFO
	.align		4
.L_2371:
        /*0028*/ 	.byte	0x04, 0x17
        /*002a*/ 	.short	(.L_2373 - .L_2372)
.L_2372:
        /*002c*/ 	.word	0x00000000
        /*0030*/ 	.short	0x0009
        /*0032*/ 	.short	0x0b80
        /*0034*/ 	.byte	0x00, 0xf0, 0x11, 0x00


	//----- nvinfo : EIATTR_KPARAM_INFO
	.align		4
.L_2373:
        /*0038*/ 	.byte	0x04, 0x17
        /*003a*/ 	.short	(.L_2375 - .L_2374)
.L_2374:
        /*003c*/ 	.word	0x00000000
        /*0040*/ 	.short	0x0008
        /*0042*/ 	.short	0x0b7c
        /*0044*/ 	.byte	0x00, 0xf0, 0x11, 0x00


	//----- nvinfo : EIATTR_KPARAM_INFO
	.align		4
.L_2375:
        /*0048*/ 	.byte	0x04, 0x17
        /*004a*/ 	.short	(.L_2377 - .L_2376)
.L_2376:
        /*004c*/ 	.word	0x00000000
        /*0050*/ 	.short	0x0007
        /*0052*/ 	.short	0x0b78
        /*0054*/ 	.byte	0x00, 0xf0, 0x11, 0x00


	//----- nvinfo : EIATTR_KPARAM_INFO
	.align		4
.L_2377:
        /*0058*/ 	.byte	0x04, 0x17
        /*005a*/ 	.short	(.L_2379 - .L_2378)
.L_2378:
        /*005c*/ 	.word	0x00000000
        /*0060*/ 	.short	0x0006
        /*0062*/ 	.short	0x0b74
        /*0064*/ 	.byte	0x00, 0xf0, 0x11, 0x00


	//----- nvinfo : EIATTR_KPARAM_INFO
	.align		4
.L_2379:
        /*0068*/ 	.byte	0x04, 0x17
        /*006a*/ 	.short	(.L_2381 - .L_2380)
.L_2380:
        /*006c*/ 	.word	0x00000000
        /*0070*/ 	.short	0x0005
        /*0072*/ 	.short	0x0b70
        /*0074*/ 	.byte	0x00, 0xf0, 0x11, 0x00


	//----- nvinfo : EIATTR_KPARAM_INFO
	.align		4
.L_2381:
        /*0078*/ 	.byte	0x04, 0x17
        /*007a*/ 	.short	(.L_2383 - .L_2382)
.L_2382:
        /*007c*/ 	.word	0x00000000
        /*0080*/ 	.short	0x0004
        /*0082*/ 	.short	0x0b6c
        /*0084*/ 	.byte	0x00, 0xf0, 0x11, 0x00


	//----- nvinfo : EIATTR_KPARAM_INFO
	.align		4
.L_2383:
        /*0088*/ 	.byte	0x04, 0x17
        /*008a*/ 	.short	(.L_2385 - .L_2384)
.L_2384:
        /*008c*/ 	.word	0x00000000
        /*0090*/ 	.short	0x0003
        /*0092*/ 	.short	0x0b68
        /*0094*/ 	.byte	0x00, 0xf0, 0x05, 0x00


	//----- nvinfo : EIATTR_KPARAM_INFO
	.align		4
.L_2385:
        /*0098*/ 	.byte	0x04, 0x17
        /*009a*/ 	.short	(.L_2387 - .L_2386)
.L_2386:
        /*009c*/ 	.word	0x00000000
        /*00a0*/ 	.short	0x0002
        /*00a2*/ 	.short	0x0010
        /*00a4*/ 	.byte	0x00, 0xf0, 0x61, 0x2d


	//----- nvinfo : EIATTR_KPARAM_INFO
	.align		4
.L_2387:
        /*00a8*/ 	.byte	0x04, 0x17
        /*00aa*/ 	.short	(.L_2389 - .L_2388)
.L_2388:
        /*00ac*/ 	.word	0x00000000
        /*00b0*/ 	.short	0x0001
        /*00b2*/ 	.short	0x0008
        /*00b4*/ 	.byte	0x00, 0xf0, 0x21, 0x00


	//----- nvinfo : EIATTR_KPARAM_INFO
	.align		4
.L_2389:
        /*00b8*/ 	.byte	0x04, 0x17
        /*00ba*/ 	.short	(.L_2391 - .L_2390)
.L_2390:
        /*00bc*/ 	.word	0x00000000
        /*00c0*/ 	.short	0x0000
        /*00c2*/ 	.short	0x0000
        /*00c4*/ 	.byte	0x00, 0xf0, 0x21, 0x00


	//----- nvinfo : EIATTR_SPARSE_MMA_MASK
	.align		4
.L_2391:
        /*00c8*/ 	.byte	0x03, 0x50
        /*00ca*/ 	.short	0x0000


	//----- nvinfo : EIATTR_MAXREG_COUNT
	.align		4
        /*00cc*/ 	.byte	0x03, 0x1b
        /*00ce*/ 	.short	0x00ff


	//----- nvinfo : EIATTR_MERCURY_ISA_VERSION
	.align		4
        /*00d0*/ 	.byte	0x03, 0x5f
        /*00d2*/ 	.short	0x0101


	//----- nvinfo : EIATTR_EXIT_INSTR_OFFSETS
	.align		4
        /*00d4*/ 	.byte	0x04, 0x1c
        /*00d6*/ 	.short	(.L_2393 - .L_2392)


	//   ....[0]....
.L_2392:
        /*00d8*/ 	.word	0x00000160


	//   ....[1]....
        /*00dc*/ 	.word	0x00002f60


	//----- nvinfo : EIATTR_CRS_STACK_SIZE
	.align		4
.L_2393:
        /*00e0*/ 	.byte	0x04, 0x1e
        /*00e2*/ 	.short	(.L_2395 - .L_2394)
.L_2394:
        /*00e4*/ 	.word	0x00000000


	//----- nvinfo : EIATTR_CBANK_PARAM_SIZE
	.align		4
.L_2395:
        /*00e8*/ 	.byte	0x03, 0x19
        /*00ea*/ 	.short	0x0b8c


	//----- nvinfo : EIATTR_PARAM_CBANK
	.align		4
        /*00ec*/ 	.byte	0x04, 0x0a
        /*00ee*/ 	.short	(.L_2397 - .L_2396)
	.align		4
.L_2396:
        /*00f0*/ 	.word	index@(.nv.constant0._Z25multi_tensor_apply_kernelI18TensorListMetadataILi4ELb0EEN18transformer_engine17multi_tensor_adam11AdamFunctorI13__nv_bfloat16fflEEJffffffNS3_10adamMode_tEfEEvlPViT_T0_DpT1_)
        /*00f4*/ 	.short	0x0210
        /*00f6*/ 	.short	0x0b8c


	//----- nvinfo : EIATTR_SW_WAR
	.align		4
.L_2397:
        /*00f8*/ 	.byte	0x04, 0x36
        /*00fa*/ 	.short	(.L_2399 - .L_2398)
.L_2398:
        /*00fc*/ 	.word	0x00000008
.L_2399:


//--------------------- .nv.info._Z25multi_tensor_apply_kernelI18TensorListMetadataILi4ELb0EEN18transformer_engine17multi_tensor_adam11AdamFunctorI6__half13__nv_bfloat16flEEJffffffNS3_10adamMode_tEfEEvlPViT_T0_DpT1_ --------------------------
	.section	.nv.info._Z25multi_tensor_apply_kernelI18TensorListMetadataILi4ELb0EEN18transformer_engine17multi_tensor_adam11AdamFunctorI6__half13__nv_bfloat16flEEJffffffNS3_10adamMode_tEfEEvlPViT_T0_DpT1_,"",@"SHT_CUDA_INFO"
	.sectionflags	@""
	.align	4


	//----- nvinfo : EIATTR_CUDA_API_VERSION
	.align		4
        /*0000*/ 	.byte	0x04, 0x37
        /*0002*/ 	.short	(.L_2401 - .L_2400)
.L_2400:
        /*0004*/ 	.word	0x00000082


	//----- nvinfo : EIATTR_KPARAM_INFO
	.align		4
.L_2401:
        /*0008*/ 	.byte	0x04, 0x17
        /*000a*/ 	.short	(.L_2403 - .L_2402)
.L_2402:
        /*000c*/ 	.word	0x00000000
        /*0010*/ 	.short	0x000b
        /*0012*/ 	.short	0x0b88
        /*0014*/ 	.byte	0x00, 0xf0, 0x11, 0x00


	//----- nvinfo : EIATTR_KPARAM_INFO
	.align		4
.L_2403:
        /*0018*/ 	.byte	0x04, 0x17
        /*001a*/ 	.short	(.L_2405 - .L_2404)
.L_2404:
        /*001c*/ 	.word	0x00000000
        /*0020*/ 	.short	0x000a
        /*0022*/ 	.short	0x0b84
        /*0024*/ 	.byte	0x00, 0xf0, 0x11, 0x00


	//----- nvinfo : EIATTR_KPARAM_INFO
	.align		4
.L_2405:
        /*0028*/ 	.byte	0x04, 0x17
        /*002a*/ 	.short	(.L_2407 - .L_2406)
.L_2406:
        /*002c*/ 	.word	0x00000000
        /*0030*/ 	.short	0x0009
        /*0032*/ 	.short	0x0b80
        /*0034*/ 	.byte	0x00, 0xf0, 0x11, 0x00


	//----- nvinfo : EIATTR_KPARAM_INFO
	.align		4
.L_2407:
        /*0038*/ 	.byte	0x04, 0x17
        /*003a*/ 	.short	(.L_2409 - .L_2408)
.L_2408:
        /*003c*/ 	.word	0x00000000
        /*0040*/ 	.short	0x0008
        /*0042*/ 	.short	0x0b7c
        /*0044*/ 	.byte	0x00, 0xf0, 0x11, 0x00


	//----- nvinfo : EIATTR_KPARAM_INFO
	.align		4
.L_2409:
        /*0048*/ 	.byte	0x04, 0x17
        /*004a*/ 	.short	(.L_2411 - .L_2410)
.L_2410:
        /*004c*/ 	.word	0x00000000
        /*0050*/ 	.short	0x0007
        /*0052*/ 	.short	0x0b78
        /*0054*/ 	.byte	0x00, 0xf0, 0x11, 0x00


	//----- nvinfo : EIATTR_KPARAM_INFO
	.align		4
.L_2411:
        /*0058*/ 	.byte	0x04, 0x17
        /*005a*/ 	.short	(.L_2413 - .L_2412)
.L_2412:
        /*005c*/ 	.word	0x00000000
        /*0060*/ 	.short	0x0006
        /*0062*/ 	.short	0x0b74
        /*0064*/ 	.byte	0x00, 0xf0, 0x11, 0x00


	//----- nvinfo : EIATTR_KPARAM_INFO
	.align		4
.L_2413:
        /*0068*/ 	.byte	0x04, 0x17
        /*006a*/ 	.short	(.L_2415 - .L_2414)
.L_2414:
        /*006c*/ 	.word	0x00000000
        /*0070*/ 	.short	0x0005
        /*0072*/ 	.short	0x0b70
        /*0074*/ 	.byte	0x00, 0xf0, 0x11, 0x00


	//----- nvinfo : EIATTR_KPARAM_INFO
	.align		4
.L_2415:
        /*0078*/ 	.byte	0x04, 0x17
        /*007a*/ 	.short	(.L_2417 - .L_2416)
.L_2416:
        /*007c*/ 	.word	0x00000000
        /*0080*/ 	.short	0x0004
        /*0082*/ 	.short	0x0b6c
        /*0084*/ 	.byte	0x00, 0xf0, 0x11, 0x00


	//----- nvinfo : EIATTR_KPARAM_INFO
	.align		4
.L_2417:
        /*0088*/ 	.byte	0x04, 0x17
        /*008a*/ 	.short	(.L_2419 - .L_2418)
.L_2418:
        /*008c*/ 	.word	0x00000000
        /*0090*/ 	.short	0x0003
        /*0092*/ 	.short	0x0b68
        /*0094*/ 	.byte	0x00, 0xf0, 0x05, 0x00


	//----- nvinfo : EIATTR_KPARAM_INFO
	.align		4
.L_2419:
        /*0098*/ 	.byte	0x04, 0x17
        /*009a*/ 	.short	(.L_2421 - .L_2420)
.L_2420:
        /*009c*/ 	.word	0x00000000
        /*00a0*/ 	.short	0x0002
        /*00a2*/ 	.short	0x0010
        /*00a4*/ 	.byte	0x00, 0xf0, 0x61, 0x2d


	//----- nvinfo : EIATTR_KPARAM_INFO
	.align		4
.L_2421:
        /*00a8*/ 	.byte	0x04, 0x17
        /*00aa*/ 	.short	(.L_2423 - .L_2422)
.L_2422:
        /*00ac*/ 	.word	0x00000000
        /*00b0*/ 	.short	0x0001
        /*00b2*/ 	.short	0x0008
        /*00b4*/ 	.byte	0x00, 0xf0, 0x21, 0x00


	//----- nvinfo : EIATTR_KPARAM_INFO
	.align		4
.L_2423:
        /*00b8*/ 	.byte	0x04, 0x17
        /*00ba*/ 	.short	(.L_2425 - .L_2424)
.L_2424:
        /*00bc*/ 	.word	0x00000000
        /*00c0*/ 	.short	0x0000
        /*00c2*/ 	.short	0x0000
        /*00c4*/ 	.byte	0x00, 0xf0, 0x21, 0x00


	//----- nvinfo : EIATTR_SPARSE_MMA_MASK
	.align		4
.L_2425:
        /*00c8*/ 	.byte	0x03, 0x50
        /*00ca*/ 	.short	0x0000


	//----- nvinfo : EIATTR_MAXREG_COUNT
	.align		4
        /*00cc*/ 	.byte	0x03, 0x1b
        /*00ce*/ 	.short	0x00ff


	//----- nvinfo : EIATTR_MERCURY_ISA_VERSION
	.align		4
        /*00d0*/ 	.byte	0x03, 0x5f
        /*00d2*/ 	.short	0x0101


	//----- nvinfo : EIATTR_EXIT_INSTR_OFFSETS
	.align		4
        /*00d4*/ 	.byte	0x04, 0x1c
        /*00d6*/ 	.short	(.L_2427 - .L_2426)


	//   ....[0]....
.L_2426:
        /*00d8*/ 	.word	0x00000160


	//   ....[1]....
        /*00dc*/ 	.word	0x00003020


	//----- nvinfo : EIATTR_CRS_STACK_SIZE
	.align		4
.L_2427:
        /*00e0*/ 	.byte	0x04, 0x1e
        /*00e2*/ 	.short	(.L_2429 - .L_2428)
.L_2428:
        /*00e4*/ 	.word	0x00000000


	//----- nvinfo : EIATTR_CBANK_PARAM_SIZE
	.align		4
.L_2429:
        /*00e8*/ 	.byte	0x03, 0x19
        /*00ea*/ 	.short	0x0b8c


	//----- nvinfo : EIATTR_PARAM_CBANK
	.align		4
        /*00ec*/ 	.byte	0x04, 0x0a
        /*00ee*/ 	.short	(.L_2431 - .L_2430)
	.align		4
.L_2430:
        /*00f0*/ 	.word	index@(.nv.constant0._Z25multi_tensor_apply_kernelI18TensorListMetadataILi4ELb0EEN18transformer_engine17multi_tensor_adam11AdamFunctorI6__half13__nv_bfloat16flEEJffffffNS3_10adamMode_tEfEEvlPViT_T0_DpT1_)
        /*00f4*/ 	.short	0x0210
        /*00f6*/ 	.short	0x0b8c


	//----- nvinfo : EIATTR_SW_WAR
	.align		4
.L_2431:
        /*00f8*/ 	.byte	0x04, 0x36
        /*00fa*/ 	.short	(.L_2433 - .L_2432)
.L_2432:
        /*00fc*/ 	.word	0x00000008
.L_2433:


//--------------------- .nv.info._Z25multi_tensor_apply_kernelI18TensorListMetadataILi4ELb0EEN18transformer_engine17multi_tensor_adam11AdamFunctorI6__halfS5_flEEJffffffNS3_10adamMode_tEfEEvlPViT_T0_DpT1_ --------------------------
	.section	.nv.info._Z25multi_tensor_apply_kernelI18TensorListMetadataILi4ELb0EEN18transformer_engine17multi_tensor_adam11AdamFunctorI6__halfS5_flEEJffffffNS3_10adamMode_tEfEEvlPViT_T0_DpT1_,"",@"SHT_CUDA_INFO"
	.sectionflags	@""
	.align	4


	//----- nvinfo : EIATTR_CUDA_API_VERSION
	.align		4
        /*0000*/ 	.byte	0x04, 0x37
        /*0002*/ 	.short	(.L_2435 - .L_2434)
.L_2434:
        /*0004*/ 	.word	0x00000082


	//----- nvinfo : EIATTR_KPARAM_INFO
	.align		4
.L_2435:
        /*0008*/ 	.byte	0x04, 0x17
        /*000a*/ 	.short	(.L_2437 - .L_2436)
.L_2436:
        /*000c*/ 	.word	0x00000000
        /*0010*/ 	.short	0x000b
        /*0012*/ 	.short	0x0b88
        /*0014*/ 	.byte	0x00, 0xf0, 0x11, 0x00


	//----- nvinfo : EIATTR_KPARAM_INFO
	.align		4
.L_2437:
        /*0018*/ 	.byte	0x04, 0x17
        /*001a*/ 	.short	(.L_2439 - .L_2438)
.L_2438:
        /*001c*/ 	.word	0x00000000
        /*0020*/ 	.short	0x000a
        /*0022*/ 	.short	0x0b84
        /*0024*/ 	.byte	0x00, 0xf0, 0x11, 0x00


	//----- nvinfo : EIATTR_KPARAM_INFO
	.align		4
.L_2439:
        /*0028*/ 	.byte	0x04, 0x17
        /*002a*/ 	.short	(.L_2441 - .L_2440)
.L_2440:
        /*002c*/ 	.word	0x00000000
        /*0030*/ 	.short	0x0009
        /*0032*/ 	.short	0x0b80
        /*0034*/ 	.byte	0x00, 0xf0, 0x11, 0x00


	//----- nvinfo : EIATTR_KPARAM_INFO
	.align		4
.L_2441:
        /*0038*/ 	.byte	0x04, 0x17
        /*003a*/ 	.short	(.L_2443 - .L_2442)
.L_2442:
        /*003c*/ 	.word	0x00000000
        /*0040*/ 	.short	0x0008
        /*0042*/ 	.short	0x0b7c
        /*0044*/ 	.byte	0x00, 0xf0, 0x11, 0x00


	//----- nvinfo : EIATTR_KPARAM_INFO
	.align		4
.L_2443:
        /*0048*/ 	.byte	0x04, 0x17
        /*004a*/ 	.short	(.L_2445 - .L_2444)
.L_2444:
        /*004c*/ 	.word	0x00000000
        /*0050*/ 	.short	0x0007
        /*0052*/ 	.short	0x0b78
        /*0054*/ 	.byte	0x00, 0xf0, 0x11, 0x00


	//----- nvinfo : EIATTR_KPARAM_INFO
	.align		4
.L_2445:
        /*0058*/ 	.byte	0x04, 0x17
        /*005a*/ 	.short	(.L_2447 - .L_2446)
.L_2446:
        /*005c*/ 	.word	0x00000000
        /*0060*/ 	.short	0x0006
        /*0062*/ 	.short	0x0b74
        /*0064*/ 	.byte	0x00, 0xf0, 0x11, 0x00


	//----- nvinfo : EIATTR_KPARAM_INFO
	.align		4
.L_2447:
        /*0068*/ 	.byte	0x04, 0x17
        /*006a*/ 	.short	(.L_2449 - .L_2448)
.L_2448:
        /*006c*/ 	.word	0x00000000
        /*0070*/ 	.short	0x0005
        /*0072*/ 	.short	0x0b70
        /*0074*/ 	.byte	0x00, 0xf0, 0x11, 0x00


	//----- nvinfo : EIATTR_KPARAM_INFO
	.align		4
.L_2449:
        /*0078*/ 	.byte	0x04, 0x17
        /*007a*/ 	.short	(.L_2451 - .L_2450)
.L_2450:
        /*007c*/ 	.word	0x00000000
        /*0080*/ 	.short	0x0004
        /*0082*/ 	.short	0x0b6c
        /*0084*/ 	.byte	0x00, 0xf0, 0x11, 0x00


	//----- nvinfo : EIATTR_KPARAM_INFO
	.align		4
.L_2451:
        /*0088*/ 	.byte	0x04, 0x17
        /*008a*/ 	.short	(.L_2453 - .L_2452)
.L_2452:
        /*008c*/ 	.word	0x00000000
        /*0090*/ 	.short	0x0003
        /*0092*/ 	.short	0x0b68
        /*0094*/ 	.byte	0x00, 0xf0, 0x05, 0x00


	//----- nvinfo : EIATTR_KPARAM_INFO
	.align		4
.L_2453:
        /*0098*/ 	.byte	0x04, 0x17
        /*009a*/ 	.short	(.L_2455 - .L_2454)
.L_2454:
        /*009c*/ 	.word	0x00000000
        /*00a0*/ 	.short	0x0002
        /*00a2*/ 	.short	0x0010
        /*00a4*/ 	.byte	0x00, 0xf0, 0x61, 0x2d


	//----- nvinfo : EIATTR_KPARAM_INFO
	.align		4
.L_2455:
        /*00a8*/ 	.byte	0x04, 0x17
        /*00aa*/ 	.short	(.L_2457 - .L_2456)
.L_2456:
        /*00ac*/ 	.word	0x00000000
        /*00b0*/ 	.short	0x0001
        /*00b2*/ 	.short	0x0008
        /*00b4*/ 	.byte	0x00, 0xf0, 0x21, 0x00


	//----- nvinfo : EIATTR_KPARAM_INFO
	.align		4
.L_2457:
        /*00b8*/ 	.byte	0x04, 0x17
        /*00ba*/ 	.short	(.L_2459 - .L_2458)
.L_2458:
        /*00bc*/ 	.word	0x00000000
        /*00c0*/ 	.short	0x0000
        /*00c2*/ 	.short	0x0000
        /*00c4*/ 	.byte	0x00, 0xf0, 0x21, 0x00


	//----- nvinfo : EIATTR_SPARSE_MMA_MASK
	.align		4
.L_2459:
        /*00c8*/ 	.byte	0x03, 0x50
        /*00ca*/ 	.short	0x0000


	//----- nvinfo : EIATTR_MAXREG_COUNT
	.align		4
        /*00cc*/ 	.byte	0x03, 0x1b
        /*00ce*/ 	.short	0x00ff


	//----- nvinfo : EIATTR_MERCURY_ISA_VERSION
	.align		4
        /*00d0*/ 	.byte	0x03, 0x5f
        /*00d2*/ 	.short	0x0101


	//----- nvinfo : EIATTR_EXIT_INSTR_OFFSETS
	.align		4
        /*00d4*/ 	.byte	0x04, 0x1c
        /*00d6*/ 	.short	(.L_2461 - .L_2460)


	//   ....[0]....
.L_2460:
        /*00d8*/ 	.word	0x00000160


	//   ....[1]....
        /*00dc*/ 	.word	0x00003020


	//----- nvinfo : EIATTR_CRS_STACK_SIZE
	.align		4
.L_2461:
        /*00e0*/ 	.byte	0x04, 0x1e
        /*00e2*/ 	.short	(.L_2463 - .L_2462)
.L_2462:
        /*00e4*/ 	.word	0x00000000


	//----- nvinfo : EIATTR_CBANK_PARAM_SIZE
	.align		4
.L_2463:
        /*00e8*/ 	.byte	0x03, 0x19
        /*00ea*/ 	.short	0x0b8c


	//----- nvinfo : EIATTR_PARAM_CBANK
	.align		4
        /*00ec*/ 	.byte	0x04, 0x0a
        /*00ee*/ 	.short	(.L_2465 - .L_2464)
	.align		4
.L_2464:
        /*00f0*/ 	.word	index@(.nv.constant0._Z25multi_tensor_apply_kernelI18TensorListMetadataILi4ELb0EEN18transformer_engine17multi_tensor_adam11AdamFunctorI6__halfS5_flEEJffffffNS3_10adamMode_tEfEEvlPViT_T0_DpT1_)
        /*00f4*/ 	.short	0x0210
        /*00f6*/ 	.short	0x0b8c


	//----- nvinfo : EIATTR_SW_WAR
	.align		4
.L_2465:
        /*00f8*/ 	.byte	0x04, 0x36
        /*00fa*/ 	.short	(.L_2467 - .L_2466)
.L_2466:
        /*00fc*/ 	.word	0x00000008
.L_2467:


//--------------------- .nv.info._Z25multi_tensor_apply_kernelI18TensorListMetadataILi4ELb0EEN18transformer_engine17multi_tensor_adam11AdamFunctorI6__halffflEEJffffffNS3_10adamMode_tEfEEvlPViT_T0_DpT1_ --------------------------
	.section	.nv.info._Z25multi_tensor_apply_kernelI18TensorListMetadataILi4ELb0EEN18transformer_engine17multi_tensor_adam11AdamFunctorI6__halffflEEJffffffNS3_10adamMode_tEfEEvlPViT_T0_DpT1_,"",@"SHT_CUDA_INFO"
	.sectionflags	@""
	.align	4


	//----- nvinfo : EIATTR_CUDA_API_VERSION
	.align		4
        /*0000*/ 	.byte	0x04, 0x37
        /*0002*/ 	.short	(.L_2469 - .L_2468)
.L_2468:
        /*0004*/ 	.word	0x00000082


	//----- nvinfo : EIATTR_KPARAM_INFO
	.align		4
.L_2469:
        /*0008*/ 	.byte	0x04, 0x17
        /*000a*/ 	.short	(.L_2471 - .L_2470)
.L_2470:
        /*000c*/ 	.word	0x00000000
        /*0010*/ 	.short	0x000b
        /*0012*/ 	.short	0x0b88
        /*0014*/ 	.byte	0x00, 0xf0, 0x11, 0x00


	//----- nvinfo : EIATTR_KPARAM_INFO
	.align		4
.L_2471:
        /*0018*/ 	.byte	0x04, 0x17
        /*001a*/ 	.short	(.L_2473 - .L_2472)
.L_2472:
        /*001c*/ 	.word	0x00000000
        /*0020*/ 	.short	0x000a
        /*0022*/ 	.short	0x0b84
        /*0024*/ 	.byte	0x00, 0xf0, 0x11, 0x00


	//----- nvinfo : EIATTR_KPARAM_INFO
	.align		4
.L_2473:
        /*0028*/ 	.byte	0x04, 0x17
        /*002a*/ 	.short	(.L_2475 - .L_2474)
.L_2474:
        /*002c*/ 	.word	0x00000000
        /*0030*/ 	.short	0x0009
        /*0032*/ 	.short	0x0b80
        /*0034*/ 	.byte	0x00, 0xf0, 0x11, 0x00


	//----- nvinfo : EIATTR_KPARAM_INFO
	.align		4
.L_2475:
        /*0038*/ 	.byte	0x04, 0x17
        /*003a*/ 	.short	(.L_2477 - .L_2476)
.L_2476:
        /*003c*/ 	.word	0x00000000
        /*0040*/ 	.short	0x0008
        /*0042*/ 	.short	0x0b7c
        /*0044*/ 	.byte	0x00, 0xf0, 0x11, 0x00


	//----- nvinfo : EIATTR_KPARAM_INFO
	.align		4
.L_2477:
        /*0048*/ 	.byte	0x04, 0x17
        /*004a*/ 	.short	(.L_2479 - .L_2478)
.L_2478:
        /*004c*/ 	.word	0x00000000
        /*0050*/ 	.short	0x0007
        /*0052*/ 	.short	0x0b78
        /*0054*/ 	.byte	0x00, 0xf0, 0x11, 0x00


	//----- nvinfo : EIATTR_KPARAM_INFO
	.align		4
.L_2479:
        /*0058*/ 	.byte	0x04, 0x17
        /*005a*/ 	.short	(.L_2481 - .L_2480)
.L_2480:
        /*005c*/ 	.word	0x00000000
        /*0060*/ 	.short	0x0006
        /*0062*/ 	.short	0x0b74
        /*0064*/ 	.byte	0x00, 0xf0, 0x11, 0x00


	//----- nvinfo : EIATTR_KPARAM_INFO
	.align		4
.L_2481:
        /*0068*/ 	.byte	0x04, 0x17
        /*006a*/ 	.short	(.L_2483 - .L_2482)
.L_2482:
        /*006c*/ 	.word	0x00000000
        /*0070*/ 	.short	0x0005
        /*0072*/ 	.short	0x0b70
        /*0074*/ 	.byte	0x00, 0xf0, 0x11, 0x00


	//----- nvinfo : EIATTR_KPARAM_INFO
	.align		4
.L_2483:
        /*0078*/ 	.byte	0x04, 0x17
        /*007a*/ 	.short	(.L_2485 - .L_2484)
.L_2484:
        /*007c*/ 	.word	0x00000000
        /*0080*/ 	.short	0x0004
        /*0082*/ 	.short	0x0b6c
        /*0084*/ 	.byte	0x00, 0xf0, 0x11, 0x00


	//----- nvinfo : EIATTR_KPARAM_INFO
	.align		4
.L_2485:
        /*0088*/ 	.byte	0x04, 0x17
        /*008a*/ 	.short	(.L_2487 - .L_2486)
.L_2486:
        /*008c*/ 	.word	0x00000000
        /*0090*/ 	.short	0x0003
        /*0092*/ 	.short	0x0b68
        /*0094*/ 	.byte	0x00, 0xf0, 0x05, 0x00


	//----- nvinfo : EIATTR_KPARAM_INFO
	.align		4
.L_2487:
        /*0098*/ 	.byte	0x04, 0x17
        /*009a*/ 	.short	(.L_2489 - .L_2488)
.L_2488:
        /*009c*/ 	.word	0x00000000
        /*00a0*/ 	.short	0x0002
        /*00a2*/ 	.short	0x0010
        /*00a4*/ 	.byte	0x00, 0xf0, 0x61, 0x2d


	//----- nvinfo : EIATTR_KPARAM_INFO
	.align		4
.L_2489:
        /*00a8*/ 	.byte	0x04, 0x17
        /*00aa*/ 	.short	(.L_2491 - .L_2490)
.L_2490:
        /*00ac*/ 	.word	0x00000000
        /*00b0*/ 	.short	0x0001
        /*00b2*/ 	.short	0x0008
        /*00b4*/ 	.byte	0x00, 0xf0, 0x21, 0x00


	//----- nvinfo : EIATTR_KPARAM_INFO
	.align		4
.L_2491:
        /*00b8*/ 	.byte	0x04, 0x17
        /*00ba*/ 	.short	(.L_2493 - .L_2492)
.L_2492:
        /*00bc*/ 	.word	0x00000000
        /*00c0*/ 	.short	0x0000
        /*00c2*/ 	.short	0x0000
        /*00c4*/ 	.byte	0x00, 0xf0, 0x21, 0x00


	//----- nvinfo : EIATTR_SPARSE_MMA_MASK
	.align		4
.L_2493:
        /*00c8*/ 	.byte	0x03, 0x50
        /*00ca*/ 	.short	0x0000


	//----- nvinfo : EIATTR_MAXREG_COUNT
	.align		4
        /*00cc*/ 	.byte	0x03, 0x1b
        /*00ce*/ 	.short	0x00ff


	//----- nvinfo : EIATTR_MERCURY_ISA_VERSION
	.align		4
        /*00d0*/ 	.byte	0x03, 0x5f
        /*00d2*/ 	.short	0x0101


	//----- nvinfo : EIATTR_EXIT_INSTR_OFFSETS
	.align		4
        /*00d4*/ 	.byte	0x04, 0x1c
        /*00d6*/ 	.short	(.L_2495 - .L_2494)


	//   ....[0]....
.L_2494:
        /*00d8*/ 	.word	0x00000160


	//   ....[1]....
        /*00dc*/ 	.word	0x00002f60


	//----- nvinfo : EIATTR_CRS_STACK_SIZE
	.align		4
.L_2495:
        /*00e0*/ 	.byte	0x04, 0x1e
        /*00e2*/ 	.short	(.L_2497 - .L_2496)
.L_2496:
        /*00e4*/ 	.word	0x00000000


	//----- nvinfo : EIATTR_CBANK_PARAM_SIZE
	.align		4
.L_2497:
        /*00e8*/ 	.byte	0x03, 0x19
        /*00ea*/ 	.short	0x0b8c


	//----- nvinfo : EIATTR_PARAM_CBANK
	.align		4
        /*00ec*/ 	.byte	0x04, 0x0a
        /*00ee*/ 	.short	(.L_2499 - .L_2498)
	.align		4
.L_2498:
        /*00f0*/ 	.word	index@(.nv.constant0._Z25multi_tensor_apply_kernelI18TensorListMetadataILi4ELb0EEN18transformer_engine17multi_tensor_adam11AdamFunctorI6__halffflEEJffffffNS3_10adamMode_tEfEEvlPViT_T0_DpT1_)
        /*00f4*/ 	.short	0x0210
        /*00f6*/ 	.short	0x0b8c


	//----- nvinfo : EIATTR_SW_WAR
	.align		4
.L_2499:
        /*00f8*/ 	.byte	0x04, 0x36
        /*00fa*/ 	.short	(.L_2501 - .L_2500)
.L_2500:
        /*00fc*/ 	.word	0x00000008
.L_2501:


//--------------------- .nv.info._Z25multi_tensor_apply_kernelI18TensorListMetadataILi4ELb0EEN18transformer_engine17multi_tensor_adam11AdamFunctorIf13__nv_bfloat16flEEJffffffNS3_10adamMode_tEfEEvlPViT_T0_DpT1_ --------------------------
	.section	.nv.info._Z25multi_tensor_apply_kernelI18TensorListMetadataILi4ELb0EEN18transformer_engine17multi_tensor_adam11AdamFunctorIf13__nv_bfloat16flEEJffffffNS3_10adamMode_tEfEEvlPViT_T0_DpT1_,"",@"SHT_CUDA_INFO"
	.sectionflags	@""
	.align	4


	//----- nvinfo : EIATTR_CUDA_API_VERSION
	.align		4
        /*0000*/ 	.byte	0x04, 0x37
        /*0002*/ 	.short	(.L_2503 - .L_2502)
.L_2502:
        /*0004*/ 	.word	0x00000082


	//----- nvinfo : EIATTR_KPARAM_INFO
	.align		4
.L_2503:
        /*0008*/ 	.byte	0x04, 0x17
        /*000a*/ 	.short	(.L_2505 - .L_2504)
.L_2504:
        /*000c*/ 	.word	0x00000000
        /*0010*/ 	.short	0x000b
        /*0012*/ 	.short	0x0b88
        /*0014*/ 	.byte	0x00, 0xf0, 0x11, 0x00


	//----- nvinfo : EIATTR_KPARAM_INFO
	.align		4
.L_2505:
        /*0018*/ 	.byte	0x04, 0x17
        /*001a*/ 	.short	(.L_2507 - .L_2506)
.L_2506:
        /*001c*/ 	.word	0x00000000
        /*0020*/ 	.short	0x000a
        /*0022*/ 	.short	0x0b84
        /*0024*/ 	.byte	0x00, 0xf0, 0x11, 0x00


	//----- nvinfo : EIATTR_KPARAM_INFO
	.align		4
.L_2507:
        /*0028*/ 	.byte	0x04, 0x17
        /*002a*/ 	.short	(.L_2509 - .L_2508)
.L_2508:
        /*002c*/ 	.word	0x00000000
        /*0030*/ 	.short	0x0009
        /*0032*/ 	.short	0x0b80
        /*0034*/ 	.byte	0x00, 0xf0, 0x11, 0x00


	//----- nvinfo : EIATTR_KPARAM_INFO
	.align		4
.L_2509:
        /*0038*/ 	.byte	0x04, 0x17
        /*003a*/ 	.short	(.L_2511 - .L_2510)
.L_2510:
        /*003c*/ 	.word	0x00000000
        /*0040*/ 	.short	0x0008
        /*0042*/ 	.short	0x0b7c
        /*0044*/ 	.byte	0x00, 0xf0, 0x11, 0x00


	//----- nvinfo : EIATTR_KPARAM_INFO
	.align		4
.L_2511:
        /*0048*/ 	.byte	0x04, 0x17
        /*004a*/ 	.short	(.L_2513 - .L_2512)
.L_2512:
        /*004c*/ 	.word	0x00000000
        /*0050*/ 	.short	0x0007
        /*0052*/ 	.short	0x0b78
        /*0054*/ 	.byte	0x00, 0xf0, 0x11, 0x00


	//----- nvinfo : EIATTR_KPARAM_INFO
	.align		4
.L_2513:
        /*0058*/ 	.byte	0x04, 0x17
        /*005a*/ 	.short	(.L_2515 - .L_2514)
.L_2514:
        /*005c*/ 	.word	0x00000000
        /*0060*/ 	.short	0x0006
        /*0062*/ 	.short	0x0b74
        /*0064*/ 	.byte	0x00, 0xf0, 0x11, 0x00


	//----- nvinfo : EIATTR_KPARAM_INFO
	.align		4
.L_2515:
        /*0068*/ 	.byte	0x04, 0x17
        /*006a*/ 	.short	(.L_2517 - .L_2516)
.L_2516:
        /*006c*/ 	.word	0x00000000
        /*0070*/ 	.short	0x0005
        /*0072*/ 	.short	0x0b70
        /*0074*/ 	.byte	0x00, 0xf0, 0x11, 0x00


	//----- nvinfo : EIATTR_KPARAM_INFO
	.align		4
.L_2517:
        /*0078*/ 	.byte	0x04, 0x17
        /*007a*/ 	.short	(.L_2519 - .L_2518)
.L_2518:
        /*007c*/ 	.word	0x00000000
        /*0080*/ 	.short	0x0004
        /*0082*/ 	.short	0x0b6c
        /*0084*/ 	.byte	0x00, 0xf0, 0x11, 0x00


	//----- nvinfo : EIATTR_KPARAM_INFO
	.align		4
.L_2519:
        /*0088*/ 	.byte	0x04, 0x17
        /*008a*/ 	.short	(.L_2521 - .L_2520)
.L_2520:
        /*008c*/ 	.word	0x00000000
        /*0090*/ 	.short	0x0003
        /*0092*/ 	.short	0x0b68
        /*0094*/ 	.byte	0x00, 0xf0, 0x05, 0x00


	//----- nvinfo : EIATTR_KPARAM_INFO
	.align		4
.L_2521:
        /*0098*/ 	.byte	0x04, 0x17
        /*009a*/ 	.short	(.L_2523 - .L_2522)
.L_2522:
        /*009c*/ 	.word	0x00000000
        /*00a0*/ 	.short	0x0002
        /*00a2*/ 	.short	0x0010
        /*00a4*/ 	.byte	0x00, 0xf0, 0x61, 0x2d


	//----- nvinfo : EIATTR_KPARAM_INFO
	.align		4
.L_2523:
        /*00a8*/ 	.byte	0x04, 0x17
        /*00aa*/ 	.short	(.L_2525 - .L_2524)
.L_2524:
        /*00ac*/ 	.word	0x00000000
        /*00b0*/ 	.short	0x0001
        /*00b2*/ 	.short	0x0008
        /*00b4*/ 	.byte	0x00, 0xf0, 0x21, 0x00


	//----- nvinfo : EIATTR_KPARAM_INFO
	.align		4
.L_2525:
        /*00b8*/ 	.byte	0x04, 0x17
        /*00ba*/ 	.short	(.L_2527 - .L_2526)
.L_2526:
        /*00bc*/ 	.word	0x00000000
        /*00c0*/ 	.short	0x0000
        /*00c2*/ 	.short	0x0000
        /*00c4*/ 	.byte	0x00, 0xf0, 0x21, 0x00


	//----- nvinfo : EIATTR_SPARSE_MMA_MASK
	.align		4
.L_2527:
        /*00c8*/ 	.byte	0x03, 0x50
        /*00ca*/ 	.short	0x0000


	//----- nvinfo : EIATTR_MAXREG_COUNT
	.align		4
        /*00cc*/ 	.byte	0x03, 0x1b
        /*00ce*/ 	.short	0x00ff


	//----- nvinfo : EIATTR_MERCURY_ISA_VERSION
	.align		4
        /*00d0*/ 	.byte	0x03, 0x5f
        /*00d2*/ 	.short	0x0101


	//----- nvinfo : EIATTR_EXIT_INSTR_OFFSETS
	.align		4
        /*00d4*/ 	.byte	0x04, 0x1c
        /*00d6*/ 	.short	(.L_2529 - .L_2528)


	//   ....[0]....
.L_2528:
        /*00d8*/ 	.word	0x00000160


	//   ....[1]....
        /*00dc*/ 	.word	0x00002ef0


	//----- nvinfo : EIATTR_CRS_STACK_SIZE
	.align		4
.L_2529:
        /*00e0*/ 	.byte	0x04, 0x1e
        /*00e2*/ 	.short	(.L_2531 - .L_2530)
.L_2530:
        /*00e4*/ 	.word	0x00000000


	//----- nvinfo : EIATTR_CBANK_PARAM_SIZE
	.align		4
.L_2531:
        /*00e8*/ 	.byte	0x03, 0x19
        /*00ea*/ 	.short	0x0b8c


	//----- nvinfo : EIATTR_PARAM_CBANK
	.align		4
        /*00ec*/ 	.byte	0x04, 0x0a
        /*00ee*/ 	.short	(.L_2533 - .L_2532)
	.align		4
.L_2532:
        /*00f0*/ 	.word	index@(.nv.constant0._Z25multi_tensor_apply_kernelI18TensorListMetadataILi4ELb0EEN18transformer_engine17multi_tensor_adam11AdamFunctorIf13__nv_bfloat16flEEJffffffNS3_10adamMode_tEfEEvlPViT_T0_DpT1_)
        /*00f4*/ 	.short	0x0210
        /*00f6*/ 	.short	0x0b8c


	//----- nvinfo : EIATTR_SW_WAR
	.align		4
.L_2533:
        /*00f8*/ 	.byte	0x04, 0x36
        /*00fa*/ 	.short	(.L_2535 - .L_2534)
.L_2534:
        /*00fc*/ 	.word	0x00000008
.L_2535:


//--------------------- .nv.info._Z25multi_tensor_apply_kernelI18TensorListMetadataILi4ELb0EEN18transformer_engine17multi_tensor_adam11AdamFunctorIf6__halfflEEJffffffNS3_10adamMode_tEfEEvlPViT_T0_DpT1_ --------------------------
	.section	.nv.info._Z25multi_tensor_apply_kernelI18TensorListMetadataILi4ELb0EEN18transformer_engine17multi_tensor_adam11AdamFunctorIf6__halfflEEJffffffNS3_10adamMode_tEfEEvlPViT_T0_DpT1_,"",@"SHT_CUDA_INFO"
	.sectionflags	@""
	.align	4


	//----- nvinfo : EIATTR_CUDA_API_VERSION
	.align		4
        /*0000*/ 	.byte	0x04, 0x37
        /*0002*/ 	.short	(.L_2537 - .L_2536)
.L_2536:
        /*0004*/ 	.word	0x00000082


	//----- nvinfo : EIATTR_KPARAM_INFO
	.align		4
.L_2537:
        /*0008*/ 	.byte	0x04, 0x17
        /*000a*/ 	.short	(.L_2539 - .L_2538)
.L_2538:
        /*000c*/ 	.word	0x00000000
        /*0010*/ 	.short	0x000b
        /*0012*/ 	.short	0x0b88
        /*0014*/ 	.byte	0x00, 0xf0, 0x11, 0x00


	//----- nvinfo : EIATTR_KPARAM_INFO
	.align		4
.L_2539:
        /*0018*/ 	.byte	0x04, 0x17
        /*001a*/ 	.short	(.L_2541 - .L_2540)
.L_2540:
        /*001c*/ 	.word	0x00000000
        /*0020*/ 	.short	0x000a
        /*0022*/ 	.short	0x0b84
        /*0024*/ 	.byte	0x00, 0xf0, 0x11, 0x00


	//----- nvinfo : EIATTR_KPARAM_INFO
	.align		4
.L_2541:
        /*0028*/ 	.byte	0x04, 0x17
        /*002a*/ 	.short	(.L_2543 - .L_2542)
.L_2542:
        /*002c*/ 	.word	0x00000000
        /*0030*/ 	.short	0x0009
        /*0032*/ 	.short	0x0b80
        /*0034*/ 	.byte	0x00, 0xf0, 0x11, 0x00


	//----- nvinfo : EIATTR_KPARAM_INFO
	.align		4
.L_2543:
        /*0038*/ 	.byte	0x04, 0x17
        /*003a*/ 	.short	(.L_2545 - .L_2544)
.L_2544:
        /*003c*/ 	.word	0x00000000
        /*0040*/ 	.short	0x0008
        /*0042*/ 	.short	0x0b7c
        /*0044*/ 	.byte	0x00, 0xf0, 0x11, 0x00


	//----- nvinfo : EIATTR_KPARAM_INFO
	.align		4
.L_2545:
        /*0048*/ 	.byte	0x04, 0x17
        /*004a*/ 	.short	(.L_2547 - .L_2546)
.L_2546:
        /*004c*/ 	.word	0x00000000
        /*0050*/ 	.short	0x0007
        /*0052*/ 	.short	0x0b78
        /*0054*/ 	.byte	0x00, 0xf0, 0x11, 0x00


	//----- nvinfo : EIATTR_KPARAM_INFO
	.align		4
.L_2547:
        /*0058*/ 	.byte	0x04, 0x17
        /*005a*/ 	.short	(.L_2549 - .L_2548)
.L_2548:
        /*005c*/ 	.word	0x00000000
        /*0060*/ 	.short	0x0006
        /*0062*/ 	.short	0x0b74
        /*0064*/ 	.byte	0x00, 0xf0, 0x11, 0x00


	//----- nvinfo : EIATTR_KPARAM_INFO
	.align		4
.L_2549:
        /*0068*/ 	.byte	0x04, 0x17
        /*006a*/ 	.short	(.L_2551 - .L_2550)
.L_2550:
        /*006c*/ 	.word	0x00000000
        /*0070*/ 	.short	0x0005
        /*0072*/ 	.short	0x0b70
        /*0074*/ 	.byte	0x00, 0xf0, 0x11, 0x00


	//----- nvinfo : EIATTR_KPARAM_INFO
	.align		4
.L_2551:
        /*0078*/ 	.byte	0x04, 0x17
        /*007a*/ 	.short	(.L_2553 - .L_2552)
.L_2552:
        /*007c*/ 	.word	0x00000000
        /*0080*/ 	.short	0x0004
        /*0082*/ 	.short	0x0b6c
        /*0084*/ 	.byte	0x00, 0xf0, 0x11, 0x00


	//----- nvinfo : EIATTR_KPARAM_INFO
	.align		4
.L_2553:
        /*0088*/ 	.byte	0x04, 0x17
        /*008a*/ 	.short	(.L_2555 - .L_2554)
.L_2554:
        /*008c*/ 	.word	0x00000000
        /*0090*/ 	.short	0x0003
        /*0092*/ 	.short	0x0b68
        /*0094*/ 	.byte	0x00, 0xf0, 0x05, 0x00


	//----- nvinfo : EIATTR_KPARAM_INFO
	.align		4
.L_2555:
        /*0098*/ 	.byte	0x04, 0x17
        /*009a*/ 	.short	(.L_2557 - .L_2556)
.L_2556:
        /*009c*/ 	.word	0x00000000
        /*00a0*/ 	.short	0x0002
        /*00a2*/ 	.short	0x0010
        /*00a4*/ 	.byte	0x00, 0xf0, 0x61, 0x2d


	//----- nvinfo : EIATTR_KPARAM_INFO
	.align		4
.L_2557:
        /*00a8*/ 	.byte	0x04, 0x17
        /*00aa*/ 	.short	(.L_2559 - .L_2558)
.L_2558:
        /*00ac*/ 	.word	0x00000000
        /*00b0*/ 	.short	0x0001
        /*00b2*/ 	.short	0x0008
        /*00b4*/ 	.byte	0x00, 0xf0, 0x21, 0x00


	//----- nvinfo : EIATTR_KPARAM_INFO
	.align		4
.L_2559:
        /*00b8*/ 	.byte	0x04, 0x17
        /*00ba*/ 	.short	(.L_2561 - .L_2560)
.L_2560:
        /*00bc*/ 	.word	0x00000000
        /*00c0*/ 	.short	0x0000
        /*00c2*/ 	.short	0x0000
        /*00c4*/ 	.byte	0x00, 0xf0, 0x21, 0x00


	//----- nvinfo : EIATTR_SPARSE_MMA_MASK
	.align		4
.L_2561:
        /*00c8*/ 	.byte	0x03, 0x50
        /*00ca*/ 	.short	0x0000


	//----- nvinfo : EIATTR_MAXREG_COUNT
	.align		4
        /*00cc*/ 	.byte	0x03, 0x1b
        /*00ce*/ 	.short	0x00ff


	//----- nvinfo : EIATTR_MERCURY_ISA_VERSION
	.align		4
        /*00d0*/ 	.byte	0x03, 0x5f
        /*00d2*/ 	.short	0x0101


	//----- nvinfo : EIATTR_EXIT_INSTR_OFFSETS
	.align		4
        /*00d4*/ 	.byte	0x04, 0x1c
        /*00d6*/ 	.short	(.L_2563 - .L_2562)


	//   ....[0]....
.L_2562:
        /*00d8*/ 	.word	0x00000160


	//   ....[1]....
        /*00dc*/ 	.word	0x00002ef0


	//----- nvinfo : EIATTR_CRS_STACK_SIZE
	.align		4
.L_2563:
        /*00e0*/ 	.byte	0x04, 0x1e
        /*00e2*/ 	.short	(.L_2565 - .L_2564)
.L_2564:
        /*00e4*/ 	.word	0x00000000


	//----- nvinfo : EIATTR_CBANK_PARAM_SIZE
	.align		4
.L_2565:
        /*00e8*/ 	.byte	0x03, 0x19
        /*00ea*/ 	.short	0x0b8c


	//----- nvinfo : EIATTR_PARAM_CBANK
	.align		4
        /*00ec*/ 	.byte	0x04, 0x0a
        /*00ee*/ 	.short	(.L_2567 - .L_2566)
	.align		4
.L_2566:
        /*00f0*/ 	.word	index@(.nv.constant0._Z25multi_tensor_apply_kernelI18TensorListMetadataILi4ELb0EEN18transformer_engine17multi_tensor_adam11AdamFunctorIf6__halfflEEJffffffNS3_10adamMode_tEfEEvlPViT_T0_DpT1_)
        /*00f4*/ 	.short	0x0210
        /*00f6*/ 	.short	0x0b8c


	//----- nvinfo : EIATTR_SW_WAR
	.align		4
.L_2567:
        /*00f8*/ 	.byte	0x04, 0x36
        /*00fa*/ 	.short	(.L_2569 - .L_2568)
.L_2568:
        /*00fc*/ 	.word	0x00000008
.L_2569:


//--------------------- .nv.info._Z25multi_tensor_apply_kernelI18TensorListMetadataILi4ELb0EEN18transformer_engine17multi_tensor_adam11AdamFunctorIffflEEJffffffNS3_10adamMode_tEfEEvlPViT_T0_DpT1_ --------------------------
	.section	.nv.info._Z25multi_tensor_apply_kernelI18TensorListMetadataILi4ELb0EEN18transformer_engine17multi_tensor_adam11AdamFunctorIffflEEJffffffNS3_10adamMode_tEfEEvlPViT_T0_DpT1_,"",@"SHT_CUDA_INFO"
	.sectionflags	@""
	.align	4


	//----- nvinfo : EIATTR_CUDA_API_VERSION
	.align		4
        /*0000*/ 	.byte	0x04, 0x37
        /*0002*/ 	.short	(.L_2571 - .L_2570)
.L_2570:
        /*0004*/ 	.word	0x00000082


	//----- nvinfo : EIATTR_KPARAM_INFO
	.align		4
.L_2571:
        /*0008*/ 	.byte	0x04, 0x17
        /*000a*/ 	.short	(.L_2573 - .L_2572)
.L_2572:
        /*000c*/ 	.word	0x00000000
        /*0010*/ 	.short	0x000b
        /*0012*/ 	.short	0x0b88
        /*0014*/ 	.byte	0x00, 0xf0, 0x11, 0x00


	//----- nvinfo : EIATTR_KPARAM_INFO
	.align		4
.L_2573:
        /*0018*/ 	.byte	0x04, 0x17
        /*001a*/ 	.short	(.L_2575 - .L_2574)
.L_2574:
        /*001c*/ 	.word	0x00000000
        /*0020*/ 	.short	0x000a
        /*0022*/ 	.short	0x0b84
        /*0024*/ 	.byte	0x00, 0xf0, 0x11, 0x00


	//----- nvinfo : EIATTR_KPARAM_INFO
	.align		4
.L_2575:
        /*0028*/ 	.byte	0x04, 0x17
        /*002a*/ 	.short	(.L_2577 - .L_2576)
.L_2576:
        /*002c*/ 	.word	0x00000000
        /*0030*/ 	.short	0x0009
        /*0032*/ 	.short	0x0b80
        /*0034*/ 	.byte	0x00, 0xf0, 0x11, 0x00


	//----- nvinfo : EIATTR_KPARAM_INFO
	.align		4
.L_2577:
        /*0038*/ 	.byte	0x04, 0x17
        /*003a*/ 	.short	(.L_2579 - .L_2578)
.L_2578:
        /*003c*/ 	.word	0x00000000
        /*0040*/ 	.short	0x0008
        /*0042*/ 	.short	0x0b7c
        /*0044*/ 	.byte	0x00, 0xf0, 0x11, 0x00


	//----- nvinfo : EIATTR_KPARAM_INFO
	.align		4
.L_2579:
        /*0048*/ 	.byte	0x04, 0x17
        /*004a*/ 	.short	(.L_2581 - .L_2580)
.L_2580:
        /*004c*/ 	.word	0x00000000
        /*0050*/ 	.short	0x0007
        /*0052*/ 	.short	0x0b78
        /*0054*/ 	.byte	0x00, 0xf0, 0x11, 0x00


	//----- nvinfo : EIATTR_KPARAM_INFO
	.align		4
.L_2581:
        /*0058*/ 	.byte	0x04, 0x17
        /*005a*/ 	.short	(.L_2583 - .L_2582)
.L_2582:
        /*005c*/ 	.word	0x00000000
        /*0060*/ 	.short	0x0006
        /*0062*/ 	.short	0x0b74
        /*0064*/ 	.byte	0x00, 0xf0, 0x11, 0x00


	//----- nvinfo : EIATTR_KPARAM_INFO
	.align		4
.L_2583:
        /*0068*/ 	.byte	0x04, 0x17
        /*006a*/ 	.short	(.L_2585 - .L_2584)
.L_2584:
        /*006c*/ 	.word	0x00000000
        /*0070*/ 	.short	0x0005
        /*0072*/ 	.short	0x0b70
        /*0074*/ 	.byte	0x00, 0xf0, 0x11, 0x00


	//----- nvinfo : EIATTR_KPARAM_INFO
	.align		4
.L_2585:
        /*0078*/ 	.byte	0x04, 0x17
        /*007a*/ 	.short	(.L_2587 - .L_2586)
.L_2586:
        /*007c*/ 	.word	0x00000000
        /*0080*/ 	.short	0x0004
        /*0082*/ 	.short	0x0b6c
        /*0084*/ 	.byte	0x00, 0xf0, 0x11, 0x00


	//----- nvinfo : EIATTR_KPARAM_INFO
	.align		4
.L_2587:
        /*0088*/ 	.byte	0x04, 0x17
        /*008a*/ 	.short	(.L_2589 - .L_2588)
.L_2588:
        /*008c*/ 	.word	0x00000000
        /*0090*/ 	.short	0x0003
        /*0092*/ 	.short	0x0b68
        /*0094*/ 	.byte	0x00, 0xf0, 0x05, 0x00


	//----- nvinfo : EIATTR_KPARAM_INFO
	.align		4
.L_2589:
        /*0098*/ 	.byte	0x04, 0x17
        /*009a*/ 	.short	(.L_2591 - .L_2590)
.L_2590:
        /*009c*/ 	.word	0x00000000
        /*00a0*/ 	.short	0x0002
        /*00a2*/ 	.short	0x0010
        /*00a4*/ 	.byte	0x00, 0xf0, 0x61, 0x2d


	//----- nvinfo : EIATTR_KPARAM_INFO
	.align		4
.L_2591:
        /*00a8*/ 	.byte	0x04, 0x17
        /*00aa*/ 	.short	(.L_2593 - .L_2592)
.L_2592:
        /*00ac*/ 	.word	0x00000000
        /*00b0*/ 	.short	0x0001
        /*00b2*/ 	.short	0x0008
        /*00b4*/ 	.byte	0x00, 0xf0, 0x21, 0x00


	//----- nvinfo : EIATTR_KPARAM_INFO
	.align		4
.L_2593:
        /*00b8*/ 	.byte	0x04, 0x17
        /*00ba*/ 	.short	(.L_2595 - .L_2594)
.L_2594:
        /*00bc*/ 	.word	0x00000000
        /*00c0*/ 	.short	0x0000
        /*00c2*/ 	.short	0x0000
        /*00c4*/ 	.byte	0x00, 0xf0, 0x21, 0x00


	//----- nvinfo : EIATTR_SPARSE_MMA_MASK
	.align		4
.L_2595:
        /*00c8*/ 	.byte	0x03, 0x50
        /*00ca*/ 	.short	0x0000


	//----- nvinfo : EIATTR_MAXREG_COUNT
	.align		4
        /*00cc*/ 	.byte	0x03, 0x1b
        /*00ce*/ 	.short	0x00ff


	//----- nvinfo : EIATTR_MERCURY_ISA_VERSION
	.align		4
        /*00d0*/ 	.byte	0x03, 0x5f
        /*00d2*/ 	.short	0x0101


	//----- nvinfo : EIATTR_EXIT_INSTR_OFFSETS
	.align		4
        /*00d4*/ 	.byte	0x04, 0x1c
        /*00d6*/ 	.short	(.L_2597 - .L_2596)


	//   ....[0]....
.L_2596:
        /*00d8*/ 	.word	0x00000160


	//   ....[1]....
        /*00dc*/ 	.word	0x00002e10


	//----- nvinfo : EIATTR_CRS_STACK_SIZE
	.align		4
.L_2597:
        /*00e0*/ 	.byte	0x04, 0x1e
        /*00e2*/ 	.short	(.L_2599 - .L_2598)
.L_2598:
        /*00e4*/ 	.word	0x00000000


	//----- nvinfo : EIATTR_CBANK_PARAM_SIZE
	.align		4
.L_2599:
        /*00e8*/ 	.byte	0x03, 0x19
        /*00ea*/ 	.short	0x0b8c


	//----- nvinfo : EIATTR_PARAM_CBANK
	.align		4
        /*00ec*/ 	.byte	0x04, 0x0a
        /*00ee*/ 	.short	(.L_2601 - .L_2600)
	.align		4
.L_2600:
        /*00f0*/ 	.word	index@(.nv.constant0._Z25multi_tensor_apply_kernelI18TensorListMetadataILi4ELb0EEN18transformer_engine17multi_tensor_adam11AdamFunctorIffflEEJffffffNS3_10adamMode_tEfEEvlPViT_T0_DpT1_)
        /*00f4*/ 	.short	0x0210
        /*00f6*/ 	.short	0x0b8c


	//----- nvinfo : EIATTR_SW_WAR
	.align		4
.L_2601:
        /*00f8*/ 	.byte	0x04, 0x36
        /*00fa*/ 	.short	(.L_2603 - .L_2602)
.L_2602:
        /*00fc*/ 	.word	0x00000008
.L_2603:


//--------------------- .nv.callgraph             --------------------------
	.section	.nv.callgraph,"",@"SHT_CUDA_CALLGRAPH"
	.align	4
	.sectionentsize	8
	.align		4
        /*0000*/ 	.word	0x00000000
	.align		4
        /*0004*/ 	.word	0xffffffff
	.align		4
        /*0008*/ 	.word	0x00000000
	.align		4
        /*000c*/ 	.word	0xfffffffe
	.align		4
        /*0010*/ 	.word	0x00000000
	.align		4
        /*0014*/ 	.word	0xfffffffd
	.align		4
        /*0018*/ 	.word	0x00000000
	.align		4
        /*001c*/ 	.word	0xfffffffc


//--------------------- .text._Z25multi_tensor_apply_kernelI18TensorListMetadataILi5ELb0EEN18transformer_engine17multi_tensor_adam27AdamCapturableMasterFunctorI13__nv_bfloat16fEEJffPiifPfNS3_10adamMode_tEfS8_EEvlPViT_T0_DpT1_ --------------------------
	.section	.text._Z25multi_tensor_apply_kernelI18TensorListMetadataILi5ELb0EEN18transformer_engine17multi_tensor_adam27AdamCapturableMasterFunctorI13__nv_bfloat16fEEJffPiifPfNS3_10adamMode_tEfS8_EEvlPViT_T0_DpT1_,"ax",@progbits
	.align	128
        .global         _Z25multi_tensor_apply_kernelI18TensorListMetadataILi5ELb0EEN18transformer_engine17multi_tensor_adam27AdamCapturableMasterFunctorI13__nv_bfloat16fEEJffPiifPfNS3_10adamMode_tEfS8_EEvlPViT_T0_DpT1_
        .type           _Z25multi_tensor_apply_kernelI18TensorListMetadataILi5ELb0EEN18transformer_engine17multi_tensor_adam27AdamCapturableMasterFunctorI13__nv_bfloat16fEEJffPiifPfNS3_10adamMode_tEfS8_EEvlPViT_T0_DpT1_,@function
        .size           _Z25multi_tensor_apply_kernelI18TensorListMetadataILi5ELb0EEN18transformer_engine17multi_tensor_adam27AdamCapturableMasterFunctorI13__nv_bfloat16fEEJffPiifPfNS3_10adamMode_tEfS8_EEvlPViT_T0_DpT1_,(.L_x_5479 - _Z25multi_tensor_apply_kernelI18TensorListMetadataILi5ELb0EEN18transformer_engine17multi_tensor_adam27AdamCapturableMasterFunctorI13__nv_bfloat16fEEJffPiifPfNS3_10adamMode_tEfS8_EEvlPViT_T0_DpT1_)
        .other          _Z25multi_tensor_apply_kernelI18TensorListMetadataILi5ELb0EEN18transformer_engine17multi_tensor_adam27AdamCapturableMasterFunctorI13__nv_bfloat16fEEJffPiifPfNS3_10adamMode_tEfS8_EEvlPViT_T0_DpT1_,@"STO_CUDA_ENTRY STV_DEFAULT"
_Z25multi_tensor_apply_kernelI18TensorListMetadataILi5ELb0EEN18transformer_engine17multi_tensor_adam27AdamCapturableMasterFunctorI13__nv_bfloat16fEEJffPiifPfNS3_10adamMode_tEfS8_EEvlPViT_T0_DpT1_:
.text._Z25multi_tensor_apply_kernelI18TensorListMetadataILi5ELb0EEN18transformer_engine17multi_tensor_adam27AdamCapturableMasterFunctorI13__nv_bfloat16fEEJffPiifPfNS3_10adamMode_tEfS8_EEvlPViT_T0_DpT1_:
[----:B------:R-:W-:Y:S08]  /*0000*/  LDC R1, c[0x0][0x28] ;  /* 0x00000a00ff017b82 */ /* 0x000ff00000000800 */
[----:B------:R-:W0:Y:S01]  /*0010*/  LDC.64 R2, c[0x0][0x218] ;  /* 0x00008600ff027b82 */ /* 0x000e220000000a00 */
[----:B------:R-:W-:Y:S02]  /*0020*/  ULDC.64 UR10, c[0x0][0x208] ;  /* 0x00008200000a7ab9 */ /* 0x000fe40000000a00 */
[----:B0-----:R-:W2:Y:S02]  /*0030*/  LDG.E.STRONG.SYS R2, desc[UR10][R2.64] ;  /* 0x0000000a02027981 */ /* 0x001ea4000c1f5900 */
[----:B--2---:R-:W-:-:S13]  /*0040*/  ISETP.NE.AND P0, PT, R2, 0x1, PT ;  /* 0x000000010200780c */ /* 0x004fda0003f05270 */
[----:B------:R-:W-:Y:S05]  /*0050*/  @!P0 EXIT ;  /* 0x000000000000894d */ /* 0x000fea0003800000 */
[----:B------:R-:W0:Y:S01]  /*0060*/  LDC R0, c[0x0][0xda8] ;  /* 0x00036a00ff007b82 */ /* 0x000e220000000800 */
[----:B------:R-:W-:Y:S01]  /*0070*/  UMOV UR12, 0x3f800000 ;  /* 0x3f800000000c7882 */ /* 0x000fe20000000000 */
[----:B------:R-:W-:Y:S01]  /*0080*/  UMOV UR13, 0x3f800000 ;  /* 0x3f800000000d7882 */ /* 0x000fe20000000000 */
[----:B0-----:R-:W-:-:S13]  /*0090*/  ISETP.NE.AND P0, PT, R0, 0x1, PT ;  /* 0x000000010000780c */ /* 0x001fda0003f05270 */
[----:B------:R-:W-:Y:S05]  /*00a0*/  @P0 BRA `(.L_x_0) ;  /* 0x00000008004c0947 */ /* 0x000fea0003800000 */
[----:B------:R-:W0:Y:S01]  /*00b0*/  LDC.64 R4, c[0x0][0xda0] ;  /* 0x00036800ff047b82 */ /* 0x000e220000000a00 */
[----:B------:R-:W-:Y:S01]  /*00c0*/  ULDC UR4, c[0x0][0xd94] ;  /* 0x0003650000047ab9 */ /* 0x000fe20000000800 */
[----:B0-----:R-:W2:Y:S01]  /*00d0*/  LDG.E R0, desc[UR10][R4.64] ;  /* 0x0000000a04007981 */ /* 0x001ea2000c1e1900 */
[----:B------:R-:W0:Y:S02]  /*00e0*/  F2F.F64.F32 R6, UR4 ;  /* 0x0000000400067d10 */ /* 0x000e240008201800 */
[----:B0-----:R-:W-:-:S10]  /*00f0*/  DADD R6, -RZ, |R6| ;  /* 0x00000000ff067229 */ /* 0x001fd40000000506 */
[----:B------:R-:W-:Y:S01]  /*0100*/  IMAD.MOV.U32 R12, RZ, RZ, R6 ;  /* 0x000000ffff0c7224 */ /* 0x000fe200078e0006 */
[----:B------:R-:W-:Y:S01]  /*0110*/  MOV R6, 0x1e0 ;  /* 0x000001e000067802 */ /* 0x000fe20000000f00 */
[----:B------:R-:W-:Y:S01]  /*0120*/  IMAD.MOV.U32 R11, RZ, RZ, R7 ;  /* 0x000000ffff0b7224 */ /* 0x000fe200078e0007 */
[----:B--2---:R-:W0:Y:S02]  /*0130*/  I2F.F64 R2, R0 ;  /* 0x0000000000027312 */ /* 0x004e240000201c00 */
[----:B0-----:R-:W-:Y:S01]  /*0140*/  LOP3.LUT R8, R3, 0x7ff00000, RZ, 0xc0, !PT ;  /* 0x7ff0000003087812 */ /* 0x001fe200078ec0ff */
[----:B------:R-:W-:-:S03]  /*0150*/  IMAD.MOV.U32 R7, RZ, RZ, R3 ;  /* 0x000000ffff077224 */ /* 0x000fc600078e0003 */
[----:B------:R-:W-:-:S04]  /*0160*/  LEA.HI R9, R8, 0xfffffc0c, RZ, 0xc ;  /* 0xfffffc0c08097811 */ /* 0x000fc800078f60ff */
[CC--:B------:R-:W-:Y:S02]  /*0170*/  SHF.L.U32 R8, R2.reuse, R9.reuse, RZ ;  /* 0x0000000902087219 */ /* 0x0c0fe400000006ff */
[----:B------:R-:W-:Y:S02]  /*0180*/  SHF.L.U64.HI R9, R2, R9, R3 ;  /* 0x0000000902097219 */ /* 0x000fe40000010203 */
[----:B------:R-:W-:Y:S02]  /*0190*/  ISETP.NE.U32.AND P0, PT, R8, RZ, PT ;  /* 0x000000ff0800720c */ /* 0x000fe40003f05070 */
[----:B------:R-:W-:Y:S02]  /*01a0*/  MOV R8, R2 ;  /* 0x0000000200087202 */ /* 0x000fe40000000f00 */
[----:B------:R-:W-:-:S04]  /*01b0*/  ISETP.NE.AND.EX P0, PT, R9, -0x80000000, PT, P0 ;  /* 0x800000000900780c */ /* 0x000fc80003f05300 */
[----:B------:R-:W-:-:S09]  /*01c0*/  SEL R22, RZ, 0x1, P0 ;  /* 0x00000001ff167807 */ /* 0x000fd20000000000 */
[----:B------:R-:W-:Y:S05]  /*01d0*/  CALL.REL.NOINC `($_Z25multi_tensor_apply_kernelI18TensorListMetadataILi5ELb0EEN18transformer_engine17multi_tensor_adam27AdamCapturableMasterFunctorI13__nv_bfloat16fEEJffPiifPfNS3_10adamMode_tEfS8_EEvlPViT_T0_DpT1_$__internal_accurate_pow) ;  /* 0x0000003c00a47944 */ /* 0x000fea0003c00000 */
[----:B------:R-:W0:Y:S01]  /*01e0*/  LDC R10, c[0x0][0xd94] ;  /* 0x00036500ff0a7b82 */ /* 0x000e220000000800 */
[----:B------:R-:W-:Y:S01]  /*01f0*/  IMAD.MOV.U32 R4, RZ, RZ, R14 ;  /* 0x000000ffff047224 */ /* 0x000fe200078e000e */
[----:B------:R-:W-:Y:S02]  /*0200*/  MOV R5, R15 ;  /* 0x0000000f00057202 */ /* 0x000fe40000000f00 */
[----:B0-----:R-:W-:Y:S01]  /*0210*/  FSETP.NEU.AND P1, PT, R10, RZ, PT ;  /* 0x000000ff0a00720b */ /* 0x001fe20003f2d000 */
[----:B------:R0:W1:-:S12]  /*0220*/  F2F.F64.F32 R8, R10 ;  /* 0x0000000a00087310 */ /* 0x0000580000201800 */
[----:B0-----:R-:W-:Y:S05]  /*0230*/  @!P1 BRA `(.L_x_1) ;  /* 0x00000000003c9947 */ /* 0x001fea0003800000 */
[C---:B-1----:R-:W-:Y:S01]  /*0240*/  ISETP.GT.AND P3, PT, R9.reuse, -0x1, PT ;  /* 0xffffffff0900780c */ /* 0x042fe20003f64270 */
[----:B------:R-:W-:Y:S01]  /*0250*/  DADD R6, -RZ, -R4 ;  /* 0x00000000ff067229 */ /* 0x000fe20000000904 */
[----:B------:R-:W-:Y:S02]  /*0260*/  ISETP.LT.AND P2, PT, R9, RZ, !P0 ;  /* 0x000000ff0900720c */ /* 0x000fe40004741270 */
[----:B------:R-:W-:-:S07]  /*0270*/  ISETP.NE.AND P1, PT, R22, RZ, PT ;  /* 0x000000ff1600720c */ /* 0x000fce0003f25270 */
[----:B------:R-:W-:Y:S02]  /*0280*/  FSEL R6, R6, R4, P2 ;  /* 0x0000000406067208 */ /* 0x000fe40001000000 */
[----:B------:R-:W-:Y:S01]  /*0290*/  FSEL R7, R7, R5, P2 ;  /* 0x0000000507077208 */ /* 0x000fe20001000000 */
[----:B------:R-:W-:Y:S06]  /*02a0*/  @P3 BRA `(.L_x_2) ;  /* 0x0000000000343947 */ /* 0x000fec0003800000 */
[----:B------:R-:W0:Y:S02]  /*02b0*/  FRND.F64.TRUNC R4, R2 ;  /* 0x0000000200047313 */ /* 0x000e24000030d800 */
[----:B0-----:R-:W-:Y:S01]  /*02c0*/  DSETP.NEU.AND P2, PT, R4, R2, PT ;  /* 0x000000020400722a */ /* 0x001fe20003f4d000 */
[----:B------:R-:W-:Y:S02]  /*02d0*/  IMAD.MOV.U32 R4, RZ, RZ, R6 ;  /* 0x000000ffff047224 */ /* 0x000fe400078e0006 */
[----:B------:R-:W-:-:S11]  /*02e0*/  IMAD.MOV.U32 R5, RZ, RZ, R7 ;  /* 0x000000ffff057224 */ /* 0x000fd600078e0007 */
[----:B------:R-:W-:Y:S05]  /*02f0*/  @!P2 BRA `(.L_x_2) ;  /* 0x000000000020a947 */ /* 0x000fea0003800000 */
[----:B------:R-:W-:Y:S01]  /*0300*/  MOV R4, 0x0 ;  /* 0x0000000000047802 */ /* 0x000fe20000000f00 */
[----:B------:R-:W-:Y:S01]  /*0310*/  IMAD.MOV.U32 R5, RZ, RZ, -0x80000 ;  /* 0xfff80000ff057424 */ /* 0x000fe200078e00ff */
[----:B------:R-:W-:Y:S06]  /*0320*/  BRA `(.L_x_2) ;  /* 0x0000000000147947 */ /* 0x000fec0003800000 */
.L_x_1:
[----:B------:R-:W-:Y:S01]  /*0330*/  ISETP.GE.AND P2, PT, R3, RZ, PT ;  /* 0x000000ff0300720c */ /* 0x000fe20003f46270 */
[----:B------:R-:W-:Y:S01]  /*0340*/  DSETP.NEU.AND P1, PT, |R2|, 0.5, !P0 ;  /* 0x3fe000000200742a */ /* 0x000fe2000472d200 */
[----:B------:R-:W-:-:S05]  /*0350*/  IMAD.MOV.U32 R4, RZ, RZ, RZ ;  /* 0x000000ffff047224 */ /* 0x000fca00078e00ff */
[----:B-1----:R-:W-:-:S06]  /*0360*/  SEL R5, R9, RZ, P1 ;  /* 0x000000ff09057207 */ /* 0x002fcc0000800000 */
[----:B------:R-:W-:-:S07]  /*0370*/  @!P2 LOP3.LUT R5, R5, 0x7ff00000, RZ, 0xfc, !PT ;  /* 0x7ff000000505a812 */ /* 0x000fce00078efcff */
.L_x_2:
[----:B------:R-:W-:-:S10]  /*0380*/  DADD R6, R2, R8 ;  /* 0x0000000002067229 */ /* 0x000fd40000000008 */
[----:B------:R-:W-:-:S04]  /*0390*/  LOP3.LUT R6, R7, 0x7ff00000, RZ, 0xc0, !PT ;  /* 0x7ff0000007067812 */ /* 0x000fc800078ec0ff */
[----:B------:R-:W-:-:S13]  /*03a0*/  ISETP.NE.AND P2, PT, R6, 0x7ff00000, PT ;  /* 0x7ff000000600780c */ /* 0x000fda0003f45270 */
[----:B------:R-:W-:Y:S05]  /*03b0*/  @P2 BRA `(.L_x_3) ;  /* 0x0000000000602947 */ /* 0x000fea0003800000 */
[----:B------:R-:W-:-:S06]  /*03c0*/  DSETP.GTU.AND P2, PT, |R2|, +INF , PT ;  /* 0x7ff000000200742a */ /* 0x000fcc0003f4c200 */
[----:B------:R-:W-:-:S14]  /*03d0*/  DSETP.GTU.OR P2, PT, |R8|, +INF , P2 ;  /* 0x7ff000000800742a */ /* 0x000fdc000174c600 */
[----:B------:R-:W-:Y:S05]  /*03e0*/  @P2 BRA `(.L_x_4) ;  /* 0x0000000000502947 */ /* 0x000fea0003800000 */
[----:B------:R-:W-:-:S14]  /*03f0*/  DSETP.NEU.AND P2, PT, |R2|, +INF , PT ;  /* 0x7ff000000200742a */ /* 0x000fdc0003f4d200 */
[----:B------:R-:W-:Y:S05]  /*0400*/  @P2 BRA `(.L_x_5) ;  /* 0x0000000000202947 */ /* 0x000fea0003800000 */
[----:B------:R-:W-:Y:S01]  /*0410*/  ISETP.GE.AND P2, PT, R3, RZ, PT ;  /* 0x000000ff0300720c */ /* 0x000fe20003f46270 */
[----:B------:R-:W-:-:S06]  /*0420*/  DSETP.GT.AND P1, PT, |R8|, 1, PT ;  /* 0x3ff000000800742a */ /* 0x000fcc0003f24200 */
[----:B------:R-:W-:Y:S02]  /*0430*/  SEL R4, RZ, 0x7ff00000, !P1 ;  /* 0x7ff00000ff047807 */ /* 0x000fe40004800000 */
[----:B------:R-:W-:-:S04]  /*0440*/  FSETP.NEU.AND P1, PT, R10, -1, PT ;  /* 0xbf8000000a00780b */ /* 0x000fc80003f2d000 */
[----:B------:R-:W-:-:S04]  /*0450*/  @!P2 LOP3.LUT R4, R4, 0x7ff00000, RZ, 0x3c, !PT ;  /* 0x7ff000000404a812 */ /* 0x000fc800078e3cff */
[----:B------:R-:W-:Y:S02]  /*0460*/  SEL R5, R4, 0x3ff00000, P1 ;  /* 0x3ff0000004057807 */ /* 0x000fe40000800000 */
[----:B------:R-:W-:Y:S01]  /*0470*/  MOV R4, RZ ;  /* 0x000000ff00047202 */ /* 0x000fe20000000f00 */
[----:B------:R-:W-:Y:S06]  /*0480*/  BRA `(.L_x_3) ;  /* 0x00000000002c7947 */ /* 0x000fec0003800000 */
.L_x_5:
[----:B------:R-:W-:-:S14]  /*0490*/  DSETP.NEU.AND P2, PT, |R8|, +INF , PT ;  /* 0x7ff000000800742a */ /* 0x000fdc0003f4d200 */
[----:B------:R-:W-:Y:S05]  /*04a0*/  @P2 BRA `(.L_x_3) ;  /* 0x0000000000242947 */ /* 0x000fea0003800000 */
[----:B------:R-:W-:Y:S02]  /*04b0*/  ISETP.LT.AND P1, PT, R9, RZ, P1 ;  /* 0x000000ff0900720c */ /* 0x000fe40000f21270 */
[C---:B------:R-:W-:Y:S02]  /*04c0*/  LOP3.LUT R4, R3.reuse, 0x7fffffff, RZ, 0xc0, !PT ;  /* 0x7fffffff03047812 */ /* 0x040fe400078ec0ff */
[----:B------:R-:W-:Y:S02]  /*04d0*/  ISETP.GT.AND P2, PT, R3, -0x1, PT ;  /* 0xffffffff0300780c */ /* 0x000fe40003f44270 */
[----:B------:R-:W-:Y:S01]  /*04e0*/  ISETP.NE.AND P1, PT, R4, 0x3fe00000, P1 ;  /* 0x3fe000000400780c */ /* 0x000fe20000f25270 */
[----:B------:R-:W-:Y:S01]  /*04f0*/  IMAD.MOV.U32 R4, RZ, RZ, RZ ;  /* 0x000000ffff047224 */ /* 0x000fe200078e00ff */
[----:B------:R-:W-:-:S11]  /*0500*/  SEL R5, RZ, 0x7ff00000, !P2 ;  /* 0x7ff00000ff057807 */ /* 0x000fd60005000000 */
[----:B------:R-:W-:Y:S01]  /*0510*/  @P1 VIADD R5, R5, 0x80000000 ;  /* 0x8000000005051836 */ /* 0x000fe20000000000 */
[----:B------:R-:W-:Y:S06]  /*0520*/  BRA `(.L_x_3) ;  /* 0x0000000000047947 */ /* 0x000fec0003800000 */
.L_x_4:
[----:B------:R-:W-:-:S11]  /*0530*/  DADD R4, R2, R8 ;  /* 0x0000000002047229 */ /* 0x000fd60000000008 */
.L_x_3:
[----:B------:R-:W-:Y:S01]  /*0540*/  ULDC UR4, c[0x0][0xd98] ;  /* 0x0003660000047ab9 */ /* 0x000fe20000000800 */
[----:B------:R-:W-:Y:S01]  /*0550*/  MOV R8, R2 ;  /* 0x0000000200087202 */ /* 0x000fe20000000f00 */
[----:B------:R-:W0:Y:S02]  /*0560*/  F2F.F64.F32 R6, UR4 ;  /* 0x0000000400067d10 */ /* 0x000e240008201800 */
[----:B0-----:R-:W-:-:S10]  /*0570*/  DADD R6, -RZ, |R6| ;  /* 0x00000000ff067229 */ /* 0x001fd40000000506 */
[----:B------:R-:W-:Y:S01]  /*0580*/  IMAD.MOV.U32 R12, RZ, RZ, R6 ;  /* 0x000000ffff0c7224 */ /* 0x000fe200078e0006 */
[----:B------:R-:W-:Y:S01]  /*0590*/  MOV R6, 0x5d0 ;  /* 0x000005d000067802 */ /* 0x000fe20000000f00 */
[----:B------:R-:W-:Y:S01]  /*05a0*/  IMAD.MOV.U32 R11, RZ, RZ, R7 ;  /* 0x000000ffff0b7224 */ /* 0x000fe200078e0007 */
[----:B------:R-:W-:-:S07]  /*05b0*/  MOV R7, R3 ;  /* 0x0000000300077202 */ /* 0x000fce0000000f00 */
[----:B------:R-:W-:Y:S05]  /*05c0*/  CALL.REL.NOINC `($_Z25multi_tensor_apply_kernelI18TensorListMetadataILi5ELb0EEN18transformer_engine17multi_tensor_adam27AdamCapturableMasterFunctorI13__nv_bfloat16fEEJffPiifPfNS3_10adamMode_tEfS8_EEvlPViT_T0_DpT1_$__internal_accurate_pow) ;  /* 0x0000003800a87944 */ /* 0x000fea0003c00000 */
[----:B------:R-:W0:Y:S01]  /*05d0*/  LDC R16, c[0x0][0xd98] ;  /* 0x00036600ff107b82 */ /* 0x000e220000000800 */
[----:B------:R-:W-:Y:S01]  /*05e0*/  IMAD.MOV.U32 R6, RZ, RZ, R14 ;  /* 0x000000ffff067224 */ /* 0x000fe200078e000e */
[----:B------:R-:W-:Y:S02]  /*05f0*/  MOV R7, R15 ;  /* 0x0000000f00077202 */ /* 0x000fe40000000f00 */
[----:B0-----:R-:W-:Y:S01]  /*0600*/  FSETP.NEU.AND P1, PT, R16, RZ, PT ;  /* 0x000000ff1000720b */ /* 0x001fe20003f2d000 */
[----:B------:R0:W1:-:S12]  /*0610*/  F2F.F64.F32 R10, R16 ;  /* 0x00000010000a7310 */ /* 0x0000580000201800 */
[----:B0-----:R-:W-:Y:S05]  /*0620*/  @!P1 BRA `(.L_x_6) ;  /* 0x0000000000309947 */ /* 0x001fea0003800000 */
[----:B-1----:R-:W-:-:S13]  /*0630*/  ISETP.GT.AND P1, PT, R11, -0x1, PT ;  /* 0xffffffff0b00780c */ /* 0x002fda0003f24270 */
[----:B------:R-:W-:Y:S05]  /*0640*/  @P1 BRA `(.L_x_7) ;  /* 0x0000000000401947 */ /* 0x000fea0003800000 */
[----:B------:R-:W0:Y:S01]  /*0650*/  FRND.F64.TRUNC R12, R2 ;  /* 0x00000002000c7313 */ /* 0x000e22000030d800 */
[----:B------:R-:W-:Y:S01]  /*0660*/  DADD R8, -RZ, -R6 ;  /* 0x00000000ff087229 */ /* 0x000fe20000000906 */
[----:B------:R-:W-:-:S09]  /*0670*/  ISETP.LT.AND P0, PT, R11, RZ, !P0 ;  /* 0x000000ff0b00720c */ /* 0x000fd20004701270 */
[----:B------:R-:W-:Y:S02]  /*0680*/  FSEL R6, R8, R6, P0 ;  /* 0x0000000608067208 */ /* 0x000fe40000000000 */
[----:B------:R-:W-:Y:S01]  /*0690*/  FSEL R7, R9, R7, P0 ;  /* 0x0000000709077208 */ /* 0x000fe20000000000 */
[----:B0-----:R-:W-:-:S14]  /*06a0*/  DSETP.NEU.AND P1, PT, R12, R2, PT ;  /* 0x000000020c00722a */ /* 0x001fdc0003f2d000 */
[----:B------:R-:W-:Y:S05]  /*06b0*/  @!P1 BRA `(.L_x_7) ;  /* 0x0000000000249947 */ /* 0x000fea0003800000 */
[----:B------:R-:W-:Y:S01]  /*06c0*/  IMAD.MOV.U32 R6, RZ, RZ, 0x0 ;  /* 0x00000000ff067424 */ /* 0x000fe200078e00ff */
[----:B------:R-:W-:Y:S01]  /*06d0*/  MOV R7, 0xfff80000 ;  /* 0xfff8000000077802 */ /* 0x000fe20000000f00 */
[----:B------:R-:W-:Y:S06]  /*06e0*/  BRA `(.L_x_7) ;  /* 0x0000000000187947 */ /* 0x000fec0003800000 */
.L_x_6:
[----:B------:R-:W-:Y:S01]  /*06f0*/  ISETP.GE.AND P1, PT, R3, RZ, PT ;  /* 0x000000ff0300720c */ /* 0x000fe20003f26270 */
[----:B------:R-:W-:Y:S01]  /*0700*/  DSETP.NEU.AND P0, PT, |R2|, 0.5, !P0 ;  /* 0x3fe000000200742a */ /* 0x000fe2000470d200 */
[----:B------:R-:W-:-:S05]  /*0710*/  IMAD.MOV.U32 R6, RZ, RZ, RZ ;  /* 0x000000ffff067224 */ /* 0x000fca00078e00ff */
[----:B-1----:R-:W-:Y:S02]  /*0720*/  SEL R7, R11, RZ, P0 ;  /* 0x000000ff0b077207 */ /* 0x002fe40000000000 */
[----:B------:R-:W-:-:S04]  /*0730*/  SEL R22, RZ, 0x1, !P0 ;  /* 0x00000001ff167807 */ /* 0x000fc80004000000 */
[----:B------:R-:W-:-:S07]  /*0740*/  @!P1 LOP3.LUT R7, R7, 0x7ff00000, RZ, 0xfc, !PT ;  /* 0x7ff0000007079812 */ /* 0x000fce00078efcff */
.L_x_7:
        /* <DEDUP_REMOVED lines=10> */
[----:B------:R-:W-:Y:S01]  /*07f0*/  DSETP.GT.AND P0, PT, |R10|, 1, PT ;  /* 0x3ff000000a00742a */ /* 0x000fe20003f04200 */
[----:B------:R-:W-:-:S05]  /*0800*/  MOV R6, RZ ;  /* 0x000000ff00067202 */ /* 0x000fca0000000f00 */
[----:B------:R-:W-:Y:S02]  /*0810*/  SEL R2, RZ, 0x7ff00000, !P0 ;  /* 0x7ff00000ff027807 */ /* 0x000fe40004000000 */
[----:B------:R-:W-:-:S04]  /*0820*/  FSETP.NEU.AND P0, PT, R16, -1, PT ;  /* 0xbf8000001000780b */ /* 0x000fc80003f0d000 */
[----:B------:R-:W-:-:S04]  /*0830*/  @!P1 LOP3.LUT R2, R2, 0x7ff00000, RZ, 0x3c, !PT ;  /* 0x7ff0000002029812 */ /* 0x000fc800078e3cff */
[----:B------:R-:W-:Y:S01]  /*0840*/  SEL R7, R2, 0x3ff00000, P0 ;  /* 0x3ff0000002077807 */ /* 0x000fe20000000000 */
[----:B------:R-:W-:Y:S06]  /*0850*/  BRA `(.L_x_8) ;  /* 0x0000000000307947 */ /* 0x000fec0003800000 */
.L_x_10:
[----:B------:R-:W-:-:S14]  /*0860*/  DSETP.NEU.AND P0, PT, |R10|, +INF , PT ;  /* 0x7ff000000a00742a */ /* 0x000fdc0003f0d200 */
[----:B------:R-:W-:Y:S05]  /*0870*/  @P0 BRA `(.L_x_8) ;  /* 0x0000000000280947 */ /* 0x000fea0003800000 */
[----:B------:R-:W-:Y:S02]  /*0880*/  ISETP.NE.AND P0, PT, R22, RZ, PT ;  /* 0x000000ff1600720c */ /* 0x000fe40003f05270 */
[----:B------:R-:W-:Y:S02]  /*0890*/  LOP3.LUT R2, R3, 0x7fffffff, RZ, 0xc0, !PT ;  /* 0x7fffffff03027812 */ /* 0x000fe400078ec0ff */
[----:B------:R-:W-:Y:S02]  /*08a0*/  ISETP.LT.AND P0, PT, R11, RZ, P0 ;  /* 0x000000ff0b00720c */ /* 0x000fe40000701270 */
[----:B------:R-:W-:Y:S02]  /*08b0*/  ISETP.GT.AND P1, PT, R3, -0x1, PT ;  /* 0xffffffff0300780c */ /* 0x000fe40003f24270 */
[----:B------:R-:W-:Y:S02]  /*08c0*/  ISETP.NE.AND P0, PT, R2, 0x3fe00000, P0 ;  /* 0x3fe000000200780c */ /* 0x000fe40000705270 */
[----:B------:R-:W-:-:S02]  /*08d0*/  SEL R7, RZ, 0x7ff00000, !P1 ;  /* 0x7ff00000ff077807 */ /* 0x000fc40004800000 */
[----:B------:R-:W-:-:S09]  /*08e0*/  MOV R6, RZ ;  /* 0x000000ff00067202 */ /* 0x000fd20000000f00 */
[----:B------:R-:W-:Y:S01]  /*08f0*/  @P0 VIADD R7, R7, 0x80000000 ;  /* 0x8000000007070836 */ /* 0x000fe20000000000 */
[----:B------:R-:W-:Y:S06]  /*0900*/  BRA `(.L_x_8) ;  /* 0x0000000000047947 */ /* 0x000fec0003800000 */
.L_x_9:
[----:B------:R-:W-:-:S11]  /*0910*/  DADD R6, R2, R10 ;  /* 0x0000000002067229 */ /* 0x000fd6000000000a */
.L_x_8:
[----:B------:R-:W0:Y:S01]  /*0920*/  LDC R2, c[0x0][0xd94] ;  /* 0x00036500ff027b82 */ /* 0x000e220000000800 */
[----:B------:R-:W-:Y:S01]  /*0930*/  DADD R6, -R6, 1 ;  /* 0x3ff0000006067429 */ /* 0x000fe20000000100 */
[----:B------:R-:W-:Y:S01]  /*0940*/  ISETP.NE.AND P0, PT, R0, RZ, PT ;  /* 0x000000ff0000720c */ /* 0x000fe20003f05270 */
[----:B------:R-:W-:-:S03]  /*0950*/  DADD R4, -R4, 1 ;  /* 0x3ff0000004047429 */ /* 0x000fc60000000100 */
[----:B------:R-:W-:-:S05]  /*0960*/  FSETP.EQ.OR P1, PT, R16, 1, !P0 ;  /* 0x3f8000001000780b */ /* 0x000fca0004722400 */
[----:B------:R-:W1:Y:S08]  /*0970*/  F2F.F32.F64 R6, R6 ;  /* 0x0000000600067310 */ /* 0x000e700000301000 */
[----:B------:R-:W2:Y:S01]  /*0980*/  F2F.F32.F64 R4, R4 ;  /* 0x0000000400047310 */ /* 0x000ea20000301000 */
[----:B0-----:R-:W-:Y:S02]  /*0990*/  FSETP.EQ.OR P0, PT, R2, 1, !P0 ;  /* 0x3f8000000200780b */ /* 0x001fe40004702400 */
[----:B-1----:R-:W-:-:S04]  /*09a0*/  FSEL R0, R6, RZ, !P1 ;  /* 0x000000ff06007208 */ /* 0x002fc80004800000 */
[----:B------:R-:W-:Y:S02]  /*09b0*/  R2UR UR13, R0 ;  /* 0x00000000000d72ca */ /* 0x000fe400000e0000 */
[----:B--2---:R-:W-:-:S04]  /*09c0*/  FSEL R2, R4, RZ, !P0 ;  /* 0x000000ff04027208 */ /* 0x004fc80004000000 */
[----:B------:R-:W-:-:S15]  /*09d0*/  R2UR UR12, R2 ;  /* 0x00000000020c72ca */ /* 0x000fde00000e0000 */
.L_x_0:
[----:B------:R-:W0:Y:S01]  /*09e0*/  S2UR UR5, SR_CTAID.X ;  /* 0x00000000000579c3 */ /* 0x000e220000002500 */
[----:B------:R-:W-:Y:S01]  /*09f0*/  UMOV UR7, 0x10 ;  /* 0x0000001000077882 */ /* 0x000fe20000000000 */
[----:B------:R-:W-:Y:S02]  /*0a00*/  ULDC UR9, c[0x0][0x210] ;  /* 0x0000840000097ab9 */ /* 0x000fe40000000800 */
[----:B------:R-:W-:Y:S02]  /*0a10*/  UISETP.GE.AND UP0, UPT, UR9, 0x1, UPT ;  /* 0x000000010900788c */ /* 0x000fe4000bf06270 */
[----:B0-----:R-:W-:-:S03]  /*0a20*/  ULEA UR4, UR5, UR7, 0x2 ;  /* 0x0000000705047291 */ /* 0x001fc6000f8e103f */
[----:B------:R-:W-:Y:S02]  /*0a30*/  ULDC.U8 UR5, c[0x0][UR5+0x748] ;  /* 0x0001d20005057abb */ /* 0x000fe40008000000 */
[----:B------:R-:W-:-:S07]  /*0a40*/  ULEA UR6, UR5, UR7, 0x2 ;  /* 0x0000000705067291 */ /* 0x000fce000f8e103f */
[----:B------:R-:W-:Y:S02]  /*0a50*/  ULDC UR4, c[0x0][UR4+0x878] ;  /* 0x00021e0004047abb */ /* 0x000fe40008000800 */
[----:B------:R-:W-:-:S03]  /*0a60*/  UIMAD UR8, UR4, UR9, URZ ;  /* 0x00000009040872a4 */ /* 0x000fc6000f8e023f */
[----:B------:R-:W-:Y:S02]  /*0a70*/  ULDC UR6, c[0x0][UR6+0x6c0] ;  /* 0x0001b00006067abb */ /* 0x000fe40008000800 */
[----:B------:R-:W-:-:S04]  /*0a80*/  UIADD3 UR9, -UR8, UR6, URZ ;  /* 0x0000000608097290 */ /* 0x000fc8000fffe13f */
[----:B------:R-:W-:-:S06]  /*0a90*/  UISETP.LT.OR UP0, UPT, UR9, 0x1, !UP0 ;  /* 0x000000010900788c */ /* 0x000fcc000c701670 */
[----:B------:R-:W-:-:S13]  /*0aa0*/  PLOP3.LUT P0, PT, PT, PT, UP0, 0x80, 0x0 ;  /* 0x000000000000781c */ /* 0x000fda0003f0f008 */
[----:B------:R-:W-:Y:S05]  /*0ab0*/  @P0 EXIT ;  /* 0x000000000000094d */ /* 0x000fea0003800000 */
[----:B------:R-:W0:Y:S01]  /*0ac0*/  LDC R0, c[0x0][0xd94] ;  /* 0x00036500ff007b82 */ /* 0x000e220000000800 */
[----:B------:R-:W1:Y:S01]  /*0ad0*/  S2R R16, SR_TID.X ;  /* 0x0000000000107919 */ /* 0x000e620000002100 */
[----:B------:R-:W-:Y:S02]  /*0ae0*/  ULEA UR5, UR5, UR7, 0x3 ;  /* 0x0000000705057291 */ /* 0x000fe4000f8e183f */
[----:B------:R-:W-:Y:S01]  /*0af0*/  USHF.R.S32.HI UR24, URZ, 0x1f, UR8 ;  /* 0x0000001f3f187899 */ /* 0x000fe20008011408 */
[----:B------:R-:W-:Y:S01]  /*0b00*/  UMOV UR4, URZ ;  /* 0x0000003f00047c82 */ /* 0x000fe20008000000 */
[----:B------:R-:W-:Y:S02]  /*0b10*/  ULDC UR28, c[0x0][0xd94] ;  /* 0x00036500001c7ab9 */ /* 0x000fe40000000800 */
[----:B------:R-:W2:Y:S01]  /*0b20*/  LDC R2, c[0x0][0xd98] ;  /* 0x00036600ff027b82 */ /* 0x000ea20000000800 */
[----:B------:R-:W-:Y:S01]  /*0b30*/  ULDC UR29, c[0x0][0xd98] ;  /* 0x00036600001d7ab9 */ /* 0x000fe20000000800 */
[----:B------:R-:W-:Y:S01]  /*0b40*/  ULDC UR26, c[0x0][0xdac] ;  /* 0x00036b00001a7ab9 */ /* 0x000fe20000000800 */
[----:B------:R-:W-:Y:S01]  /*0b50*/  ULDC UR27, c[0x0][0xdbc] ;  /* 0x00036f00001b7ab9 */ /* 0x000fe20000000800 */
[----:B------:R-:W-:Y:S01]  /*0b60*/  ULDC UR30, c[0x0][0x210] ;  /* 0x00008400001e7ab9 */ /* 0x000fe20000000800 */
[----:B------:R-:W-:Y:S01]  /*0b70*/  ULDC UR25, c[0x0][0xdb8] ;  /* 0x00036e0000197ab9 */ /* 0x000fe20000000800 */
[----:B------:R-:W-:Y:S01]  /*0b80*/  ULDC.64 UR14, c[0x0][UR5+0x210] ;  /* 0x00008400050e7abb */ /* 0x000fe20008000a00 */
[----:B------:R-:W-:Y:S01]  /*0b90*/  ULDC.64 UR16, c[0x0][UR5+0x300] ;  /* 0x0000c00005107abb */ /* 0x000fe20008000a00 */
[----:B------:R-:W-:Y:S01]  /*0ba0*/  ULDC.64 UR18, c[0x0][UR5+0x3f0] ;  /* 0x0000fc0005127abb */ /* 0x000fe20008000a00 */
[----:B------:R-:W-:Y:S01]  /*0bb0*/  ULDC.64 UR20, c[0x0][UR5+0x4e0] ;  /* 0x0001380005147abb */ /* 0x000fe20008000a00 */
[----:B------:R-:W-:Y:S01]  /*0bc0*/  ULDC.64 UR6, c[0x0][UR5+0x5d0] ;  /* 0x0001740005067abb */ /* 0x000fe20008000a00 */
[----:B------:R-:W-:Y:S01]  /*0bd0*/  ULDC UR5, c[0x0][0x0] ;  /* 0x0000000000057ab9 */ /* 0x000fe20000000800 */
[----:B0-----:R-:W-:-:S05]  /*0be0*/  FADD R0, -R0, 1 ;  /* 0x3f80000000007421 */ /* 0x001fca0000000100 */
[----:B------:R-:W-:Y:S01]  /*0bf0*/  R2UR UR22, R0 ;  /* 0x00000000001672ca */ /* 0x000fe200000e0000 */
[----:B--2---:R-:W-:-:S05]  /*0c00*/  FADD R2, -R2, 1 ;  /* 0x3f80000002027421 */ /* 0x004fca0000000100 */
[----:B-1----:R-:W-:-:S15]  /*0c10*/  R2UR UR23, R2 ;  /* 0x00000000021772ca */ /* 0x002fde00000e0000 */
.L_x_85:
[----:B-1----:R-:W-:-:S05]  /*0c20*/  VIADD R2, R16, UR4 ;  /* 0x0000000410027c36 */ /* 0x002fca0008000000 */
[C---:B------:R-:W-:Y:S02]  /*0c30*/  ISETP.GE.AND P0, PT, R2.reuse, UR30, PT ;  /* 0x0000001e02007c0c */ /* 0x040fe4000bf06270 */
[C---:B------:R-:W-:Y:S02]  /*0c40*/  IADD3 R15, P1, R2.reuse, UR8, RZ ;  /* 0x00000008020f7c10 */ /* 0x040fe4000ff3e0ff */
[C---:B------:R-:W-:Y:S02]  /*0c50*/  ISETP.LT.AND P0, PT, R2.reuse, UR9, !P0 ;  /* 0x0000000902007c0c */ /* 0x040fe4000c701270 */
[----:B------:R-:W-:-:S11]  /*0c60*/  LEA.HI.X.SX32 R14, R2, UR24, 0x1, P1 ;  /* 0x00000018020e7c11 */ /* 0x000fd600088f0eff */
[----:B------:R-:W0:Y:S01]  /*0c70*/  @P0 LDC.64 R6, c[0x0][0xdc0] ;  /* 0x00037000ff060b82 */ /* 0x000e220000000a00 */
[----:B------:R-:W-:-:S04]  /*0c80*/  @P0 LEA R4, P1, R15, UR14, 0x1 ;  /* 0x0000000e0f040c11 */ /* 0x000fc8000f8208ff */
[----:B------:R-:W-:-:S05]  /*0c90*/  @P0 LEA.HI.X R5, R15, UR15, R14, 0x1, P1 ;  /* 0x0000000f0f050c11 */ /* 0x000fca00088f0c0e */
[----:B------:R-:W2:Y:S04]  /*0ca0*/  @P0 LDG.E.U16 R0, desc[UR10][R4.64] ;  /* 0x0000000a04000981 */ /* 0x000ea8000c1e1500 */
[----:B0-----:R-:W3:Y:S01]  /*0cb0*/  @P0 LDG.E R7, desc[UR10][R6.64] ;  /* 0x0000000a06070981 */ /* 0x001ee2000c1e1900 */
[----:B------:R-:W-:Y:S02]  /*0cc0*/  IADD3 R11, R2, UR5, RZ ;  /* 0x00000005020b7c10 */ /* 0x000fe4000fffe0ff */
[----:B------:R-:W-:Y:S02]  /*0cd0*/  CS2R R18, SRZ ;  /* 0x0000000000127805 */ /* 0x000fe4000001ff00 */
[C---:B------:R-:W-:Y:S02]  /*0ce0*/  ISETP.GE.AND P1, PT, R11.reuse, UR30, PT ;  /* 0x0000001e0b007c0c */ /* 0x040fe4000bf26270 */
[----:B------:R-:W-:-:S02]  /*0cf0*/  IADD3 R13, P2, R11, UR8, RZ ;  /* 0x000000080b0d7c10 */ /* 0x000fc4000ff5e0ff */
[C---:B------:R-:W-:Y:S02]  /*0d00*/  ISETP.LT.AND P1, PT, R11.reuse, UR9, !P1 ;  /* 0x000000090b007c0c */ /* 0x040fe4000cf21270 */
[----:B------:R-:W-:-:S11]  /*0d10*/  LEA.HI.X.SX32 R12, R11, UR24, 0x1, P2 ;  /* 0x000000180b0c7c11 */ /* 0x000fd600090f0eff */
[----:B------:R-:W0:Y:S01]  /*0d20*/  @P1 LDC.64 R8, c[0x0][0xdc0] ;  /* 0x00037000ff081b82 */ /* 0x000e220000000a00 */
[----:B------:R-:W-:-:S04]  /*0d30*/  @P1 LEA R2, P2, R13, UR14, 0x1 ;  /* 0x0000000e0d021c11 */ /* 0x000fc8000f8408ff */
[----:B------:R-:W-:Y:S01]  /*0d40*/  @P1 LEA.HI.X R3, R13, UR15, R12, 0x1, P2 ;  /* 0x0000000f0d031c11 */ /* 0x000fe200090f0c0c */
[----:B--2---:R-:W-:-:S04]  /*0d50*/  @P0 IMAD.U32 R0, R0, 0x10000, RZ ;  /* 0x0001000000000824 */ /* 0x004fc800078e00ff */
[----:B---3--:R-:W-:-:S05]  /*0d60*/  @P0 FMUL R19, R0, R7 ;  /* 0x0000000700130220 */ /* 0x008fca0000400000 */
[----:B------:R-:W-:-:S04]  /*0d70*/  @P0 F2FP.BF16.F32.PACK_AB R0, RZ, R19 ;  /* 0x00000013ff00023e */ /* 0x000fc800000010ff */
[----:B------:R-:W-:-:S05]  /*0d80*/  PRMT R7, R0, 0x7610, R7 ;  /* 0x0000761000077816 */ /* 0x000fca0000000007 */
[----:B------:R1:W-:Y:S04]  /*0d90*/  @P0 STG.E.U16 desc[UR10][R4.64], R7 ;  /* 0x0000000704000986 */ /* 0x0003e8000c10150a */
[----:B------:R-:W2:Y:S04]  /*0da0*/  @P1 LDG.E.U16 R0, desc[UR10][R2.64] ;  /* 0x0000000a02001981 */ /* 0x000ea8000c1e1500 */
[----:B0-----:R-:W3:Y:S01]  /*0db0*/  @P1 LDG.E R9, desc[UR10][R8.64] ;  /* 0x0000000a08091981 */ /* 0x001ee2000c1e1900 */
[----:B------:R-:W-:Y:S01]  /*0dc0*/  IADD3 R11, R11, UR5, RZ ;  /* 0x000000050b0b7c10 */ /* 0x000fe2000fffe0ff */
[----:B------:R-:W-:Y:S01]  /*0dd0*/  IMAD.SHL.U32 R56, R15, 0x4, RZ ;  /* 0x000000040f387824 */ /* 0x000fe200078e00ff */
[----:B------:R-:W-:Y:S01]  /*0de0*/  HFMA2.MMA R10, -RZ, RZ, 0, 0 ;  /* 0x00000000ff0a7435 */ /* 0x000fe200000001ff */
[----:B------:R-:W-:Y:S01]  /*0df0*/  IMAD.MOV.U32 R54, RZ, RZ, RZ ;  /* 0x000000ffff367224 */ /* 0x000fe200078e00ff */
[----:B------:R-:W-:-:S02]  /*0e00*/  ISETP.GE.AND P3, PT, R11, UR30, PT ;  /* 0x0000001e0b007c0c */ /* 0x000fc4000bf66270 */
[C---:B------:R-:W-:Y:S02]  /*0e10*/  IADD3 R60, P5, R56.reuse, UR6, RZ ;  /* 0x00000006383c7c10 */ /* 0x040fe4000ffbe0ff */
[----:B------:R-:W-:Y:S02]  /*0e20*/  ISETP.LT.AND P3, PT, R11, UR9, !P3 ;  /* 0x000000090b007c0c */ /* 0x000fe4000df61270 */
[C---:B------:R-:W-:Y:S02]  /*0e30*/  IADD3 R58, P4, R56.reuse, UR18, RZ ;  /* 0x00000012383a7c10 */ /* 0x040fe4000ff9e0ff */
[----:B------:R-:W-:-:S09]  /*0e40*/  IADD3 R56, P2, R56, UR20, RZ ;  /* 0x0000001438387c10 */ /* 0x000fd2000ff5e0ff */
[----:B-1----:R-:W0:Y:S01]  /*0e50*/  @P3 LDC.64 R4, c[0x0][0xdc0] ;  /* 0x00037000ff043b82 */ /* 0x002e220000000a00 */
[----:B--2---:R-:W-:-:S05]  /*0e60*/  @P1 SHF.L.U32 R0, R0, 0x10, RZ ;  /* 0x0000001000001819 */ /* 0x004fca00000006ff */
[----:B---3--:R-:W-:Y:S01]  /*0e70*/  @P1 FMUL R54, R0, R9 ;  /* 0x0000000900361220 */ /* 0x008fe20000400000 */
[----:B------:R-:W-:Y:S02]  /*0e80*/  SHF.L.U64.HI R0, R15, 0x2, R14 ;  /* 0x000000020f007819 */ /* 0x000fe4000001020e */
[C---:B------:R-:W-:Y:S02]  /*0e90*/  IADD3 R9, P6, R11.reuse, UR8, RZ ;  /* 0x000000080b097c10 */ /* 0x040fe4000ffde0ff */
[----:B------:R-:W-:Y:S02]  /*0ea0*/  @P1 F2FP.BF16.F32.PACK_AB R6, RZ, R54 ;  /* 0x00000036ff06123e */ /* 0x000fe400000010ff */
[C---:B------:R-:W-:Y:S02]  /*0eb0*/  IADD3.X R61, R0.reuse, UR7, RZ, P5, !PT ;  /* 0x00000007003d7c10 */ /* 0x040fe4000affe4ff */
[----:B------:R-:W-:Y:S02]  /*0ec0*/  LEA.HI.X.SX32 R8, R11, UR24, 0x1, P6 ;  /* 0x000000180b087c11 */ /* 0x000fe4000b0f0eff */
[----:B------:R-:W-:Y:S01]  /*0ed0*/  @P3 LEA R22, P5, R9, UR14, 0x1 ;  /* 0x0000000e09163c11 */ /* 0x000fe2000f8a08ff */
[----:B------:R1:W5:Y:S01]  /*0ee0*/  @P0 LDG.E R10, desc[UR10][R60.64] ;  /* 0x0000000a3c0a0981 */ /* 0x000362000c1e1900 */
[----:B------:R-:W-:-:S02]  /*0ef0*/  IADD3.X R59, R0, UR19, RZ, P4, !PT ;  /* 0x00000013003b7c10 */ /* 0x000fc4000a7fe4ff */
[----:B------:R-:W-:Y:S01]  /*0f00*/  IADD3.X R57, R0, UR21, RZ, P2, !PT ;  /* 0x0000001500397c10 */ /* 0x000fe200097fe4ff */
[----:B------:R-:W-:Y:S01]  /*0f10*/  IMAD.MOV.U32 R0, RZ, RZ, RZ ;  /* 0x000000ffff007224 */ /* 0x000fe200078e00ff */
[----:B------:R-:W-:Y:S01]  /*0f20*/  PRMT R21, R6, 0x7610, R21 ;  /* 0x0000761006157816 */ /* 0x000fe20000000015 */
[----:B------:R1:W5:Y:S01]  /*0f30*/  @P0 LDG.E R18, desc[UR10][R58.64] ;  /* 0x0000000a3a120981 */ /* 0x000362000c1e1900 */
[----:B------:R-:W-:-:S03]  /*0f40*/  @P3 LEA.HI.X R23, R9, UR15, R8, 0x1, P5 ;  /* 0x0000000f09173c11 */ /* 0x000fc6000a8f0c08 */
[----:B------:R1:W5:Y:S04]  /*0f50*/  @P0 LDG.E R0, desc[UR10][R56.64] ;  /* 0x0000000a38000981 */ /* 0x000368000c1e1900 */
[----:B------:R2:W-:Y:S04]  /*0f60*/  @P1 STG.E.U16 desc[UR10][R2.64], R21 ;  /* 0x0000001502001986 */ /* 0x0005e8000c10150a */
[----:B------:R-:W3:Y:S04]  /*0f70*/  @P3 LDG.E.U16 R6, desc[UR10][R22.64] ;  /* 0x0000000a16063981 */ /* 0x000ee8000c1e1500 */
[----:B0-----:R-:W4:Y:S01]  /*0f80*/  @P3 LDG.E R5, desc[UR10][R4.64] ;  /* 0x0000000a04053981 */ /* 0x001f22000c1e1900 */
[----:B------:R-:W-:Y:S01]  /*0f90*/  MOV R7, UR5 ;  /* 0x0000000500077c02 */ /* 0x000fe20008000f00 */
[----:B------:R-:W-:-:S03]  /*0fa0*/  IMAD.U32 R20, RZ, RZ, UR5 ;  /* 0x00000005ff147e24 */ /* 0x000fc6000f8e00ff */
[----:B------:R-:W-:-:S04]  /*0fb0*/  IADD3 R7, R7, UR4, R16 ;  /* 0x0000000407077c10 */ /* 0x000fc8000fffe010 */
[----:B------:R-:W-:-:S04]  /*0fc0*/  IADD3 R17, R20, UR5, R7 ;  /* 0x0000000514117c10 */ /* 0x000fc8000fffe007 */
[----:B------:R-:W-:-:S04]  /*0fd0*/  ISETP.GE.AND P2, PT, R17, UR30, PT ;  /* 0x0000001e11007c0c */ /* 0x000fc8000bf46270 */
[----:B------:R-:W-:Y:S01]  /*0fe0*/  ISETP.LT.AND P2, PT, R17, UR9, !P2 ;  /* 0x0000000911007c0c */ /* 0x000fe2000d741270 */
[----:B------:R-:W-:Y:S01]  /*0ff0*/  HFMA2.MMA R47, -RZ, RZ, 0, 0 ;  /* 0x00000000ff2f7435 */ /* 0x000fe200000001ff */
[C---:B------:R-:W-:Y:S02]  /*1000*/  SHF.L.U32 R34, R13.reuse, 0x2, RZ ;  /* 0x000000020d227819 */ /* 0x040fe400000006ff */
[----:B--2---:R-:W-:Y:S02]  /*1010*/  SHF.L.U64.HI R3, R13, 0x2, R12 ;  /* 0x000000020d037819 */ /* 0x004fe4000001020c */
[----:B------:R-:W-:-:S07]  /*1020*/  IADD3 R38, P6, R34, UR6, RZ ;  /* 0x0000000622267c10 */ /* 0x000fce000ffde0ff */
[----:B------:R-:W0:Y:S01]  /*1030*/  @P2 LDC.64 R24, c[0x0][0xdc0] ;  /* 0x00037000ff182b82 */ /* 0x000e220000000a00 */
[C---:B------:R-:W-:Y:S02]  /*1040*/  IADD3 R36, P5, R34.reuse, UR18, RZ ;  /* 0x0000001222247c10 */ /* 0x040fe4000ffbe0ff */
[C---:B------:R-:W-:Y:S02]  /*1050*/  IADD3.X R39, R3.reuse, UR7, RZ, P6, !PT ;  /* 0x0000000703277c10 */ /* 0x040fe4000b7fe4ff */
[----:B------:R-:W-:Y:S01]  /*1060*/  IADD3 R34, P6, R34, UR20, RZ ;  /* 0x0000001422227c10 */ /* 0x000fe2000ffde0ff */
[----:B------:R-:W-:Y:S01]  /*1070*/  IMAD.MOV.U32 R7, RZ, RZ, RZ ;  /* 0x000000ffff077224 */ /* 0x000fe200078e00ff */
[----:B------:R-:W-:Y:S02]  /*1080*/  CS2R R20, SRZ ;  /* 0x0000000000147805 */ /* 0x000fe4000001ff00 */
[C---:B------:R-:W-:Y:S02]  /*1090*/  IADD3.X R37, R3.reuse, UR19, RZ, P5, !PT ;  /* 0x0000001303257c10 */ /* 0x040fe4000affe4ff */
[----:B------:R-:W-:Y:S01]  /*10a0*/  IADD3.X R35, R3, UR21, RZ, P6, !PT ;  /* 0x0000001503237c10 */ /* 0x000fe2000b7fe4ff */
[----:B------:R1:W5:Y:S04]  /*10b0*/  @P1 LDG.E R7, desc[UR10][R38.64] ;  /* 0x0000000a26071981 */ /* 0x000368000c1e1900 */
[----:B------:R1:W5:Y:S04]  /*10c0*/  @P1 LDG.E R21, desc[UR10][R36.64] ;  /* 0x0000000a24151981 */ /* 0x000368000c1e1900 */
[----:B------:R1:W5:Y:S01]  /*10d0*/  @P1 LDG.E R20, desc[UR10][R34.64] ;  /* 0x0000000a22141981 */ /* 0x000362000c1e1900 */
[----:B---3--:R-:W-:-:S04]  /*10e0*/  @P3 IMAD.U32 R6, R6, 0x10000, RZ ;  /* 0x0001000006063824 */ /* 0x008fc800078e00ff */
[----:B----4-:R-:W-:Y:S01]  /*10f0*/  @P3 FMUL R47, R6, R5 ;  /* 0x00000005062f3220 */ /* 0x010fe20000400000 */
[----:B------:R-:W-:-:S04]  /*1100*/  IADD3 R6, P4, R17, UR8, RZ ;  /* 0x0000000811067c10 */ /* 0x000fc8000ff9e0ff */
[----:B------:R-:W-:Y:S02]  /*1110*/  @P3 F2FP.BF16.F32.PACK_AB R4, RZ, R47 ;  /* 0x0000002fff04323e */ /* 0x000fe400000010ff */
[----:B------:R-:W-:Y:S02]  /*1120*/  LEA.HI.X.SX32 R5, R17, UR24, 0x1, P4 ;  /* 0x0000001811057c11 */ /* 0x000fe4000a0f0eff */
[----:B------:R-:W-:Y:S02]  /*1130*/  @P2 LEA R2, P4, R6, UR14, 0x1 ;  /* 0x0000000e06022c11 */ /* 0x000fe4000f8808ff */
[----:B------:R-:W-:Y:S02]  /*1140*/  PRMT R26, R4, 0x7610, R26 ;  /* 0x00007610041a7816 */ /* 0x000fe4000000001a */
[----:B------:R-:W-:-:S03]  /*1150*/  @P2 LEA.HI.X R3, R6, UR15, R5, 0x1, P4 ;  /* 0x0000000f06032c11 */ /* 0x000fc6000a0f0c05 */
[----:B------:R2:W-:Y:S04]  /*1160*/  @P3 STG.E.U16 desc[UR10][R22.64], R26 ;  /* 0x0000001a16003986 */ /* 0x0005e8000c10150a */
[----:B------:R-:W3:Y:S04]  /*1170*/  @P2 LDG.E.U16 R4, desc[UR10][R2.64] ;  /* 0x0000000a02042981 */ /* 0x000ee8000c1e1500 */
[----:B0-----:R-:W4:Y:S01]  /*1180*/  @P2 LDG.E R25, desc[UR10][R24.64] ;  /* 0x0000000a18192981 */ /* 0x001f22000c1e1900 */
[----:B------:R-:W-:Y:S01]  /*1190*/  HFMA2.MMA R52, -RZ, RZ, 0, 0 ;  /* 0x00000000ff347435 */ /* 0x000fe200000001ff */
[C---:B------:R-:W-:Y:S01]  /*11a0*/  IMAD.SHL.U32 R28, R9.reuse, 0x4, RZ ;  /* 0x00000004091c7824 */ /* 0x040fe200078e00ff */
[----:B--2---:R-:W-:-:S04]  /*11b0*/  SHF.L.U64.HI R23, R9, 0x2, R8 ;  /* 0x0000000209177819 */ /* 0x004fc80000010208 */
[C---:B------:R-:W-:Y:S02]  /*11c0*/  IADD3 R32, P4, R28.reuse, UR6, RZ ;  /* 0x000000061c207c10 */ /* 0x040fe4000ff9e0ff */
[C---:B------:R-:W-:Y:S02]  /*11d0*/  IADD3 R30, P5, R28.reuse, UR18, RZ ;  /* 0x000000121c1e7c10 */ /* 0x040fe4000ffbe0ff */
[----:B------:R-:W-:Y:S02]  /*11e0*/  IADD3 R28, P6, R28, UR20, RZ ;  /* 0x000000141c1c7c10 */ /* 0x000fe4000ffde0ff */
[----:B------:R-:W-:Y:S02]  /*11f0*/  CS2R R48, SRZ ;  /* 0x0000000000307805 */ /* 0x000fe4000001ff00 */
[C---:B------:R-:W-:Y:S02]  /*1200*/  IADD3.X R33, R23.reuse, UR7, RZ, P4, !PT ;  /* 0x0000000717217c10 */ /* 0x040fe4000a7fe4ff */
[----:B------:R-:W-:-:S02]  /*1210*/  IADD3.X R31, R23, UR19, RZ, P5, !PT ;  /* 0x00000013171f7c10 */ /* 0x000fc4000affe4ff */
[----:B------:R-:W-:Y:S02]  /*1220*/  IADD3.X R29, R23, UR21, RZ, P6, !PT ;  /* 0x00000015171d7c10 */ /* 0x000fe4000b7fe4ff */
[C---:B------:R-:W-:Y:S01]  /*1230*/  SHF.L.U32 R22, R6.reuse, 0x2, RZ ;  /* 0x0000000206167819 */ /* 0x040fe200000006ff */
[----:B------:R1:W5:Y:S01]  /*1240*/  @P3 LDG.E R48, desc[UR10][R30.64] ;  /* 0x0000000a1e303981 */ /* 0x000362000c1e1900 */
[----:B------:R-:W-:Y:S02]  /*1250*/  SHF.L.U64.HI R40, R6, 0x2, R5 ;  /* 0x0000000206287819 */ /* 0x000fe40000010205 */
[----:B------:R-:W-:Y:S01]  /*1260*/  IADD3 R26, P4, R22, UR6, RZ ;  /* 0x00000006161a7c10 */ /* 0x000fe2000ff9e0ff */
[----:B------:R1:W5:Y:S01]  /*1270*/  @P3 LDG.E R49, desc[UR10][R28.64] ;  /* 0x0000000a1c313981 */ /* 0x000362000c1e1900 */
[----:B------:R-:W-:Y:S02]  /*1280*/  CS2R R50, SRZ ;  /* 0x0000000000327805 */ /* 0x000fe4000001ff00 */
[----:B------:R-:W-:Y:S01]  /*1290*/  IADD3.X R27, R40, UR7, RZ, P4, !PT ;  /* 0x00000007281b7c10 */ /* 0x000fe2000a7fe4ff */
[----:B---3--:R-:W-:-:S04]  /*12a0*/  @P2 IMAD.U32 R4, R4, 0x10000, RZ ;  /* 0x0001000004042824 */ /* 0x008fc800078e00ff */
[----:B----4-:R-:W-:Y:S01]  /*12b0*/  @P2 FMUL R52, R4, R25 ;  /* 0x0000001904342220 */ /* 0x010fe20000400000 */
[----:B------:R-:W-:-:S04]  /*12c0*/  MOV R4, RZ ;  /* 0x000000ff00047202 */ /* 0x000fc80000000f00 */
[----:B------:R-:W-:Y:S02]  /*12d0*/  @P2 F2FP.BF16.F32.PACK_AB R17, RZ, R52 ;  /* 0x00000034ff11223e */ /* 0x000fe400000010ff */
[----:B------:R1:W5:Y:S01]  /*12e0*/  @P3 LDG.E R4, desc[UR10][R32.64] ;  /* 0x0000000a20043981 */ /* 0x000362000c1e1900 */
[C---:B------:R-:W-:Y:S02]  /*12f0*/  IADD3 R24, P3, R22.reuse, UR18, RZ ;  /* 0x0000001216187c10 */ /* 0x040fe4000ff7e0ff */
[----:B------:R-:W-:Y:S02]  /*1300*/  PRMT R23, R17, 0x7610, R23 ;  /* 0x0000761011177816 */ /* 0x000fe40000000017 */
[----:B------:R-:W-:Y:S01]  /*1310*/  IADD3 R22, P5, R22, UR20, RZ ;  /* 0x0000001416167c10 */ /* 0x000fe2000ffbe0ff */
[----:B------:R-:W-:Y:S01]  /*1320*/  IMAD.MOV.U32 R17, RZ, RZ, RZ ;  /* 0x000000ffff117224 */ /* 0x000fe200078e00ff */
[C---:B------:R-:W-:Y:S01]  /*1330*/  IADD3.X R25, R40.reuse, UR19, RZ, P3, !PT ;  /* 0x0000001328197c10 */ /* 0x040fe20009ffe4ff */
[----:B------:R0:W-:Y:S04]  /*1340*/  @P2 STG.E.U16 desc[UR10][R2.64], R23 ;  /* 0x0000001702002986 */ /* 0x0001e8000c10150a */
[----:B------:R1:W5:Y:S04]  /*1350*/  @P2 LDG.E R17, desc[UR10][R26.64] ;  /* 0x0000000a1a112981 */ /* 0x000368000c1e1900 */
[----:B------:R1:W5:Y:S01]  /*1360*/  @P2 LDG.E R51, desc[UR10][R24.64] ;  /* 0x0000000a18332981 */ /* 0x000362000c1e1900 */
[----:B0-----:R-:W-:-:S05]  /*1370*/  IADD3.X R23, R40, UR21, RZ, P5, !PT ;  /* 0x0000001528177c10 */ /* 0x001fca000affe4ff */
[----:B------:R1:W5:Y:S01]  /*1380*/  @P2 LDG.E R50, desc[UR10][R22.64] ;  /* 0x0000000a16322981 */ /* 0x000362000c1e1900 */
[----:B------:R-:W-:-:S13]  /*1390*/  ISETP.NE.AND P3, PT, RZ, UR25, PT ;  /* 0x00000019ff007c0c */ /* 0x000fda000bf65270 */
[----:B-1----:R-:W-:Y:S05]  /*13a0*/  @!P3 BRA `(.L_x_11) ;  /* 0x000000100048b947 */ /* 0x002fea0003800000 */
[----:B------:R-:W0:Y:S01]  /*13b0*/  MUFU.RCP R2, UR12 ;  /* 0x0000000c00027d08 */ /* 0x000e220008001000 */
[----:B------:R-:W-:Y:S01]  /*13c0*/  FMUL R3, R19, UR22 ;  /* 0x0000001613037c20 */ /* 0x000fe20008400000 */
[----:B------:R-:W-:Y:S01]  /*13d0*/  MOV R41, UR12 ;  /* 0x0000000c00297c02 */ /* 0x000fe20008000f00 */
[----:B------:R-:W-:Y:S02]  /*13e0*/  BSSY B2, `(.L_x_12) ;  /* 0x0000011000027945 */ /* 0x000fe40003800000 */
[----:B-----5:R-:W-:-:S04]  /*13f0*/  FFMA R3, R18, UR28, R3 ;  /* 0x0000001c12037c23 */ /* 0x020fc80008000003 */
[----:B------:R-:W1:Y:S01]  /*1400*/  FCHK P3, R3, UR12 ;  /* 0x0000000c03007d02 */ /* 0x000e620008060000 */
[----:B0-----:R-:W-:-:S04]  /*1410*/  FFMA R41, R2, -R41, 1 ;  /* 0x3f80000002297423 */ /* 0x001fc80000000829 */
[----:B------:R-:W-:Y:S01]  /*1420*/  FFMA R18, R2, R41, R2 ;  /* 0x0000002902127223 */ /* 0x000fe20000000002 */
[----:B------:R-:W-:-:S03]  /*1430*/  FMUL R2, R19, UR23 ;  /* 0x0000001713027c20 */ /* 0x000fc60008400000 */
[----:B------:R-:W-:Y:S01]  /*1440*/  FFMA R41, R3, R18, RZ ;  /* 0x0000001203297223 */ /* 0x000fe200000000ff */
[----:B------:R-:W-:-:S03]  /*1450*/  FMUL R19, R2, R19 ;  /* 0x0000001302137220 */ /* 0x000fc60000400000 */
[----:B------:R-:W-:Y:S01]  /*1460*/  FFMA R2, R41, -UR12, R3 ;  /* 0x8000000c29027c23 */ /* 0x000fe20008000003 */
[----:B------:R-:W-:Y:S01]  /*1470*/  FFMA R0, R0, UR29, R19 ;  /* 0x0000001d00007c23 */ /* 0x000fe20008000013 */
[----:B------:R-:W-:Y:S02]  /*1480*/  IMAD.MOV.U32 R19, RZ, RZ, R3 ;  /* 0x000000ffff137224 */ /* 0x000fe400078e0003 */
[----:B------:R-:W-:Y:S01]  /*1490*/  FFMA R41, R18, R2, R41 ;  /* 0x0000000212297223 */ /* 0x000fe20000000029 */
[----:B-1----:R-:W-:Y:S06]  /*14a0*/  @!P3 BRA `(.L_x_13) ;  /* 0x000000000010b947 */ /* 0x002fec0003800000 */
[----:B------:R-:W-:Y:S02]  /*14b0*/  MOV R2, UR12 ;  /* 0x0000000c00027c02 */ /* 0x000fe40008000f00 */
[----:B------:R-:W-:-:S07]  /*14c0*/  MOV R18, 0x14e0 ;  /* 0x000014e000127802 */ /* 0x000fce0000000f00 */
[----:B------:R-:W-:Y:S05]  /*14d0*/  CALL.REL.NOINC `($__internal_1_$__cuda_sm3x_div_rn_noftz_f32_slowpath) ;  /* 0x0000002400447944 */ /* 0x000fea0003c00000 */
[----:B------:R-:W-:-:S07]  /*14e0*/  IMAD.MOV.U32 R41, RZ, RZ, R2 ;  /* 0x000000ffff297224 */ /* 0x000fce00078e0002 */
.L_x_13:
[----:B------:R-:W-:Y:S05]  /*14f0*/  BSYNC B2 ;  /* 0x0000000000027941 */ /* 0x000fea0003800000 */
.L_x_12:
[----:B------:R-:W0:Y:S01]  /*1500*/  MUFU.RCP R2, UR13 ;  /* 0x0000000d00027d08 */ /* 0x000e220008001000 */
[----:B------:R-:W-:Y:S01]  /*1510*/  MOV R3, UR13 ;  /* 0x0000000d00037c02 */ /* 0x000fe20008000f00 */
[----:B------:R-:W-:Y:S06]  /*1520*/  BSSY B2, `(.L_x_14) ;  /* 0x000000d000027945 */ /* 0x000fec0003800000 */
[----:B------:R-:W1:Y:S01]  /*1530*/  FCHK P3, R0, UR13 ;  /* 0x0000000d00007d02 */ /* 0x000e620008060000 */
[----:B0-----:R-:W-:-:S04]  /*1540*/  FFMA R3, R2, -R3, 1 ;  /* 0x3f80000002037423 */ /* 0x001fc80000000803 */
[----:B------:R-:W-:-:S04]  /*1550*/  FFMA R3, R2, R3, R2 ;  /* 0x0000000302037223 */ /* 0x000fc80000000002 */
[----:B------:R-:W-:-:S04]  /*1560*/  FFMA R2, R0, R3, RZ ;  /* 0x0000000300027223 */ /* 0x000fc800000000ff */
[----:B------:R-:W-:-:S04]  /*1570*/  FFMA R18, R2, -UR13, R0 ;  /* 0x8000000d02127c23 */ /* 0x000fc80008000000 */
[----:B------:R-:W-:Y:S01]  /*1580*/  FFMA R3, R3, R18, R2 ;  /* 0x0000001203037223 */ /* 0x000fe20000000002 */
[----:B-1----:R-:W-:Y:S06]  /*1590*/  @!P3 BRA `(.L_x_15) ;  /* 0x000000000014b947 */ /* 0x002fec0003800000 */
[----:B------:R-:W-:Y:S01]  /*15a0*/  IMAD.MOV.U32 R3, RZ, RZ, R0 ;  /* 0x000000ffff037224 */ /* 0x000fe200078e0000 */
[----:B------:R-:W-:Y:S02]  /*15b0*/  MOV R2, UR13 ;  /* 0x0000000d00027c02 */ /* 0x000fe40008000f00 */
[----:B------:R-:W-:-:S07]  /*15c0*/  MOV R18, 0x15e0 ;  /* 0x000015e000127802 */ /* 0x000fce0000000f00 */
[----:B------:R-:W-:Y:S05]  /*15d0*/  CALL.REL.NOINC `($__internal_1_$__cuda_sm3x_div_rn_noftz_f32_slowpath) ;  /* 0x0000002400047944 */ /* 0x000fea0003c00000 */
[----:B------:R-:W-:-:S07]  /*15e0*/  IMAD.MOV.U32 R3, RZ, RZ, R2 ;  /* 0x000000ffff037224 */ /* 0x000fce00078e0002 */
.L_x_15:
[----:B------:R-:W-:Y:S05]  /*15f0*/  BSYNC B2 ;  /* 0x0000000000027941 */ /* 0x000fea0003800000 */
.L_x_14:
[----:B------:R-:W-:Y:S01]  /*1600*/  IADD3 R18, R3, -0xd000000, RZ ;  /* 0xf300000003127810 */ /* 0x000fe20007ffe0ff */
[----:B------:R0:W1:Y:S01]  /*1610*/  MUFU.RSQ R2, R3 ;  /* 0x0000000300027308 */ /* 0x0000620000001400 */
[----:B------:R-:W-:Y:S02]  /*1620*/  BSSY B0, `(.L_x_16) ;  /* 0x000000a000007945 */ /* 0x000fe40003800000 */
[----:B------:R-:W-:-:S13]  /*1630*/  ISETP.GT.U32.AND P3, PT, R18, 0x727fffff, PT ;  /* 0x727fffff1200780c */ /* 0x000fda0003f64070 */
[----:B0-----:R-:W-:Y:S05]  /*1640*/  @!P3 BRA `(.L_x_17) ;  /* 0x00000000000cb947 */ /* 0x001fea0003800000 */
[----:B-1----:R-:W-:-:S07]  /*1650*/  MOV R2, 0x1670 ;  /* 0x0000167000027802 */ /* 0x002fce0000000f00 */
[----:B------:R-:W-:Y:S05]  /*1660*/  CALL.REL.NOINC `($__internal_0_$__cuda_sm20_sqrt_rn_f32_slowpath) ;  /* 0x00000020008c7944 */ /* 0x000fea0003c00000 */
[----:B------:R-:W-:Y:S05]  /*1670*/  BRA `(.L_x_18) ;  /* 0x0000000000107947 */ /* 0x000fea0003800000 */
.L_x_17:
[C---:B-1----:R-:W-:Y:S01]  /*1680*/  FMUL.FTZ R40, R2.reuse, R3 ;  /* 0x0000000302287220 */ /* 0x042fe20000410000 */
[----:B------:R-:W-:-:S03]  /*1690*/  FMUL.FTZ R2, R2, 0.5 ;  /* 0x3f00000002027820 */ /* 0x000fc60000410000 */
[----:B------:R-:W-:-:S04]  /*16a0*/  FFMA R3, -R40, R40, R3 ;  /* 0x0000002828037223 */ /* 0x000fc80000000103 */
[----:B------:R-:W-:-:S07]  /*16b0*/  FFMA R40, R3, R2, R40 ;  /* 0x0000000203287223 */ /* 0x000fce0000000028 */
.L_x_18:
[----:B------:R-:W-:Y:S05]  /*16c0*/  BSYNC B0 ;  /* 0x0000000000007941 */ /* 0x000fea0003800000 */
.L_x_16:
[----:B------:R-:W-:Y:S01]  /*16d0*/  FADD R40, R40, UR26 ;  /* 0x0000001a28287e21 */ /* 0x000fe20008000000 */
[----:B------:R-:W-:Y:S03]  /*16e0*/  BSSY B2, `(.L_x_19) ;  /* 0x000000e000027945 */ /* 0x000fe60003800000 */
[----:B------:R-:W0:Y:S08]  /*16f0*/  MUFU.RCP R2, R40 ;  /* 0x0000002800027308 */ /* 0x000e300000001000 */
[----:B------:R-:W1:Y:S01]  /*1700*/  FCHK P3, R41, R40 ;  /* 0x0000002829007302 */ /* 0x000e620000060000 */
[----:B0-----:R-:W-:-:S04]  /*1710*/  FFMA R3, -R40, R2, 1 ;  /* 0x3f80000028037423 */ /* 0x001fc80000000102 */
[----:B------:R-:W-:-:S04]  /*1720*/  FFMA R2, R2, R3, R2 ;  /* 0x0000000302027223 */ /* 0x000fc80000000002 */
[----:B------:R-:W-:-:S04]  /*1730*/  FFMA R45, R2, R41, RZ ;  /* 0x00000029022d7223 */ /* 0x000fc800000000ff */
[----:B------:R-:W-:-:S04]  /*1740*/  FFMA R18, -R40, R45, R41 ;  /* 0x0000002d28127223 */ /* 0x000fc80000000129 */
[----:B------:R-:W-:Y:S01]  /*1750*/  FFMA R45, R2, R18, R45 ;  /* 0x00000012022d7223 */ /* 0x000fe2000000002d */
[----:B-1----:R-:W-:Y:S06]  /*1760*/  @!P3 BRA `(.L_x_20) ;  /* 0x000000000014b947 */ /* 0x002fec0003800000 */
[----:B------:R-:W-:Y:S01]  /*1770*/  IMAD.MOV.U32 R3, RZ, RZ, R41 ;  /* 0x000000ffff037224 */ /* 0x000fe200078e0029 */
[----:B------:R-:W-:Y:S02]  /*1780*/  MOV R2, R40 ;  /* 0x0000002800027202 */ /* 0x000fe40000000f00 */
[----:B------:R-:W-:-:S07]  /*1790*/  MOV R18, 0x17b0 ;  /* 0x000017b000127802 */ /* 0x000fce0000000f00 */
[----:B------:R-:W-:Y:S05]  /*17a0*/  CALL.REL.NOINC `($__internal_1_$__cuda_sm3x_div_rn_noftz_f32_slowpath) ;  /* 0x0000002000907944 */ /* 0x000fea0003c00000 */
[----:B------:R-:W-:-:S07]  /*17b0*/  IMAD.MOV.U32 R45, RZ, RZ, R2 ;  /* 0x000000ffff2d7224 */ /* 0x000fce00078e0002 */
.L_x_20:
[----:B------:R-:W-:Y:S05]  /*17c0*/  BSYNC B2 ;  /* 0x0000000000027941 */ /* 0x000fea0003800000 */
.L_x_19:
[----:B------:R-:W0:Y:S02]  /*17d0*/  LDC.64 R2, c[0x0][0xdb0] ;  /* 0x00036c00ff027b82 */ /* 0x000e240000000a00 */
[----:B0-----:R0:W2:Y:S01]  /*17e0*/  LDG.E R43, desc[UR10][R2.64] ;  /* 0x0000000a022b7981 */ /* 0x0010a2000c1e1900 */
[----:B------:R-:W1:Y:S01]  /*17f0*/  MUFU.RCP R53, UR12 ;  /* 0x0000000c00357d08 */ /* 0x000e620008001000 */
[C---:B------:R-:W-:Y:S01]  /*1800*/  FMUL R18, R54.reuse, UR22 ;  /* 0x0000001636127c20 */ /* 0x040fe20008400000 */
[----:B------:R-:W-:Y:S01]  /*1810*/  MOV R40, UR12 ;  /* 0x0000000c00287c02 */ /* 0x000fe20008000f00 */
[----:B------:R-:W-:Y:S02]  /*1820*/  BSSY B2, `(.L_x_21) ;  /* 0x0000014000027945 */ /* 0x000fe40003800000 */
[----:B------:R-:W-:Y:S01]  /*1830*/  FFMA R18, R21, UR28, R18 ;  /* 0x0000001c15127c23 */ /* 0x000fe20008000012 */
[----:B------:R-:W-:-:S03]  /*1840*/  FMUL R21, R54, UR23 ;  /* 0x0000001736157c20 */ /* 0x000fc60008400000 */
[----:B------:R-:W3:Y:S01]  /*1850*/  FCHK P3, R18, UR12 ;  /* 0x0000000c12007d02 */ /* 0x000ee20008060000 */
[----:B------:R-:W-:Y:S01]  /*1860*/  FMUL R21, R21, R54 ;  /* 0x0000003615157220 */ /* 0x000fe20000400000 */
[----:B0-----:R-:W-:-:S03]  /*1870*/  FFMA R2, R10, UR27, R45 ;  /* 0x0000001b0a027c23 */ /* 0x001fc6000800002d */
[----:B------:R-:W-:Y:S01]  /*1880*/  FFMA R20, R20, UR29, R21 ;  /* 0x0000001d14147c23 */ /* 0x000fe20008000015 */
[----:B------:R-:W-:Y:S02]  /*1890*/  IMAD.MOV.U32 R21, RZ, RZ, R18 ;  /* 0x000000ffff157224 */ /* 0x000fe400078e0012 */
[----:B-1----:R-:W-:-:S04]  /*18a0*/  FFMA R40, R53, -R40, 1 ;  /* 0x3f80000035287423 */ /* 0x002fc80000000828 */
[----:B------:R-:W-:-:S04]  /*18b0*/  FFMA R53, R53, R40, R53 ;  /* 0x0000002835357223 */ /* 0x000fc80000000035 */
[----:B------:R-:W-:-:S04]  /*18c0*/  FFMA R40, R53, R18, RZ ;  /* 0x0000001235287223 */ /* 0x000fc800000000ff */
[----:B------:R-:W-:-:S04]  /*18d0*/  FFMA R3, R40, -UR12, R18 ;  /* 0x8000000c28037c23 */ /* 0x000fc80008000012 */
[----:B------:R-:W-:Y:S01]  /*18e0*/  FFMA R53, R53, R3, R40 ;  /* 0x0000000335357223 */ /* 0x000fe20000000028 */
[----:B--2---:R-:W-:Y:S01]  /*18f0*/  FMUL R41, R2, R43 ;  /* 0x0000002b02297220 */ /* 0x004fe20000400000 */
[----:B---3--:R-:W-:Y:S06]  /*1900*/  @!P3 BRA `(.L_x_22) ;  /* 0x000000000014b947 */ /* 0x008fec0003800000 */
[----:B------:R-:W-:Y:S01]  /*1910*/  MOV R3, R18 ;  /* 0x0000001200037202 */ /* 0x000fe20000000f00 */
[----:B------:R-:W-:Y:S01]  /*1920*/  IMAD.U32 R2, RZ, RZ, UR12 ;  /* 0x0000000cff027e24 */ /* 0x000fe2000f8e00ff */
[----:B------:R-:W-:-:S07]  /*1930*/  MOV R18, 0x1950 ;  /* 0x0000195000127802 */ /* 0x000fce0000000f00 */
[----:B------:R-:W-:Y:S05]  /*1940*/  CALL.REL.NOINC `($__internal_1_$__cuda_sm3x_div_rn_noftz_f32_slowpath) ;  /* 0x0000002000287944 */ /* 0x000fea0003c00000 */
[----:B------:R-:W-:-:S07]  /*1950*/  MOV R53, R2 ;  /* 0x0000000200357202 */ /* 0x000fce0000000f00 */
.L_x_22:
[----:B------:R-:W-:Y:S05]  /*1960*/  BSYNC B2 ;  /* 0x0000000000027941 */ /* 0x000fea0003800000 */
.L_x_21:
[----:B------:R-:W0:Y:S01]  /*1970*/  MUFU.RCP R3, UR13 ;  /* 0x0000000d00037d08 */ /* 0x000e220008001000 */
[----:B------:R-:W-:Y:S01]  /*1980*/  IMAD.U32 R2, RZ, RZ, UR13 ;  /* 0x0000000dff027e24 */ /* 0x000fe2000f8e00ff */
        /* <DEDUP_REMOVED lines=8> */
[----:B------:R-:W-:Y:S01]  /*1a10*/  MOV R3, R20 ;  /* 0x0000001400037202 */ /* 0x000fe20000000f00 */
[----:B------:R-:W-:Y:S01]  /*1a20*/  IMAD.U32 R2, RZ, RZ, UR13 ;  /* 0x0000000dff027e24 */ /* 0x000fe2000f8e00ff */
[----:B------:R-:W-:-:S07]  /*1a30*/  MOV R18, 0x1a50 ;  /* 0x00001a5000127802 */ /* 0x000fce0000000f00 */
[----:B------:R-:W-:Y:S05]  /*1a40*/  CALL.REL.NOINC `($__internal_1_$__cuda_sm3x_div_rn_noftz_f32_slowpath) ;  /* 0x0000001c00e87944 */ /* 0x000fea0003c00000 */
[----:B------:R-:W-:-:S07]  /*1a50*/  MOV R3, R2 ;  /* 0x0000000200037202 */ /* 0x000fce0000000f00 */
.L_x_24:
[----:B------:R-:W-:Y:S05]  /*1a60*/  BSYNC B2 ;  /* 0x0000000000027941 */ /* 0x000fea0003800000 */
.L_x_23:
[----:B------:R-:W-:Y:S01]  /*1a70*/  VIADD R18, R3, 0xf3000000 ;  /* 0xf300000003127836 */ /* 0x000fe20000000000 */
[----:B------:R0:W1:Y:S01]  /*1a80*/  MUFU.RSQ R2, R3 ;  /* 0x0000000300027308 */ /* 0x0000620000001400 */
[----:B------:R-:W-:Y:S03]  /*1a90*/  BSSY B0, `(.L_x_25) ;  /* 0x000000a000007945 */ /* 0x000fe60003800000 */
[----:B------:R-:W-:-:S13]  /*1aa0*/  ISETP.GT.U32.AND P3, PT, R18, 0x727fffff, PT ;  /* 0x727fffff1200780c */ /* 0x000fda0003f64070 */
[----:B01----:R-:W-:Y:S05]  /*1ab0*/  @!P3 BRA `(.L_x_26) ;  /* 0x00000000000cb947 */ /* 0x003fea0003800000 */
[----:B------:R-:W-:-:S07]  /*1ac0*/  MOV R2, 0x1ae0 ;  /* 0x00001ae000027802 */ /* 0x000fce0000000f00 */
[----:B------:R-:W-:Y:S05]  /*1ad0*/  CALL.REL.NOINC `($__internal_0_$__cuda_sm20_sqrt_rn_f32_slowpath) ;  /* 0x0000001c00707944 */ /* 0x000fea0003c00000 */
[----:B------:R-:W-:Y:S05]  /*1ae0*/  BRA `(.L_x_27) ;  /* 0x0000000000107947 */ /* 0x000fea0003800000 */
.L_x_26:
[C---:B------:R-:W-:Y:S01]  /*1af0*/  FMUL.FTZ R40, R2.reuse, R3 ;  /* 0x0000000302287220 */ /* 0x040fe20000410000 */
[----:B------:R-:W-:-:S03]  /*1b00*/  FMUL.FTZ R2, R2, 0.5 ;  /* 0x3f00000002027820 */ /* 0x000fc60000410000 */
[----:B------:R-:W-:-:S04]  /*1b10*/  FFMA R3, -R40, R40, R3 ;  /* 0x0000002828037223 */ /* 0x000fc80000000103 */
[----:B------:R-:W-:-:S07]  /*1b20*/  FFMA R40, R3, R2, R40 ;  /* 0x0000000203287223 */ /* 0x000fce0000000028 */
.L_x_27:
[----:B------:R-:W-:Y:S05]  /*1b30*/  BSYNC B0 ;  /* 0x0000000000007941 */ /* 0x000fea0003800000 */
.L_x_25:
        /* <DEDUP_REMOVED lines=10> */
[----:B------:R-:W-:Y:S01]  /*1be0*/  MOV R3, R53 ;  /* 0x0000003500037202 */ /* 0x000fe20000000f00 */
[----:B------:R-:W-:Y:S01]  /*1bf0*/  IMAD.MOV.U32 R2, RZ, RZ, R40 ;  /* 0x000000ffff027224 */ /* 0x000fe200078e0028 */
[----:B------:R-:W-:-:S07]  /*1c00*/  MOV R18, 0x1c20 ;  /* 0x00001c2000127802 */ /* 0x000fce0000000f00 */
[----:B------:R-:W-:Y:S05]  /*1c10*/  CALL.REL.NOINC `($__internal_1_$__cuda_sm3x_div_rn_noftz_f32_slowpath) ;  /* 0x0000001c00747944 */ /* 0x000fea0003c00000 */
.L_x_29:
[----:B------:R-:W-:Y:S05]  /*1c20*/  BSYNC B2 ;  /* 0x0000000000027941 */ /* 0x000fea0003800000 */
.L_x_28:
[----:B------:R-:W0:Y:S01]  /*1c30*/  MUFU.RCP R53, UR12 ;  /* 0x0000000c00357d08 */ /* 0x000e220008001000 */
[----:B------:R-:W-:Y:S01]  /*1c40*/  FMUL R3, R47, UR22 ;  /* 0x000000162f037c20 */ /* 0x000fe20008400000 */
[----:B------:R-:W-:Y:S01]  /*1c50*/  MOV R18, UR12 ;  /* 0x0000000c00127c02 */ /* 0x000fe20008000f00 */
[----:B------:R-:W-:Y:S01]  /*1c60*/  FFMA R2, R7, UR27, R2 ;  /* 0x0000001b07027c23 */ /* 0x000fe20008000002 */
[----:B------:R-:W-:Y:S01]  /*1c70*/  BSSY B2, `(.L_x_30) ;  /* 0x0000012000027945 */ /* 0x000fe20003800000 */
[----:B------:R-:W-:Y:S02]  /*1c80*/  FFMA R3, R48, UR28, R3 ;  /* 0x0000001c30037c23 */ /* 0x000fe40008000003 */
[----:B------:R-:W-:Y:S02]  /*1c90*/  FMUL R48, R43, R2 ;  /* 0x000000022b307220 */ /* 0x000fe40000400000 */
[----:B------:R-:W1:Y:S01]  /*1ca0*/  FCHK P3, R3, UR12 ;  /* 0x0000000c03007d02 */ /* 0x000e620008060000 */
[----:B0-----:R-:W-:-:S04]  /*1cb0*/  FFMA R18, R53, -R18, 1 ;  /* 0x3f80000035127423 */ /* 0x001fc80000000812 */
[----:B------:R-:W-:Y:S01]  /*1cc0*/  FFMA R53, R53, R18, R53 ;  /* 0x0000001235357223 */ /* 0x000fe20000000035 */
[----:B------:R-:W-:-:S03]  /*1cd0*/  FMUL R18, R47, UR23 ;  /* 0x000000172f127c20 */ /* 0x000fc60008400000 */
[----:B------:R-:W-:Y:S01]  /*1ce0*/  FFMA R40, R53, R3, RZ ;  /* 0x0000000335287223 */ /* 0x000fe200000000ff */
[----:B------:R-:W-:Y:S01]  /*1cf0*/  FMUL R18, R18, R47 ;  /* 0x0000002f12127220 */ /* 0x000fe20000400000 */
[--C-:B------:R-:W-:Y:S02]  /*1d00*/  IMAD.MOV.U32 R47, RZ, RZ, R3.reuse ;  /* 0x000000ffff2f7224 */ /* 0x100fe400078e0003 */
[----:B------:R-:W-:Y:S01]  /*1d10*/  FFMA R42, R40, -UR12, R3 ;  /* 0x8000000c282a7c23 */ /* 0x000fe20008000003 */
[----:B------:R-:W-:-:S03]  /*1d20*/  FFMA R49, R49, UR29, R18 ;  /* 0x0000001d31317c23 */ /* 0x000fc60008000012 */
[----:B------:R-:W-:Y:S01]  /*1d30*/  FFMA R53, R53, R42, R40 ;  /* 0x0000002a35357223 */ /* 0x000fe20000000028 */
[----:B-1----:R-:W-:Y:S06]  /*1d40*/  @!P3 BRA `(.L_x_31) ;  /* 0x000000000010b947 */ /* 0x002fec0003800000 */
[----:B------:R-:W-:Y:S02]  /*1d50*/  MOV R2, UR12 ;  /* 0x0000000c00027c02 */ /* 0x000fe40008000f00 */
[----:B------:R-:W-:-:S07]  /*1d60*/  MOV R18, 0x1d80 ;  /* 0x00001d8000127802 */ /* 0x000fce0000000f00 */
[----:B------:R-:W-:Y:S05]  /*1d70*/  CALL.REL.NOINC `($__internal_1_$__cuda_sm3x_div_rn_noftz_f32_slowpath) ;  /* 0x0000001c001c7944 */ /* 0x000fea0003c00000 */
[----:B------:R-:W-:-:S07]  /*1d80*/  IMAD.MOV.U32 R53, RZ, RZ, R2 ;  /* 0x000000ffff357224 */ /* 0x000fce00078e0002 */
.L_x_31:
[----:B------:R-:W-:Y:S05]  /*1d90*/  BSYNC B2 ;  /* 0x0000000000027941 */ /* 0x000fea0003800000 */
.L_x_30:
        /* <DEDUP_REMOVED lines=15> */
.L_x_33:
[----:B------:R-:W-:Y:S05]  /*1e90*/  BSYNC B2 ;  /* 0x0000000000027941 */ /* 0x000fea0003800000 */
.L_x_32:
        /* <DEDUP_REMOVED lines=8> */
.L_x_35:
[C---:B-1----:R-:W-:Y:S01]  /*1f20*/  FMUL.FTZ R40, R2.reuse, R3 ;  /* 0x0000000302287220 */ /* 0x042fe20000410000 */
[----:B------:R-:W-:-:S03]  /*1f30*/  FMUL.FTZ R2, R2, 0.5 ;  /* 0x3f00000002027820 */ /* 0x000fc60000410000 */
[----:B------:R-:W-:-:S04]  /*1f40*/  FFMA R3, -R40, R40, R3 ;  /* 0x0000002828037223 */ /* 0x000fc80000000103 */
[----:B------:R-:W-:-:S07]  /*1f50*/  FFMA R40, R3, R2, R40 ;  /* 0x0000000203287223 */ /* 0x000fce0000000028 */
.L_x_36:
[----:B------:R-:W-:Y:S05]  /*1f60*/  BSYNC B0 ;  /* 0x0000000000007941 */ /* 0x000fea0003800000 */
.L_x_34:
        /* <DEDUP_REMOVED lines=15> */
.L_x_38:
[----:B------:R-:W-:Y:S05]  /*2060*/  BSYNC B2 ;  /* 0x0000000000027941 */ /* 0x000fea0003800000 */
.L_x_37:
[----:B------:R-:W0:Y:S01]  /*2070*/  MUFU.RCP R18, UR12 ;  /* 0x0000000c00127d08 */ /* 0x000e220008001000 */
[C---:B------:R-:W-:Y:S01]  /*2080*/  FMUL R2, R52.reuse, UR22 ;  /* 0x0000001634027c20 */ /* 0x040fe20008400000 */
[----:B------:R-:W-:Y:S01]  /*2090*/  MOV R53, UR12 ;  /* 0x0000000c00357c02 */ /* 0x000fe20008000f00 */
[----:B------:R-:W-:Y:S02]  /*20a0*/  BSSY B2, `(.L_x_39) ;  /* 0x0000013000027945 */ /* 0x000fe40003800000 */
[----:B------:R-:W-:Y:S01]  /*20b0*/  FFMA R3, R51, UR28, R2 ;  /* 0x0000001c33037c23 */ /* 0x000fe20008000002 */
[----:B------:R-:W-:-:S03]  /*20c0*/  FMUL R51, R52, UR23 ;  /* 0x0000001734337c20 */ /* 0x000fc60008400000 */
[----:B------:R-:W1:Y:S01]  /*20d0*/  FCHK P3, R3, UR12 ;  /* 0x0000000c03007d02 */ /* 0x000e620008060000 */
[----:B------:R-:W-:Y:S01]  /*20e0*/  FMUL R51, R51, R52 ;  /* 0x0000003433337220 */ /* 0x000fe20000400000 */
[----:B------:R-:W-:-:S03]  /*20f0*/  IMAD.MOV.U32 R55, RZ, RZ, R3 ;  /* 0x000000ffff377224 */ /* 0x000fc600078e0003 */
[----:B------:R-:W-:Y:S01]  /*2100*/  FFMA R51, R50, UR29, R51 ;  /* 0x0000001d32337c23 */ /* 0x000fe20008000033 */
[----:B0-----:R-:W-:-:S04]  /*2110*/  FFMA R53, R18, -R53, 1 ;  /* 0x3f80000012357423 */ /* 0x001fc80000000835 */
[----:B------:R-:W-:Y:S01]  /*2120*/  FFMA R2, R18, R53, R18 ;  /* 0x0000003512027223 */ /* 0x000fe20000000012 */
[----:B------:R-:W-:-:S03]  /*2130*/  FFMA R18, R4, UR27, R45 ;  /* 0x0000001b04127c23 */ /* 0x000fc6000800002d */
[----:B------:R-:W-:-:S04]  /*2140*/  FFMA R40, R2, R3, RZ ;  /* 0x0000000302287223 */ /* 0x000fc800000000ff */
[----:B------:R-:W-:-:S04]  /*2150*/  FFMA R53, R40, -UR12, R3 ;  /* 0x8000000c28357c23 */ /* 0x000fc80008000003 */
[----:B------:R-:W-:Y:S01]  /*2160*/  FFMA R50, R2, R53, R40 ;  /* 0x0000003502327223 */ /* 0x000fe20000000028 */
[----:B------:R-:W-:Y:S01]  /*2170*/  FMUL R53, R43, R18 ;  /* 0x000000122b357220 */ /* 0x000fe20000400000 */
[----:B-1----:R-:W-:Y:S06]  /*2180*/  @!P3 BRA `(.L_x_40) ;  /* 0x000000000010b947 */ /* 0x002fec0003800000 */
[----:B------:R-:W-:Y:S02]  /*2190*/  MOV R2, UR12 ;  /* 0x0000000c00027c02 */ /* 0x000fe40008000f00 */
[----:B------:R-:W-:-:S07]  /*21a0*/  MOV R18, 0x21c0 ;  /* 0x000021c000127802 */ /* 0x000fce0000000f00 */
[----:B------:R-:W-:Y:S05]  /*21b0*/  CALL.REL.NOINC `($__internal_1_$__cuda_sm3x_div_rn_noftz_f32_slowpath) ;  /* 0x00000018000c7944 */ /* 0x000fea0003c00000 */
[----:B------:R-:W-:-:S07]  /*21c0*/  IMAD.MOV.U32 R50, RZ, RZ, R2 ;  /* 0x000000ffff327224 */ /* 0x000fce00078e0002 */
.L_x_40:
[----:B------:R-:W-:Y:S05]  /*21d0*/  BSYNC B2 ;  /* 0x0000000000027941 */ /* 0x000fea0003800000 */
.L_x_39:
        /* <DEDUP_REMOVED lines=15> */
.L_x_42:
[----:B------:R-:W-:Y:S05]  /*22d0*/  BSYNC B2 ;  /* 0x0000000000027941 */ /* 0x000fea0003800000 */
.L_x_41:
        /* <DEDUP_REMOVED lines=8> */
.L_x_44:
[C---:B-1----:R-:W-:Y:S01]  /*2360*/  FMUL.FTZ R40, R2.reuse, R3 ;  /* 0x0000000302287220 */ /* 0x042fe20000410000 */
[----:B------:R-:W-:-:S03]  /*2370*/  FMUL.FTZ R2, R2, 0.5 ;  /* 0x3f00000002027820 */ /* 0x000fc60000410000 */
[----:B------:R-:W-:-:S04]  /*2380*/  FFMA R3, -R40, R40, R3 ;  /* 0x0000002828037223 */ /* 0x000fc80000000103 */
[----:B------:R-:W-:-:S07]  /*2390*/  FFMA R40, R3, R2, R40 ;  /* 0x0000000203287223 */ /* 0x000fce0000000028 */
.L_x_45:
[----:B------:R-:W-:Y:S05]  /*23a0*/  BSYNC B0 ;  /* 0x0000000000007941 */ /* 0x000fea0003800000 */
.L_x_43:
        /* <DEDUP_REMOVED lines=14> */
.L_x_47:
[----:B------:R-:W-:Y:S05]  /*2490*/  BSYNC B2 ;  /* 0x0000000000027941 */ /* 0x000fea0003800000 */
.L_x_46:
[----:B------:R-:W-:-:S04]  /*24a0*/  FFMA R2, R17, UR27, R2 ;  /* 0x0000001b11027c23 */ /* 0x000fc80008000002 */
[----:B------:R-:W-:Y:S01]  /*24b0*/  FMUL R2, R43, R2 ;  /* 0x000000022b027220 */ /* 0x000fe20000400000 */
[----:B------:R-:W-:Y:S06]  /*24c0*/  BRA `(.L_x_48) ;  /* 0x0000001000487947 */ /* 0x000fec0003800000 */
.L_x_11:
[----:B------:R-:W0:Y:S01]  /*24d0*/  MUFU.RCP R41, UR12 ;  /* 0x0000000c00297d08 */ /* 0x000e220008001000 */
[----:B-----5:R-:W-:Y:S01]  /*24e0*/  FFMA R19, R10, UR27, R19 ;  /* 0x0000001b0a137c23 */ /* 0x020fe20008000013 */
[----:B------:R-:W-:Y:S01]  /*24f0*/  IMAD.U32 R2, RZ, RZ, UR12 ;  /* 0x0000000cff027e24 */ /* 0x000fe2000f8e00ff */
[----:B------:R-:W-:Y:S02]  /*2500*/  BSSY B2, `(.L_x_49) ;  /* 0x0000012000027945 */ /* 0x000fe40003800000 */
[----:B------:R-:W-:-:S04]  /*2510*/  FMUL R3, R19, UR22 ;  /* 0x0000001613037c20 */ /* 0x000fc80008400000 */
[----:B------:R-:W-:-:S04]  /*2520*/  FFMA R3, R18, UR28, R3 ;  /* 0x0000001c12037c23 */ /* 0x000fc80008000003 */
        /* <DEDUP_REMOVED lines=8> */
[----:B------:R-:W-:Y:S02]  /*25b0*/  MOV R19, R3 ;  /* 0x0000000300137202 */ /* 0x000fe40000000f00 */
[----:B------:R-:W-:Y:S01]  /*25c0*/  FFMA R41, R41, R2, R18 ;  /* 0x0000000229297223 */ /* 0x000fe20000000012 */
[----:B-1----:R-:W-:Y:S06]  /*25d0*/  @!P3 BRA `(.L_x_50) ;  /* 0x000000000010b947 */ /* 0x002fec0003800000 */
[----:B------:R-:W-:Y:S01]  /*25e0*/  IMAD.U32 R2, RZ, RZ, UR12 ;  /* 0x0000000cff027e24 */ /* 0x000fe2000f8e00ff */
[----:B------:R-:W-:-:S07]  /*25f0*/  MOV R18, 0x2610 ;  /* 0x0000261000127802 */ /* 0x000fce0000000f00 */
[----:B------:R-:W-:Y:S05]  /*2600*/  CALL.REL.NOINC `($__internal_1_$__cuda_sm3x_div_rn_noftz_f32_slowpath) ;  /* 0x0000001000f87944 */ /* 0x000fea0003c00000 */
[----:B------:R-:W-:-:S07]  /*2610*/  MOV R41, R2 ;  /* 0x0000000200297202 */ /* 0x000fce0000000f00 */
.L_x_50:
[----:B------:R-:W-:Y:S05]  /*2620*/  BSYNC B2 ;  /* 0x0000000000027941 */ /* 0x000fea0003800000 */
.L_x_49:
        /* <DEDUP_REMOVED lines=15> */
.L_x_52:
[----:B------:R-:W-:Y:S05]  /*2720*/  BSYNC B2 ;  /* 0x0000000000027941 */ /* 0x000fea0003800000 */
.L_x_51:
        /* <DEDUP_REMOVED lines=8> */
.L_x_54:
[C---:B------:R-:W-:Y:S01]  /*27b0*/  FMUL.FTZ R40, R2.reuse, R3 ;  /* 0x0000000302287220 */ /* 0x040fe20000410000 */
[----:B------:R-:W-:-:S03]  /*27c0*/  FMUL.FTZ R2, R2, 0.5 ;  /* 0x3f00000002027820 */ /* 0x000fc60000410000 */
[----:B------:R-:W-:-:S04]  /*27d0*/  FFMA R3, -R40, R40, R3 ;  /* 0x0000002828037223 */ /* 0x000fc80000000103 */
[----:B------:R-:W-:-:S07]  /*27e0*/  FFMA R40, R3, R2, R40 ;  /* 0x0000000203287223 */ /* 0x000fce0000000028 */
.L_x_55:
[----:B------:R-:W-:Y:S05]  /*27f0*/  BSYNC B0 ;  /* 0x0000000000007941 */ /* 0x000fea0003800000 */
.L_x_53:
        /* <DEDUP_REMOVED lines=14> */
[----:B------:R-:W-:-:S07]  /*28e0*/  MOV R18, R2 ;  /* 0x0000000200127202 */ /* 0x000fce0000000f00 */
.L_x_57:
[----:B------:R-:W-:Y:S05]  /*28f0*/  BSYNC B2 ;  /* 0x0000000000027941 */ /* 0x000fea0003800000 */
.L_x_56:
[----:B------:R-:W0:Y:S02]  /*2900*/  LDC.64 R2, c[0x0][0xdb0] ;  /* 0x00036c00ff027b82 */ /* 0x000e240000000a00 */
[----:B0-----:R0:W2:Y:S01]  /*2910*/  LDG.E R43, desc[UR10][R2.64] ;  /* 0x0000000a022b7981 */ /* 0x0010a2000c1e1900 */
[----:B------:R-:W1:Y:S01]  /*2920*/  MUFU.RCP R53, UR12 ;  /* 0x0000000c00357d08 */ /* 0x000e620008001000 */
[----:B------:R-:W-:Y:S01]  /*2930*/  FFMA R54, R7, UR27, R54 ;  /* 0x0000001b07367c23 */ /* 0x000fe20008000036 */
[----:B------:R-:W-:Y:S01]  /*2940*/  IMAD.U32 R42, RZ, RZ, UR12 ;  /* 0x0000000cff2a7e24 */ /* 0x000fe2000f8e00ff */
[----:B------:R-:W-:Y:S02]  /*2950*/  BSSY B2, `(.L_x_58) ;  /* 0x0000013000027945 */ /* 0x000fe40003800000 */
[----:B------:R-:W-:-:S04]  /*2960*/  FMUL R40, R54, UR22 ;  /* 0x0000001636287c20 */ /* 0x000fc80008400000 */
[----:B0-----:R-:W-:Y:S01]  /*2970*/  FFMA R3, R21, UR28, R40 ;  /* 0x0000001c15037c23 */ /* 0x001fe20008000028 */
[----:B------:R-:W-:-:S03]  /*2980*/  FMUL R21, R54, UR23 ;  /* 0x0000001736157c20 */ /* 0x000fc60008400000 */
[----:B------:R-:W0:Y:S01]  /*2990*/  FCHK P3, R3, UR12 ;  /* 0x0000000c03007d02 */ /* 0x000e220008060000 */
[----:B------:R-:W-:Y:S01]  /*29a0*/  FMUL R21, R54, R21 ;  /* 0x0000001536157220 */ /* 0x000fe20000400000 */
[----:B-1----:R-:W-:-:S03]  /*29b0*/  FFMA R42, R53, -R42, 1 ;  /* 0x3f800000352a7423 */ /* 0x002fc6000000082a */
[----:B------:R-:W-:Y:S01]  /*29c0*/  FFMA R20, R20, UR29, R21 ;  /* 0x0000001d14147c23 */ /* 0x000fe20008000015 */
[----:B------:R-:W-:Y:S01]  /*29d0*/  MOV R21, R3 ;  /* 0x0000000300157202 */ /* 0x000fe20000000f00 */
[----:B------:R-:W-:-:S04]  /*29e0*/  FFMA R53, R53, R42, R53 ;  /* 0x0000002a35357223 */ /* 0x000fc80000000035 */
[----:B------:R-:W-:-:S04]  /*29f0*/  FFMA R40, R53, R3, RZ ;  /* 0x0000000335287223 */ /* 0x000fc800000000ff */
[----:B------:R-:W-:-:S04]  /*2a00*/  FFMA R2, R40, -UR12, R3 ;  /* 0x8000000c28027c23 */ /* 0x000fc80008000003 */
[----:B------:R-:W-:Y:S01]  /*2a10*/  FFMA R53, R53, R2, R40 ;  /* 0x0000000235357223 */ /* 0x000fe20000000028 */
[----:B--2---:R-:W-:Y:S01]  /*2a20*/  FMUL R41, R43, R18 ;  /* 0x000000122b297220 */ /* 0x004fe20000400000 */
[----:B0-----:R-:W-:Y:S06]  /*2a30*/  @!P3 BRA `(.L_x_59) ;  /* 0x000000000010b947 */ /* 0x001fec0003800000 */
[----:B------:R-:W-:Y:S01]  /*2a40*/  IMAD.U32 R2, RZ, RZ, UR12 ;  /* 0x0000000cff027e24 */ /* 0x000fe2000f8e00ff */
[----:B------:R-:W-:-:S07]  /*2a50*/  MOV R18, 0x2a70 ;  /* 0x00002a7000127802 */ /* 0x000fce0000000f00 */
[----:B------:R-:W-:Y:S05]  /*2a60*/  CALL.REL.NOINC `($__internal_1_$__cuda_sm3x_div_rn_noftz_f32_slowpath) ;  /* 0x0000000c00e07944 */ /* 0x000fea0003c00000 */
[----:B------:R-:W-:-:S07]  /*2a70*/  MOV R53, R2 ;  /* 0x0000000200357202 */ /* 0x000fce0000000f00 */
.L_x_59:
[----:B------:R-:W-:Y:S05]  /*2a80*/  BSYNC B2 ;  /* 0x0000000000027941 */ /* 0x000fea0003800000 */
.L_x_58:
        /* <DEDUP_REMOVED lines=15> */
.L_x_61:
[----:B------:R-:W-:Y:S05]  /*2b80*/  BSYNC B2 ;  /* 0x0000000000027941 */ /* 0x000fea0003800000 */
.L_x_60:
        /* <DEDUP_REMOVED lines=8> */
.L_x_63:
[C---:B------:R-:W-:Y:S01]  /*2c10*/  FMUL.FTZ R40, R2.reuse, R3 ;  /* 0x0000000302287220 */ /* 0x040fe20000410000 */
[----:B------:R-:W-:-:S03]  /*2c20*/  FMUL.FTZ R2, R2, 0.5 ;  /* 0x3f00000002027820 */ /* 0x000fc60000410000 */
[----:B------:R-:W-:-:S04]  /*2c30*/  FFMA R3, -R40, R40, R3 ;  /* 0x0000002828037223 */ /* 0x000fc80000000103 */
[----:B------:R-:W-:-:S07]  /*2c40*/  FFMA R40, R3, R2, R40 ;  /* 0x0000000203287223 */ /* 0x000fce0000000028 */
.L_x_64:
[----:B------:R-:W-:Y:S05]  /*2c50*/  BSYNC B0 ;  /* 0x0000000000007941 */ /* 0x000fea0003800000 */
.L_x_62:
        /* <DEDUP_REMOVED lines=14> */
.L_x_66:
[----:B------:R-:W-:Y:S05]  /*2d40*/  BSYNC B2 ;  /* 0x0000000000027941 */ /* 0x000fea0003800000 */
.L_x_65:
[----:B------:R-:W0:Y:S01]  /*2d50*/  MUFU.RCP R53, UR12 ;  /* 0x0000000c00357d08 */ /* 0x000e220008001000 */
[----:B------:R-:W-:Y:S01]  /*2d60*/  FFMA R47, R4, UR27, R47 ;  /* 0x0000001b042f7c23 */ /* 0x000fe2000800002f */
[----:B------:R-:W-:Y:S01]  /*2d70*/  MOV R18, UR12 ;  /* 0x0000000c00127c02 */ /* 0x000fe20008000f00 */
[----:B------:R-:W-:Y:S02]  /*2d80*/  BSSY B2, `(.L_x_67) ;  /* 0x0000014000027945 */ /* 0x000fe40003800000 */
[----:B------:R-:W-:-:S04]  /*2d90*/  FMUL R3, R47, UR22 ;  /* 0x000000162f037c20 */ /* 0x000fc80008400000 */
[----:B------:R-:W-:Y:S01]  /*2da0*/  FFMA R45, R48, UR28, R3 ;  /* 0x0000001c302d7c23 */ /* 0x000fe20008000003 */
[----:B------:R-:W-:-:S03]  /*2db0*/  FMUL R48, R43, R2 ;  /* 0x000000022b307220 */ /* 0x000fc60000400000 */
        /* <DEDUP_REMOVED lines=11> */
[----:B------:R-:W-:Y:S01]  /*2e70*/  MOV R3, R45 ;  /* 0x0000002d00037202 */ /* 0x000fe20000000f00 */
[----:B------:R-:W-:Y:S01]  /*2e80*/  IMAD.U32 R2, RZ, RZ, UR12 ;  /* 0x0000000cff027e24 */ /* 0x000fe2000f8e00ff */
[----:B------:R-:W-:-:S07]  /*2e90*/  MOV R18, 0x2eb0 ;  /* 0x00002eb000127802 */ /* 0x000fce0000000f00 */
[----:B------:R-:W-:Y:S05]  /*2ea0*/  CALL.REL.NOINC `($__internal_1_$__cuda_sm3x_div_rn_noftz_f32_slowpath) ;  /* 0x0000000800d07944 */ /* 0x000fea0003c00000 */
[----:B------:R-:W-:-:S07]  /*2eb0*/  MOV R53, R2 ;  /* 0x0000000200357202 */ /* 0x000fce0000000f00 */
.L_x_68:
[----:B------:R-:W-:Y:S05]  /*2ec0*/  BSYNC B2 ;  /* 0x0000000000027941 */ /* 0x000fea0003800000 */
.L_x_67:
        /* <DEDUP_REMOVED lines=14> */
.L_x_70:
[----:B------:R-:W-:Y:S05]  /*2fb0*/  BSYNC B2 ;  /* 0x0000000000027941 */ /* 0x000fea0003800000 */
.L_x_69:
[----:B------:R-:W-:Y:S01]  /*2fc0*/  IADD3 R3, R2, -0xd000000, RZ ;  /* 0xf300000002037810 */ /* 0x000fe20007ffe0ff */
[----:B------:R0:W1:Y:S01]  /*2fd0*/  MUFU.RSQ R45, R2 ;  /* 0x00000002002d7308 */ /* 0x0000620000001400 */
[----:B------:R-:W-:Y:S02]  /*2fe0*/  BSSY B0, `(.L_x_71) ;  /* 0x000000b000007945 */ /* 0x000fe40003800000 */
[----:B------:R-:W-:-:S13]  /*2ff0*/  ISETP.GT.U32.AND P3, PT, R3, 0x727fffff, PT ;  /* 0x727fffff0300780c */ /* 0x000fda0003f64070 */
[----:B0-----:R-:W-:Y:S05]  /*3000*/  @!P3 BRA `(.L_x_72) ;  /* 0x000000000010b947 */ /* 0x001fea0003800000 */
[----:B------:R-:W-:Y:S01]  /*3010*/  IMAD.MOV.U32 R3, RZ, RZ, R2 ;  /* 0x000000ffff037224 */ /* 0x000fe200078e0002 */
[----:B------:R-:W-:-:S07]  /*3020*/  MOV R2, 0x3040 ;  /* 0x0000304000027802 */ /* 0x000fce0000000f00 */
[----:B-1----:R-:W-:Y:S05]  /*3030*/  CALL.REL.NOINC `($__internal_0_$__cuda_sm20_sqrt_rn_f32_slowpath) ;  /* 0x0000000800187944 */ /* 0x002fea0003c00000 */
[----:B------:R-:W-:Y:S05]  /*3040*/  BRA `(.L_x_73) ;  /* 0x0000000000107947 */ /* 0x000fea0003800000 */
.L_x_72:
[C---:B-1----:R-:W-:Y:S01]  /*3050*/  FMUL.FTZ R3, R45.reuse, R2 ;  /* 0x000000022d037220 */ /* 0x042fe20000410000 */
[----:B------:R-:W-:-:S03]  /*3060*/  FMUL.FTZ R40, R45, 0.5 ;  /* 0x3f0000002d287820 */ /* 0x000fc60000410000 */
[----:B------:R-:W-:-:S04]  /*3070*/  FFMA R2, -R3, R3, R2 ;  /* 0x0000000303027223 */ /* 0x000fc80000000102 */
[----:B------:R-:W-:-:S07]  /*3080*/  FFMA R40, R2, R40, R3 ;  /* 0x0000002802287223 */ /* 0x000fce0000000003 */
.L_x_73:
[----:B------:R-:W-:Y:S05]  /*3090*/  BSYNC B0 ;  /* 0x0000000000007941 */ /* 0x000fea0003800000 */
.L_x_71:
        /* <DEDUP_REMOVED lines=15> */
.L_x_75:
[----:B------:R-:W-:Y:S05]  /*3190*/  BSYNC B2 ;  /* 0x0000000000027941 */ /* 0x000fea0003800000 */
.L_x_74:
[----:B------:R-:W0:Y:S01]  /*31a0*/  MUFU.RCP R3, UR12 ;  /* 0x0000000c00037d08 */ /* 0x000e220008001000 */
[----:B------:R-:W-:Y:S01]  /*31b0*/  FFMA R52, R17, UR27, R52 ;  /* 0x0000001b11347c23 */ /* 0x000fe20008000034 */
[----:B------:R-:W-:Y:S01]  /*31c0*/  IMAD.U32 R40, RZ, RZ, UR12 ;  /* 0x0000000cff287e24 */ /* 0x000fe2000f8e00ff */
[----:B------:R-:W-:Y:S01]  /*31d0*/  BSSY B2, `(.L_x_76) ;  /* 0x0000014000027945 */ /* 0x000fe20003800000 */
[----:B------:R-:W-:Y:S01]  /*31e0*/  FMUL R53, R43, R18 ;  /* 0x000000122b357220 */ /* 0x000fe20000400000 */
[----:B------:R-:W-:-:S04]  /*31f0*/  FMUL R2, R52, UR22 ;  /* 0x0000001634027c20 */ /* 0x000fc80008400000 */
[----:B------:R-:W-:-:S04]  /*3200*/  FFMA R42, R51, UR28, R2 ;  /* 0x0000001c332a7c23 */ /* 0x000fc80008000002 */
[----:B------:R-:W1:Y:S01]  /*3210*/  FCHK P3, R42, UR12 ;  /* 0x0000000c2a007d02 */ /* 0x000e620008060000 */
[----:B------:R-:W-:Y:S01]  /*3220*/  MOV R55, R42 ;  /* 0x0000002a00377202 */ /* 0x000fe20000000f00 */
[----:B0-----:R-:W-:-:S04]  /*3230*/  FFMA R40, R3, -R40, 1 ;  /* 0x3f80000003287423 */ /* 0x001fc80000000828 */
[----:B------:R-:W-:Y:S01]  /*3240*/  FFMA R2, R3, R40, R3 ;  /* 0x0000002803027223 */ /* 0x000fe20000000003 */
[----:B------:R-:W-:-:S03]  /*3250*/  FMUL R3, R52, UR23 ;  /* 0x0000001734037c20 */ /* 0x000fc60008400000 */
[----:B------:R-:W-:Y:S01]  /*3260*/  FFMA R45, R2, R42, RZ ;  /* 0x0000002a022d7223 */ /* 0x000fe200000000ff */
[----:B------:R-:W-:-:S03]  /*3270*/  FMUL R3, R52, R3 ;  /* 0x0000000334037220 */ /* 0x000fc60000400000 */
[----:B------:R-:W-:Y:S01]  /*3280*/  FFMA R40, R45, -UR12, R42 ;  /* 0x8000000c2d287c23 */ /* 0x000fe2000800002a */
[----:B------:R-:W-:-:S03]  /*3290*/  FFMA R51, R50, UR29, R3 ;  /* 0x0000001d32337c23 */ /* 0x000fc60008000003 */
[----:B------:R-:W-:Y:S01]  /*32a0*/  FFMA R50, R2, R40, R45 ;  /* 0x0000002802327223 */ /* 0x000fe2000000002d */
[----:B-1----:R-:W-:Y:S06]  /*32b0*/  @!P3 BRA `(.L_x_77) ;  /* 0x000000000014b947 */ /* 0x002fec0003800000 */
[----:B------:R-:W-:Y:S01]  /*32c0*/  IMAD.MOV.U32 R3, RZ, RZ, R42 ;  /* 0x000000ffff037224 */ /* 0x000fe200078e002a */
[----:B------:R-:W-:Y:S02]  /*32d0*/  MOV R2, UR12 ;  /* 0x0000000c00027c02 */ /* 0x000fe40008000f00 */
[----:B------:R-:W-:-:S07]  /*32e0*/  MOV R18, 0x3300 ;  /* 0x0000330000127802 */ /* 0x000fce0000000f00 */
[----:B------:R-:W-:Y:S05]  /*32f0*/  CALL.REL.NOINC `($__internal_1_$__cuda_sm3x_div_rn_noftz_f32_slowpath) ;  /* 0x0000000400bc7944 */ /* 0x000fea0003c00000 */
[----:B------:R-:W-:-:S07]  /*3300*/  IMAD.MOV.U32 R50, RZ, RZ, R2 ;  /* 0x000000ffff327224 */ /* 0x000fce00078e0002 */
.L_x_77:
[----:B------:R-:W-:Y:S05]  /*3310*/  BSYNC B2 ;  /* 0x0000000000027941 */ /* 0x000fea0003800000 */
.L_x_76:
        /* <DEDUP_REMOVED lines=14> */
.L_x_79:
[----:B------:R-:W-:Y:S05]  /*3400*/  BSYNC B2 ;  /* 0x0000000000027941 */ /* 0x000fea0003800000 */
.L_x_78:
[----:B------:R-:W-:Y:S01]  /*3410*/  VIADD R3, R2, 0xf3000000 ;  /* 0xf300000002037836 */ /* 0x000fe20000000000 */
[----:B------:R0:W1:Y:S01]  /*3420*/  MUFU.RSQ R45, R2 ;  /* 0x00000002002d7308 */ /* 0x0000620000001400 */
[----:B------:R-:W-:Y:S03]  /*3430*/  BSSY B0, `(.L_x_80) ;  /* 0x000000b000007945 */ /* 0x000fe60003800000 */
[----:B------:R-:W-:-:S13]  /*3440*/  ISETP.GT.U32.AND P3, PT, R3, 0x727fffff, PT ;  /* 0x727fffff0300780c */ /* 0x000fda0003f64070 */
[----:B01----:R-:W-:Y:S05]  /*3450*/  @!P3 BRA `(.L_x_81) ;  /* 0x000000000010b947 */ /* 0x003fea0003800000 */
[----:B------:R-:W-:Y:S02]  /*3460*/  MOV R3, R2 ;  /* 0x0000000200037202 */ /* 0x000fe40000000f00 */
[----:B------:R-:W-:-:S07]  /*3470*/  MOV R2, 0x3490 ;  /* 0x0000349000027802 */ /* 0x000fce0000000f00 */
[----:B------:R-:W-:Y:S05]  /*3480*/  CALL.REL.NOINC `($__internal_0_$__cuda_sm20_sqrt_rn_f32_slowpath) ;  /* 0x0000000400047944 */ /* 0x000fea0003c00000 */
[----:B------:R-:W-:Y:S05]  /*3490*/  BRA `(.L_x_82) ;  /* 0x0000000000107947 */ /* 0x000fea0003800000 */
.L_x_81:
[C---:B------:R-:W-:Y:S01]  /*34a0*/  FMUL.FTZ R3, R45.reuse, R2 ;  /* 0x000000022d037220 */ /* 0x040fe20000410000 */
[----:B------:R-:W-:-:S03]  /*34b0*/  FMUL.FTZ R40, R45, 0.5 ;  /* 0x3f0000002d287820 */ /* 0x000fc60000410000 */
[----:B------:R-:W-:-:S04]  /*34c0*/  FFMA R2, -R3, R3, R2 ;  /* 0x0000000303027223 */ /* 0x000fc80000000102 */
[----:B------:R-:W-:-:S07]  /*34d0*/  FFMA R40, R2, R40, R3 ;  /* 0x0000002802287223 */ /* 0x000fce0000000003 */
.L_x_82:
[----:B------:R-:W-:Y:S05]  /*34e0*/  BSYNC B0 ;  /* 0x0000000000007941 */ /* 0x000fea0003800000 */
.L_x_80:
        /* <DEDUP_REMOVED lines=14> */
.L_x_84:
[----:B------:R-:W-:Y:S05]  /*35d0*/  BSYNC B2 ;  /* 0x0000000000027941 */ /* 0x000fea0003800000 */
.L_x_83:
[----:B------:R-:W-:-:S07]  /*35e0*/  FMUL R2, R43, R2 ;  /* 0x000000022b027220 */ /* 0x000fce0000400000 */
.L_x_48:
[----:B------:R-:W-:Y:S01]  /*35f0*/  ISETP.GE.AND P3, PT, R11, UR30, PT ;  /* 0x0000001e0b007c0c */ /* 0x000fe2000bf66270 */
[----:B------:R-:W-:Y:S01]  /*3600*/  FADD R43, -R41, R10 ;  /* 0x0000000a292b7221 */ /* 0x000fe20000000100 */
[----:B------:R-:W-:Y:S01]  /*3610*/  @P1 LEA R10, P5, R13, UR16, 0x1 ;  /* 0x000000100d0a1c11 */ /* 0x000fe2000f8a08ff */
[----:B------:R-:W-:Y:S01]  /*3620*/  FADD R17, -R2, R17 ;  /* 0x0000001102117221 */ /* 0x000fe20000000100 */
[----:B------:R-:W-:Y:S01]  /*3630*/  ISETP.LT.AND P3, PT, R11, UR9, !P3 ;  /* 0x000000090b007c0c */ /* 0x000fe2000df61270 */
[----:B------:R-:W-:Y:S01]  /*3640*/  FADD R7, -R48, R7 ;  /* 0x0000000730077221 */ /* 0x000fe20000000100 */
[----:B------:R-:W-:Y:S01]  /*3650*/  @P0 LEA R40, P4, R15, UR16, 0x1 ;  /* 0x000000100f280c11 */ /* 0x000fe2000f8808ff */
[----:B------:R-:W-:Y:S01]  /*3660*/  FADD R53, -R53, R4 ;  /* 0x0000000435357221 */ /* 0x000fe20000000100 */
[----:B------:R-:W-:Y:S01]  /*3670*/  @P0 F2FP.BF16.F32.PACK_AB R3, RZ, R43 ;  /* 0x0000002bff03023e */ /* 0x000fe200000010ff */
[----:B------:R-:W-:Y:S01]  /*3680*/  ULEA UR4, UR5, UR4, 0x2 ;  /* 0x0000000405047291 */ /* 0x000fe2000f8e103f */
[----:B------:R-:W-:-:S02]  /*3690*/  @P2 LEA R2, P6, R6, UR16, 0x1 ;  /* 0x0000001006022c11 */ /* 0x000fc4000f8c08ff */
[----:B------:R-:W-:Y:S01]  /*36a0*/  @P1 LEA.HI.X R11, R13, UR17, R12, 0x1, P5 ;  /* 0x000000110d0b1c11 */ /* 0x000fe2000a8f0c0c */
[----:B------:R-:W-:Y:S01]  /*36b0*/  UISETP.GE.AND UP0, UPT, UR4, UR30, UPT ;  /* 0x0000001e0400728c */ /* 0x000fe2000bf06270 */
[----:B------:R-:W-:Y:S02]  /*36c0*/  @P0 LEA.HI.X R41, R15, UR17, R14, 0x1, P4 ;  /* 0x000000110f290c11 */ /* 0x000fe4000a0f0c0e */
[----:B------:R-:W-:Y:S02]  /*36d0*/  PRMT R12, R3, 0x7610, R12 ;  /* 0x00007610030c7816 */ /* 0x000fe4000000000c */
[----:B------:R-:W-:Y:S02]  /*36e0*/  @P2 LEA.HI.X R3, R6, UR17, R5, 0x1, P6 ;  /* 0x0000001106032c11 */ /* 0x000fe4000b0f0c05 */
[----:B------:R-:W-:Y:S01]  /*36f0*/  @P3 LEA R4, P4, R9, UR16, 0x1 ;  /* 0x0000001009043c11 */ /* 0x000fe2000f8808ff */
[----:B------:R-:W-:Y:S01]  /*3700*/  @P0 STG.E.U16 desc[UR10][R40.64], R12 ;  /* 0x0000000c28000986 */ /* 0x000fe2000c10150a */
[----:B------:R-:W-:-:S02]  /*3710*/  @P1 F2FP.BF16.F32.PACK_AB R6, RZ, R7 ;  /* 0x00000007ff06123e */ /* 0x000fc400000010ff */
[----:B------:R-:W-:Y:S01]  /*3720*/  @P3 LEA.HI.X R5, R9, UR17, R8, 0x1, P4 ;  /* 0x0000001109053c11 */ /* 0x000fe2000a0f0c08 */
[----:B------:R-:W-:Y:S01]  /*3730*/  @P0 STG.E desc[UR10][R60.64], R43 ;  /* 0x0000002b3c000986 */ /* 0x000fe2000c10190a */
[----:B------:R-:W-:Y:S02]  /*3740*/  PRMT R9, R6, 0x7610, R9 ;  /* 0x0000761006097816 */ /* 0x000fe40000000009 */
[----:B------:R-:W-:Y:S01]  /*3750*/  @P3 F2FP.BF16.F32.PACK_AB R6, RZ, R53 ;  /* 0x00000035ff06323e */ /* 0x000fe200000010ff */
[----:B------:R-:W-:Y:S01]  /*3760*/  @P0 STG.E desc[UR10][R58.64], R19 ;  /* 0x000000133a000986 */ /* 0x000fe2000c10190a */
[----:B------:R-:W-:-:S03]  /*3770*/  @P2 F2FP.BF16.F32.PACK_AB R8, RZ, R17 ;  /* 0x00000011ff08223e */ /* 0x000fc600000010ff */
[----:B------:R0:W-:Y:S01]  /*3780*/  @P0 STG.E desc[UR10][R56.64], R0 ;  /* 0x0000000038000986 */ /* 0x0001e2000c10190a */
[----:B------:R-:W-:-:S03]  /*3790*/  PLOP3.LUT P0, PT, PT, PT, UP0, 0x80, 0x0 ;  /* 0x000000000000781c */ /* 0x000fc60003f0f008 */
[----:B------:R1:W-:Y:S04]  /*37a0*/  @P1 STG.E.U16 desc[UR10][R10.64], R9 ;  /* 0x000000090a001986 */ /* 0x0003e8000c10150a */
[----:B------:R1:W-:Y:S04]  /*37b0*/  @P1 STG.E desc[UR10][R38.64], R7 ;  /* 0x0000000726001986 */ /* 0x0003e8000c10190a */
[----:B------:R1:W-:Y:S01]  /*37c0*/  @P1 STG.E desc[UR10][R36.64], R21 ;  /* 0x0000001524001986 */ /* 0x0003e2000c10190a */
[----:B0-----:R-:W-:-:S03]  /*37d0*/  IMAD.U32 R0, RZ, RZ, UR4 ;  /* 0x00000004ff007e24 */ /* 0x001fc6000f8e00ff */
[----:B------:R1:W-:Y:S02]  /*37e0*/  @P1 STG.E desc[UR10][R34.64], R20 ;  /* 0x0000001422001986 */ /* 0x0003e4000c10190a */
[----:B------:R-:W-:Y:S02]  /*37f0*/  ISETP.LT.AND P1, PT, R0, UR9, PT ;  /* 0x0000000900007c0c */ /* 0x000fe4000bf21270 */
[----:B------:R1:W-:Y:S04]  /*3800*/  @P3 STG.E.U16 desc[UR10][R4.64], R6 ;  /* 0x0000000604003986 */ /* 0x0003e8000c10150a */
[----:B------:R1:W-:Y:S04]  /*3810*/  @P3 STG.E desc[UR10][R32.64], R53 ;  /* 0x0000003520003986 */ /* 0x0003e8000c10190a */
[----:B------:R1:W-:Y:S04]  /*3820*/  @P3 STG.E desc[UR10][R30.64], R47 ;  /* 0x0000002f1e003986 */ /* 0x0003e8000c10190a */
[----:B------:R1:W-:Y:S04]  /*3830*/  @P3 STG.E desc[UR10][R28.64], R49 ;  /* 0x000000311c003986 */ /* 0x0003e8000c10190a */
[----:B------:R1:W-:Y:S04]  /*3840*/  @P2 STG.E.U16 desc[UR10][R2.64], R8 ;  /* 0x0000000802002986 */ /* 0x0003e8000c10150a */
[----:B------:R1:W-:Y:S04]  /*3850*/  @P2 STG.E desc[UR10][R26.64], R17 ;  /* 0x000000111a002986 */ /* 0x0003e8000c10190a */
[----:B------:R1:W-:Y:S04]  /*3860*/  @P2 STG.E desc[UR10][R24.64], R55 ;  /* 0x0000003718002986 */ /* 0x0003e8000c10190a */
[----:B------:R1:W-:Y:S01]  /*3870*/  @P2 STG.E desc[UR10][R22.64], R51 ;  /* 0x0000003316002986 */ /* 0x0003e2000c10190a */
[----:B------:R-:W-:Y:S05]  /*3880*/  @!P0 BRA P1, `(.L_x_85) ;  /* 0xffffffd000e48947 */ /* 0x000fea000083ffff */
[----:B------:R-:W-:Y:S05]  /*3890*/  EXIT ;  /* 0x000000000000794d */ /* 0x000fea0003800000 */
        .weak           $__internal_0_$__cuda_sm20_sqrt_rn_f32_slowpath
        .type           $__internal_0_$__cuda_sm20_sqrt_rn_f32_slowpath,@function
        .size           $__internal_0_$__cuda_sm20_sqrt_rn_f32_slowpath,($__internal_1_$__cuda_sm3x_div_rn_noftz_f32_slowpath - $__internal_0_$__cuda_sm20_sqrt_rn_f32_slowpath)
$__internal_0_$__cuda_sm20_sqrt_rn_f32_slowpath:
[----:B------:R-:W-:-:S13]  /*38a0*/  LOP3.LUT P3, RZ, R3, 0x7fffffff, RZ, 0xc0, !PT ;  /* 0x7fffffff03ff7812 */ /* 0x000fda000786c0ff */
[----:B------:R-:W-:Y:S01]  /*38b0*/  @!P3 MOV R40, R3 ;  /* 0x000000030028b202 */ /* 0x000fe20000000f00 */
[----:B------:R-:W-:Y:S06]  /*38c0*/  @!P3 BRA `(.L_x_86) ;  /* 0x000000000040b947 */ /* 0x000fec0003800000 */
[----:B------:R-:W-:-:S13]  /*38d0*/  FSETP.GEU.FTZ.AND P3, PT, R3, RZ, PT ;  /* 0x000000ff0300720b */ /* 0x000fda0003f7e000 */
[----:B------:R-:W-:Y:S01]  /*38e0*/  @!P3 IMAD.MOV.U32 R40, RZ, RZ, 0x7fffffff ;  /* 0x7fffffffff28b424 */ /* 0x000fe200078e00ff */
[----:B------:R-:W-:Y:S06]  /*38f0*/  @!P3 BRA `(.L_x_86) ;  /* 0x000000000034b947 */ /* 0x000fec0003800000 */
[----:B------:R-:W-:-:S13]  /*3900*/  FSETP.GTU.FTZ.AND P3, PT, |R3|, +INF , PT ;  /* 0x7f8000000300780b */ /* 0x000fda0003f7c200 */
[----:B------:R-:W-:Y:S01]  /*3910*/  @P3 FADD.FTZ R40, R3, 1 ;  /* 0x3f80000003283421 */ /* 0x000fe20000010000 */
[----:B------:R-:W-:Y:S06]  /*3920*/  @P3 BRA `(.L_x_86) ;  /* 0x0000000000283947 */ /* 0x000fec0003800000 */
[----:B------:R-:W-:-:S13]  /*3930*/  FSETP.NEU.FTZ.AND P3, PT, |R3|, +INF , PT ;  /* 0x7f8000000300780b */ /* 0x000fda0003f7d200 */
[----:B------:R-:W-:-:S04]  /*3940*/  @P3 FFMA R42, R3, 1.84467440737095516160e+19, RZ ;  /* 0x5f800000032a3823 */ /* 0x000fc800000000ff */
[----:B------:R-:W0:Y:S02]  /*3950*/  @P3 MUFU.RSQ R40, R42 ;  /* 0x0000002a00283308 */ /* 0x000e240000001400 */
[----:B0-----:R-:W-:Y:S01]  /*3960*/  @P3 FMUL.FTZ R45, R42, R40 ;  /* 0x000000282a2d3220 */ /* 0x001fe20000410000 */
[----:B------:R-:W-:-:S03]  /*3970*/  @P3 FMUL.FTZ R40, R40, 0.5 ;  /* 0x3f00000028283820 */ /* 0x000fc60000410000 */
[----:B------:R-:W-:-:S04]  /*3980*/  @P3 FADD.FTZ R18, -R45, -RZ ;  /* 0x800000ff2d123221 */ /* 0x000fc80000010100 */
[----:B------:R-:W-:-:S04]  /*3990*/  @P3 FFMA R18, R45, R18, R42 ;  /* 0x000000122d123223 */ /* 0x000fc8000000002a */
[----:B------:R-:W-:Y:S01]  /*39a0*/  @P3 FFMA R18, R18, R40, R45 ;  /* 0x0000002812123223 */ /* 0x000fe2000000002d */
[----:B------:R-:W-:-:S03]  /*39b0*/  @!P3 MOV R40, R3 ;  /* 0x000000030028b202 */ /* 0x000fc60000000f00 */
[----:B------:R-:W-:-:S07]  /*39c0*/  @P3 FMUL.FTZ R40, R18, 2.3283064365386962891e-10 ;  /* 0x2f80000012283820 */ /* 0x000fce0000410000 */
.L_x_86:
[----:B------:R-:W-:-:S04]  /*39d0*/  IMAD.MOV.U32 R3, RZ, RZ, 0x0 ;  /* 0x00000000ff037424 */ /* 0x000fc800078e00ff */
[----:B------:R-:W-:Y:S05]  /*39e0*/  RET.REL.NODEC R2 `(_Z25multi_tensor_apply_kernelI18TensorListMetadataILi5ELb0EEN18transformer_engine17multi_tensor_adam27AdamCapturableMasterFunctorI13__nv_bfloat16fEEJffPiifPfNS3_10adamMode_tEfS8_EEvlPViT_T0_DpT1_) ;  /* 0xffffffc402847950 */ /* 0x000fea0003c3ffff */
        .weak           $__internal_1_$__cuda_sm3x_div_rn_noftz_f32_slowpath
        .type           $__internal_1_$__cuda_sm3x_div_rn_noftz_f32_slowpath,@function
        .size           $__internal_1_$__cuda_sm3x_div_rn_noftz_f32_slowpath,($_Z25multi_tensor_apply_kernelI18TensorListMetadataILi5ELb0EEN18transformer_engine17multi_tensor_adam27AdamCapturableMasterFunctorI13__nv_bfloat16fEEJffPiifPfNS3_10adamMode_tEfS8_EEvlPViT_T0_DpT1_$__internal_accurate_pow - $__internal_1_$__cuda_sm3x_div_rn_noftz_f32_slowpath)
$__internal_1_$__cuda_sm3x_div_rn_noftz_f32_slowpath:
[----:B------:R-:W-:Y:S01]  /*39f0*/  SHF.R.U32.HI R40, RZ, 0x17, R2 ;  /* 0x00000017ff287819 */ /* 0x000fe20000011602 */
[----:B------:R-:W-:Y:S01]  /*3a00*/  BSSY B0, `(.L_x_87) ;  /* 0x0000063000007945 */ /* 0x000fe20003800000 */
[----:B------:R-:W-:Y:S02]  /*3a10*/  SHF.R.U32.HI R44, RZ, 0x17, R3 ;  /* 0x00000017ff2c7819 */ /* 0x000fe40000011603 */
[----:B------:R-:W-:Y:S02]  /*3a20*/  LOP3.LUT R40, R40, 0xff, RZ, 0xc0, !PT ;  /* 0x000000ff28287812 */ /* 0x000fe400078ec0ff */
[----:B------:R-:W-:Y:S02]  /*3a30*/  LOP3.LUT R44, R44, 0xff, RZ, 0xc0, !PT ;  /* 0x000000ff2c2c7812 */ /* 0x000fe400078ec0ff */
[----:B------:R-:W-:-:S03]  /*3a40*/  IADD3 R45, R40, -0x1, RZ ;  /* 0xffffffff282d7810 */ /* 0x000fc60007ffe0ff */
[----:B------:R-:W-:Y:S01]  /*3a50*/  VIADD R46, R44, 0xffffffff ;  /* 0xffffffff2c2e7836 */ /* 0x000fe20000000000 */
[----:B------:R-:W-:-:S04]  /*3a60*/  ISETP.GT.U32.AND P3, PT, R45, 0xfd, PT ;  /* 0x000000fd2d00780c */ /* 0x000fc80003f64070 */
[----:B------:R-:W-:-:S13]  /*3a70*/  ISETP.GT.U32.OR P3, PT, R46, 0xfd, P3 ;  /* 0x000000fd2e00780c */ /* 0x000fda0001f64470 */
[----:B------:R-:W-:Y:S01]  /*3a80*/  @!P3 MOV R42, RZ ;  /* 0x000000ff002ab202 */ /* 0x000fe20000000f00 */
[----:B------:R-:W-:Y:S06]  /*3a90*/  @!P3 BRA `(.L_x_88) ;  /* 0x00000000005cb947 */ /* 0x000fec0003800000 */
[----:B------:R-:W-:Y:S02]  /*3aa0*/  FSETP.GTU.FTZ.AND P3, PT, |R3|, +INF , PT ;  /* 0x7f8000000300780b */ /* 0x000fe40003f7c200 */
[----:B------:R-:W-:-:S04]  /*3ab0*/  FSETP.GTU.FTZ.AND P4, PT, |R2|, +INF , PT ;  /* 0x7f8000000200780b */ /* 0x000fc80003f9c200 */
[----:B------:R-:W-:-:S13]  /*3ac0*/  PLOP3.LUT P3, PT, P3, P4, PT, 0xa8, 0x0 ;  /* 0x000000000000781c */ /* 0x000fda0001f69570 */
[----:B------:R-:W-:Y:S05]  /*3ad0*/  @P3 BRA `(.L_x_89) ;  /* 0x0000000400503947 */ /* 0x000fea0003800000 */
[----:B------:R-:W-:-:S13]  /*3ae0*/  LOP3.LUT P3, RZ, R2, 0x7fffffff, R3, 0xc8, !PT ;  /* 0x7fffffff02ff7812 */ /* 0x000fda000786c803 */
[----:B------:R-:W-:Y:S05]  /*3af0*/  @!P3 BRA `(.L_x_90) ;  /* 0x000000040040b947 */ /* 0x000fea0003800000 */
[C---:B------:R-:W-:Y:S02]  /*3b00*/  FSETP.NEU.FTZ.AND P4, PT, |R3|.reuse, +INF , PT ;  /* 0x7f8000000300780b */ /* 0x040fe40003f9d200 */
[----:B------:R-:W-:Y:S02]  /*3b10*/  FSETP.NEU.FTZ.AND P5, PT, |R2|, +INF , PT ;  /* 0x7f8000000200780b */ /* 0x000fe40003fbd200 */
[----:B------:R-:W-:-:S11]  /*3b20*/  FSETP.NEU.FTZ.AND P3, PT, |R3|, +INF , PT ;  /* 0x7f8000000300780b */ /* 0x000fd60003f7d200 */
[----:B------:R-:W-:Y:S05]  /*3b30*/  @!P5 BRA !P4, `(.L_x_90) ;  /* 0x000000040030d947 */ /* 0x000fea0006000000 */
[----:B------:R-:W-:-:S04]  /*3b40*/  LOP3.LUT P4, RZ, R3, 0x7fffffff, RZ, 0xc0, !PT ;  /* 0x7fffffff03ff7812 */ /* 0x000fc8000788c0ff */
[----:B------:R-:W-:-:S13]  /*3b50*/  PLOP3.LUT P4, PT, P5, P4, PT, 0x2a, 0x0 ;  /* 0x000000000000781c */ /* 0x000fda0002f88572 */
[----:B------:R-:W-:Y:S05]  /*3b60*/  @P4 BRA `(.L_x_91) ;  /* 0x00000004001c4947 */ /* 0x000fea0003800000 */
[----:B------:R-:W-:-:S04]  /*3b70*/  LOP3.LUT P4, RZ, R2, 0x7fffffff, RZ, 0xc0, !PT ;  /* 0x7fffffff02ff7812 */ /* 0x000fc8000788c0ff */
[----:B------:R-:W-:-:S13]  /*3b80*/  PLOP3.LUT P3, PT, P3, P4, PT, 0x2a, 0x0 ;  /* 0x000000000000781c */ /* 0x000fda0001f68572 */
[----:B------:R-:W-:Y:S05]  /*3b90*/  @P3 BRA `(.L_x_92) ;  /* 0x0000000400043947 */ /* 0x000fea0003800000 */
[----:B------:R-:W-:Y:S02]  /*3ba0*/  ISETP.GE.AND P3, PT, R46, RZ, PT ;  /* 0x000000ff2e00720c */ /* 0x000fe40003f66270 */
[----:B------:R-:W-:-:S11]  /*3bb0*/  ISETP.GE.AND P4, PT, R45, RZ, PT ;  /* 0x000000ff2d00720c */ /* 0x000fd60003f86270 */
[----:B------:R-:W-:Y:S01]  /*3bc0*/  @P3 IMAD.MOV.U32 R42, RZ, RZ, RZ ;  /* 0x000000ffff2a3224 */ /* 0x000fe200078e00ff */
[----:B------:R-:W-:Y:S01]  /*3bd0*/  @!P3 MOV R42, 0xffffffc0 ;  /* 0xffffffc0002ab802 */ /* 0x000fe20000000f00 */
[----:B------:R-:W-:Y:S01]  /*3be0*/  @!P3 FFMA R3, R3, 1.84467440737095516160e+19, RZ ;  /* 0x5f8000000303b823 */ /* 0x000fe200000000ff */
[----:B------:R-:W-:-:S03]  /*3bf0*/  @!P4 FFMA R2, R2, 1.84467440737095516160e+19, RZ ;  /* 0x5f8000000202c823 */ /* 0x000fc600000000ff */
[----:B------:R-:W-:-:S07]  /*3c00*/  @!P4 VIADD R42, R42, 0x40 ;  /* 0x000000402a2ac836 */ /* 0x000fce0000000000 */
.L_x_88:
[----:B------:R-:W-:Y:S01]  /*3c10*/  LEA R45, R40, 0xc0800000, 0x17 ;  /* 0xc0800000282d7811 */ /* 0x000fe200078eb8ff */
[----:B------:R-:W-:Y:S01]  /*3c20*/  VIADD R44, R44, 0xffffff81 ;  /* 0xffffff812c2c7836 */ /* 0x000fe20000000000 */
[----:B------:R-:W-:Y:S02]  /*3c30*/  BSSY B1, `(.L_x_93) ;  /* 0x0000035000017945 */ /* 0x000fe40003800000 */
[----:B------:R-:W-:Y:S01]  /*3c40*/  IADD3 R45, -R45, R2, RZ ;  /* 0x000000022d2d7210 */ /* 0x000fe20007ffe1ff */
[C---:B------:R-:W-:Y:S01]  /*3c50*/  IMAD R3, R44.reuse, -0x800000, R3 ;  /* 0xff8000002c037824 */ /* 0x040fe200078e0203 */
[----:B------:R-:W-:Y:S02]  /*3c60*/  IADD3 R44, R44, 0x7f, -R40 ;  /* 0x0000007f2c2c7810 */ /* 0x000fe40007ffe828 */
[----:B------:R0:W1:Y:S02]  /*3c70*/  MUFU.RCP R2, R45 ;  /* 0x0000002d00027308 */ /* 0x0000640000001000 */
[----:B0-----:R-:W-:-:S04]  /*3c80*/  FADD.FTZ R45, -R45, -RZ ;  /* 0x800000ff2d2d7221 */ /* 0x001fc80000010100 */
[----:B-1----:R-:W-:-:S04]  /*3c90*/  FFMA R46, R2, R45, 1 ;  /* 0x3f800000022e7423 */ /* 0x002fc8000000002d */
[----:B------:R-:W-:-:S04]  /*3ca0*/  FFMA R2, R2, R46, R2 ;  /* 0x0000002e02027223 */ /* 0x000fc80000000002 */
[----:B------:R-:W-:-:S04]  /*3cb0*/  FFMA R46, R3, R2, RZ ;  /* 0x00000002032e7223 */ /* 0x000fc800000000ff */
[----:B------:R-:W-:-:S04]  /*3cc0*/  FFMA R40, R45, R46, R3 ;  /* 0x0000002e2d287223 */ /* 0x000fc80000000003 */
[----:B------:R-:W-:-:S04]  /*3cd0*/  FFMA R40, R2, R40, R46 ;  /* 0x0000002802287223 */ /* 0x000fc8000000002e */
[----:B------:R-:W-:Y:S01]  /*3ce0*/  FFMA R3, R45, R40, R3 ;  /* 0x000000282d037223 */ /* 0x000fe20000000003 */
[----:B------:R-:W-:-:S03]  /*3cf0*/  IADD3 R45, R44, R42, RZ ;  /* 0x0000002a2c2d7210 */ /* 0x000fc60007ffe0ff */
[----:B------:R-:W-:-:S05]  /*3d00*/  FFMA R42, R2, R3, R40 ;  /* 0x00000003022a7223 */ /* 0x000fca0000000028 */
[----:B------:R-:W-:-:S04]  /*3d10*/  SHF.R.U32.HI R44, RZ, 0x17, R42 ;  /* 0x00000017ff2c7819 */ /* 0x000fc8000001162a */
[----:B------:R-:W-:-:S05]  /*3d20*/  LOP3.LUT R44, R44, 0xff, RZ, 0xc0, !PT ;  /* 0x000000ff2c2c7812 */ /* 0x000fca00078ec0ff */
[----:B------:R-:W-:-:S05]  /*3d30*/  IMAD.IADD R44, R44, 0x1, R45 ;  /* 0x000000012c2c7824 */ /* 0x000fca00078e022d */
[----:B------:R-:W-:-:S04]  /*3d40*/  IADD3 R46, R44, -0x1, RZ ;  /* 0xffffffff2c2e7810 */ /* 0x000fc80007ffe0ff */
[----:B------:R-:W-:-:S13]  /*3d50*/  ISETP.GE.U32.AND P3, PT, R46, 0xfe, PT ;  /* 0x000000fe2e00780c */ /* 0x000fda0003f66070 */
[----:B------:R-:W-:Y:S05]  /*3d60*/  @!P3 BRA `(.L_x_94) ;  /* 0x000000000080b947 */ /* 0x000fea0003800000 */
[----:B------:R-:W-:-:S13]  /*3d70*/  ISETP.GT.AND P3, PT, R44, 0xfe, PT ;  /* 0x000000fe2c00780c */ /* 0x000fda0003f64270 */
[----:B------:R-:W-:Y:S05]  /*3d80*/  @P3 BRA `(.L_x_95) ;  /* 0x00000000006c3947 */ /* 0x000fea0003800000 */
[----:B------:R-:W-:-:S13]  /*3d90*/  ISETP.GE.AND P3, PT, R44, 0x1, PT ;  /* 0x000000012c00780c */ /* 0x000fda0003f66270 */
[----:B------:R-:W-:Y:S05]  /*3da0*/  @P3 BRA `(.L_x_96) ;  /* 0x0000000000743947 */ /* 0x000fea0003800000 */
[----:B------:R-:W-:Y:S02]  /*3db0*/  ISETP.GE.AND P3, PT, R44, -0x18, PT ;  /* 0xffffffe82c00780c */ /* 0x000fe40003f66270 */
[----:B------:R-:W-:-:S11]  /*3dc0*/  LOP3.LUT R42, R42, 0x80000000, RZ, 0xc0, !PT ;  /* 0x800000002a2a7812 */ /* 0x000fd600078ec0ff */
[----:B------:R-:W-:Y:S05]  /*3dd0*/  @!P3 BRA `(.L_x_96) ;  /* 0x000000000068b947 */ /* 0x000fea0003800000 */
[CCC-:B------:R-:W-:Y:S01]  /*3de0*/  FFMA.RP R45, R2.reuse, R3.reuse, R40.reuse ;  /* 0x00000003022d7223 */ /* 0x1c0fe20000008028 */
[CCC-:B------:R-:W-:Y:S01]  /*3df0*/  FFMA.RM R46, R2.reuse, R3.reuse, R40.reuse ;  /* 0x00000003022e7223 */ /* 0x1c0fe20000004028 */
[----:B------:R-:W-:Y:S01]  /*3e00*/  FFMA.RZ R2, R2, R3, R40 ;  /* 0x0000000302027223 */ /* 0x000fe2000000c028 */
[C---:B------:R-:W-:Y:S02]  /*3e10*/  ISETP.NE.AND P5, PT, R44.reuse, RZ, PT ;  /* 0x000000ff2c00720c */ /* 0x040fe40003fa5270 */
[----:B------:R-:W-:Y:S02]  /*3e20*/  ISETP.NE.AND P4, PT, R44, RZ, PT ;  /* 0x000000ff2c00720c */ /* 0x000fe40003f85270 */
[----:B------:R-:W-:Y:S02]  /*3e30*/  LOP3.LUT R2, R2, 0x7fffff, RZ, 0xc0, !PT ;  /* 0x007fffff02027812 */ /* 0x000fe400078ec0ff */
[----:B------:R-:W-:Y:S02]  /*3e40*/  FSETP.NEU.FTZ.AND P3, PT, R45, R46, PT ;  /* 0x0000002e2d00720b */ /* 0x000fe40003f7d000 */
[----:B------:R-:W-:Y:S01]  /*3e50*/  LOP3.LUT R3, R2, 0x800000, RZ, 0xfc, !PT ;  /* 0x0080000002037812 */ /* 0x000fe200078efcff */
[C---:B------:R-:W-:Y:S01]  /*3e60*/  VIADD R2, R44.reuse, 0x20 ;  /* 0x000000202c027836 */ /* 0x040fe20000000000 */
[----:B------:R-:W-:-:S04]  /*3e70*/  IADD3 R44, -R44, RZ, RZ ;  /* 0x000000ff2c2c7210 */ /* 0x000fc80007ffe1ff */
[----:B------:R-:W-:Y:S02]  /*3e80*/  SHF.L.U32 R2, R3, R2, RZ ;  /* 0x0000000203027219 */ /* 0x000fe400000006ff */
[----:B------:R-:W-:Y:S02]  /*3e90*/  SEL R44, R44, RZ, P5 ;  /* 0x000000ff2c2c7207 */ /* 0x000fe40002800000 */
[----:B------:R-:W-:Y:S02]  /*3ea0*/  ISETP.NE.AND P4, PT, R2, RZ, P4 ;  /* 0x000000ff0200720c */ /* 0x000fe40002785270 */
[----:B------:R-:W-:Y:S02]  /*3eb0*/  SHF.R.U32.HI R45, RZ, R44, R3 ;  /* 0x0000002cff2d7219 */ /* 0x000fe40000011603 */
[----:B------:R-:W-:Y:S02]  /*3ec0*/  PLOP3.LUT P3, PT, P3, P4, PT, 0xa8, 0x0 ;  /* 0x000000000000781c */ /* 0x000fe40001f69570 */
[----:B------:R-:W-:-:S02]  /*3ed0*/  SHF.R.U32.HI R3, RZ, 0x1, R45 ;  /* 0x00000001ff037819 */ /* 0x000fc4000001162d */
[----:B------:R-:W-:-:S04]  /*3ee0*/  SEL R2, RZ, 0x1, !P3 ;  /* 0x00000001ff027807 */ /* 0x000fc80005800000 */
[----:B------:R-:W-:-:S04]  /*3ef0*/  LOP3.LUT R2, R2, 0x1, R3, 0xf8, !PT ;  /* 0x0000000102027812 */ /* 0x000fc800078ef803 */
[----:B------:R-:W-:-:S05]  /*3f00*/  LOP3.LUT R2, R2, R45, RZ, 0xc0, !PT ;  /* 0x0000002d02027212 */ /* 0x000fca00078ec0ff */
[----:B------:R-:W-:-:S05]  /*3f10*/  IMAD.IADD R3, R3, 0x1, R2 ;  /* 0x0000000103037824 */ /* 0x000fca00078e0202 */
[----:B------:R-:W-:Y:S01]  /*3f20*/  LOP3.LUT R42, R3, R42, RZ, 0xfc, !PT ;  /* 0x0000002a032a7212 */ /* 0x000fe200078efcff */
[----:B------:R-:W-:Y:S06]  /*3f30*/  BRA `(.L_x_96) ;  /* 0x0000000000107947 */ /* 0x000fec0003800000 */
.L_x_95:
[----:B------:R-:W-:-:S04]  /*3f40*/  LOP3.LUT R42, R42, 0x80000000, RZ, 0xc0, !PT ;  /* 0x800000002a2a7812 */ /* 0x000fc800078ec0ff */
[----:B------:R-:W-:Y:S01]  /*3f50*/  LOP3.LUT R42, R42, 0x7f800000, RZ, 0xfc, !PT ;  /* 0x7f8000002a2a7812 */ /* 0x000fe200078efcff */
[----:B------:R-:W-:Y:S06]  /*3f60*/  BRA `(.L_x_96) ;  /* 0x0000000000047947 */ /* 0x000fec0003800000 */
.L_x_94:
[----:B------:R-:W-:-:S07]  /*3f70*/  LEA R42, R45, R42, 0x17 ;  /* 0x0000002a2d2a7211 */ /* 0x000fce00078eb8ff */
.L_x_96:
[----:B------:R-:W-:Y:S05]  /*3f80*/  BSYNC B1 ;  /* 0x0000000000017941 */ /* 0x000fea0003800000 */
.L_x_93:
[----:B------:R-:W-:Y:S01]  /*3f90*/  IMAD.MOV.U32 R2, RZ, RZ, R42 ;  /* 0x000000ffff027224 */ /* 0x000fe200078e002a */
[----:B------:R-:W-:Y:S06]  /*3fa0*/  BRA `(.L_x_97) ;  /* 0x0000000000207947 */ /* 0x000fec0003800000 */
.L_x_92:
[----:B------:R-:W-:-:S04]  /*3fb0*/  LOP3.LUT R2, R2, 0x80000000, R3, 0x48, !PT ;  /* 0x8000000002027812 */ /* 0x000fc800078e4803 */
[----:B------:R-:W-:Y:S01]  /*3fc0*/  LOP3.LUT R2, R2, 0x7f800000, RZ, 0xfc, !PT ;  /* 0x7f80000002027812 */ /* 0x000fe200078efcff */
[----:B------:R-:W-:Y:S06]  /*3fd0*/  BRA `(.L_x_97) ;  /* 0x0000000000147947 */ /* 0x000fec0003800000 */
.L_x_91:
[----:B------:R-:W-:Y:S01]  /*3fe0*/  LOP3.LUT R2, R2, 0x80000000, R3, 0x48, !PT ;  /* 0x8000000002027812 */ /* 0x000fe200078e4803 */
[----:B------:R-:W-:Y:S06]  /*3ff0*/  BRA `(.L_x_97) ;  /* 0x00000000000c7947 */ /* 0x000fec0003800000 */
.L_x_90:
[----:B------:R-:W0:Y:S01]  /*4000*/  MUFU.RSQ R2, -QNAN ;  /* 0xffc0000000027908 */ /* 0x000e220000001400 */
[----:B------:R-:W-:Y:S05]  /*4010*/  BRA `(.L_x_97) ;  /* 0x0000000000047947 */ /* 0x000fea0003800000 */
.L_x_89:
[----:B------:R-:W-:-:S07]  /*4020*/  FADD.FTZ R2, R3, R2 ;  /* 0x0000000203027221 */ /* 0x000fce0000010000 */
.L_x_97:
[----:B------:R-:W-:Y:S05]  /*4030*/  BSYNC B0 ;  /* 0x0000000000007941 */ /* 0x000fea0003800000 */
.L_x_87:
[----:B------:R-:W-:Y:S01]  /*4040*/  MOV R44, R18 ;  /* 0x00000012002c7202 */ /* 0x000fe20000000f00 */
[----:B------:R-:W-:-:S04]  /*4050*/  IMAD.MOV.U32 R45, RZ, RZ, 0x0 ;  /* 0x00000000ff2d7424 */ /* 0x000fc800078e00ff */
[----:B0-----:R-:W-:Y:S05]  /*4060*/  RET.REL.NODEC R44 `(_Z25multi_tensor_apply_kernelI18TensorListMetadataILi5ELb0EEN18transformer_engine17multi_tensor_adam27AdamCapturableMasterFunctorI13__nv_bfloat16fEEJffPiifPfNS3_10adamMode_tEfS8_EEvlPViT_T0_DpT1_) ;  /* 0xffffffbc2ce47950 */ /* 0x001fea0003c3ffff */
        .type           $_Z25multi_tensor_apply_kernelI18TensorListMetadataILi5ELb0EEN18transformer_engine17multi_tensor_adam27AdamCapturableMasterFunctorI13__nv_bfloat16fEEJffPiifPfNS3_10adamMode_tEfS8_EEvlPViT_T0_DpT1_$__internal_accurate_pow,@function
        .size           $_Z25multi_tensor_apply_kernelI18TensorListMetadataILi5ELb0EEN18transformer_engine17multi_tensor_adam27AdamCapturableMasterFunctorI13__nv_bfloat16fEEJffPiifPfNS3_10adamMode_tEfS8_EEvlPViT_T0_DpT1_$__internal_accurate_pow,(.L_x_5479 - $_Z25multi_tensor_apply_kernelI18TensorListMetadataILi5ELb0EEN18transformer_engine17multi_tensor_adam27AdamCapturableMasterFunctorI13__nv_bfloat16fEEJffPiifPfNS3_10adamMode_tEfS8_EEvlPViT_T0_DpT1_$__internal_accurate_pow)
$_Z25multi_tensor_apply_kernelI18TensorListMetadataILi5ELb0EEN18transformer_engine17multi_tensor_adam27AdamCapturableMasterFunctorI13__nv_bfloat16fEEJffPiifPfNS3_10adamMode_tEfS8_EEvlPViT_T0_DpT1_$__internal_accurate_pow:
[----:B------:R-:W-:Y:S01]  /*4070*/  SHF.R.U32.HI R9, RZ, 0x14, R11 ;  /* 0x00000014ff097819 */ /* 0x000fe2000001160b */
[----:B------:R-:W-:Y:S01]  /*4080*/  IMAD.MOV.U32 R14, RZ, RZ, RZ ;  /* 0x000000ffff0e7224 */ /* 0x000fe200078e00ff */
[----:B------:R-:W-:Y:S01]  /*4090*/  MOV R10, R12 ;  /* 0x0000000c000a7202 */ /* 0x000fe20000000f00 */
[----:B------:R-:W-:Y:S01]  /*40a0*/  IMAD.MOV.U32 R21, RZ, RZ, 0x3ed0f5d2 ;  /* 0x3ed0f5d2ff157424 */ /* 0x000fe200078e00ff */
[----:B------:R-:W-:Y:S01]  /*40b0*/  ISETP.NE.AND P1, PT, R9, RZ, PT ;  /* 0x000000ff0900720c */ /* 0x000fe20003f25270 */
[----:B------:R-:W-:Y:S01]  /*40c0*/  UMOV UR4, 0x7d2cafe2 ;  /* 0x7d2cafe200047882 */ /* 0x000fe20000000000 */
[----:B------:R-:W-:Y:S01]  /*40d0*/  MOV R20, 0x41ad3b5a ;  /* 0x41ad3b5a00147802 */ /* 0x000fe20000000f00 */
[----:B------:R-:W-:-:S10]  /*40e0*/  UMOV UR5, 0x3eb0f5ff ;  /* 0x3eb0f5ff00057882 */ /* 0x000fd40000000000 */
[----:B------:R-:W-:Y:S01]  /*40f0*/  @!P1 DMUL R28, R10, 1.80143985094819840000e+16 ;  /* 0x435000000a1c9828 */ /* 0x000fe20000000000 */
[----:B------:R-:W-:-:S09]  /*4100*/  IMAD.MOV.U32 R10, RZ, RZ, R11 ;  /* 0x000000ffff0a7224 */ /* 0x000fd200078e000b */
[----:B------:R-:W-:Y:S02]  /*4110*/  @!P1 MOV R10, R29 ;  /* 0x0000001d000a9202 */ /* 0x000fe40000000f00 */
[----:B------:R-:W-:Y:S02]  /*4120*/  @!P1 LEA.HI R9, R29, 0xffffffca, RZ, 0xc ;  /* 0xffffffca1d099811 */ /* 0x000fe400078f60ff */
[----:B------:R-:W-:-:S04]  /*4130*/  LOP3.LUT R10, R10, 0x800fffff, RZ, 0xc0, !PT ;  /* 0x800fffff0a0a7812 */ /* 0x000fc800078ec0ff */
[----:B------:R-:W-:Y:S01]  /*4140*/  LOP3.LUT R11, R10, 0x3ff00000, RZ, 0xfc, !PT ;  /* 0x3ff000000a0b7812 */ /* 0x000fe200078efcff */
[----:B------:R-:W-:Y:S01]  /*4150*/  IMAD.MOV.U32 R10, RZ, RZ, R12 ;  /* 0x000000ffff0a7224 */ /* 0x000fe200078e000c */
[----:B------:R-:W-:Y:S02]  /*4160*/  @!P1 MOV R10, R28 ;  /* 0x0000001c000a9202 */ /* 0x000fe40000000f00 */
[----:B------:R-:W-:-:S13]  /*4170*/  ISETP.GE.U32.AND P2, PT, R11, 0x3ff6a09f, PT ;  /* 0x3ff6a09f0b00780c */ /* 0x000fda0003f46070 */
[----:B------:R-:W-:-:S05]  /*4180*/  @P2 VIADD R13, R11, 0xfff00000 ;  /* 0xfff000000b0d2836 */ /* 0x000fca0000000000 */
[----:B------:R-:W-:-:S06]  /*4190*/  @P2 MOV R11, R13 ;  /* 0x0000000d000b2202 */ /* 0x000fcc0000000f00 */
[C---:B------:R-:W-:Y:S02]  /*41a0*/  DADD R12, R10.reuse, 1 ;  /* 0x3ff000000a0c7429 */ /* 0x040fe40000000000 */
[----:B------:R-:W-:-:S04]  /*41b0*/  DADD R18, R10, -1 ;  /* 0xbff000000a127429 */ /* 0x000fc80000000000 */
[----:B------:R-:W0:Y:S02]  /*41c0*/  MUFU.RCP64H R15, R13 ;  /* 0x0000000d000f7308 */ /* 0x000e240000001800 */
[----:B0-----:R-:W-:-:S08]  /*41d0*/  DFMA R16, -R12, R14, 1 ;  /* 0x3ff000000c10742b */ /* 0x001fd0000000010e */
[----:B------:R-:W-:-:S08]  /*41e0*/  DFMA R16, R16, R16, R16 ;  /* 0x000000101010722b */ /* 0x000fd00000000010 */
[----:B------:R-:W-:-:S08]  /*41f0*/  DFMA R14, R14, R16, R14 ;  /* 0x000000100e0e722b */ /* 0x000fd0000000000e */
[----:B------:R-:W-:-:S08]  /*4200*/  DMUL R10, R14, R18 ;  /* 0x000000120e0a7228 */ /* 0x000fd00000000000 */
[----:B------:R-:W-:-:S08]  /*4210*/  DFMA R10, R14, R18, R10 ;  /* 0x000000120e0a722b */ /* 0x000fd0000000000a */
[----:B------:R-:W-:Y:S02]  /*4220*/  DMUL R16, R10, R10 ;  /* 0x0000000a0a107228 */ /* 0x000fe40000000000 */
[----:B------:R-:W-:-:S06]  /*4230*/  DADD R24, R18, -R10 ;  /* 0x0000000012187229 */ /* 0x000fcc000000080a */
[----:B------:R-:W-:Y:S01]  /*4240*/  DFMA R12, R16, UR4, R20 ;  /* 0x00000004100c7c2b */ /* 0x000fe20008000014 */
[----:B------:R-:W-:Y:S01]  /*4250*/  UMOV UR4, 0x75488a3f ;  /* 0x75488a3f00047882 */ /* 0x000fe20000000000 */
[----:B------:R-:W-:Y:S01]  /*4260*/  UMOV UR5, 0x3ef3b20a ;  /* 0x3ef3b20a00057882 */ /* 0x000fe20000000000 */
[----:B------:R-:W-:-:S05]  /*4270*/  DADD R24, R24, R24 ;  /* 0x0000000018187229 */ /* 0x000fca0000000018 */
[----:B------:R-:W-:Y:S01]  /*4280*/  DFMA R12, R16, R12, UR4 ;  /* 0x00000004100c7e2b */ /* 0x000fe2000800000c */
[----:B------:R-:W-:Y:S01]  /*4290*/  UMOV UR4, 0xe4faecd5 ;  /* 0xe4faecd500047882 */ /* 0x000fe20000000000 */
[----:B------:R-:W-:Y:S01]  /*42a0*/  UMOV UR5, 0x3f1745cd ;  /* 0x3f1745cd00057882 */ /* 0x000fe20000000000 */
[----:B------:R-:W-:-:S05]  /*42b0*/  DFMA R24, R18, -R10, R24 ;  /* 0x8000000a1218722b */ /* 0x000fca0000000018 */
[----:B------:R-:W-:Y:S01]  /*42c0*/  DFMA R12, R16, R12, UR4 ;  /* 0x00000004100c7e2b */ /* 0x000fe2000800000c */
[----:B------:R-:W-:Y:S01]  /*42d0*/  UMOV UR4, 0x258a578b ;  /* 0x258a578b00047882 */ /* 0x000fe20000000000 */
[----:B------:R-:W-:Y:S01]  /*42e0*/  UMOV UR5, 0x3f3c71c7 ;  /* 0x3f3c71c700057882 */ /* 0x000fe20000000000 */
[----:B------:R-:W-:-:S05]  /*42f0*/  DMUL R14, R14, R24 ;  /* 0x000000180e0e7228 */ /* 0x000fca0000000000 */
[----:B------:R-:W-:Y:S01]  /*4300*/  DFMA R12, R16, R12, UR4 ;  /* 0x00000004100c7e2b */ /* 0x000fe2000800000c */
[----:B------:R-:W-:Y:S01]  /*4310*/  UMOV UR4, 0x9242b910 ;  /* 0x9242b91000047882 */ /* 0x000fe20000000000 */
[----:B------:R-:W-:-:S03]  /*4320*/  UMOV UR5, 0x3f624924 ;  /* 0x3f62492400057882 */ /* 0x000fc60000000000 */
[----:B------:R-:W-:Y:S01]  /*4330*/  IADD3 R25, R15, 0x100000, RZ ;  /* 0x001000000f197810 */ /* 0x000fe20007ffe0ff */
[----:B------:R-:W-:Y:S02]  /*4340*/  IMAD.MOV.U32 R24, RZ, RZ, R14 ;  /* 0x000000ffff187224 */ /* 0x000fe400078e000e */
[----:B------:R-:W-:Y:S01]  /*4350*/  DFMA R12, R16, R12, UR4 ;  /* 0x00000004100c7e2b */ /* 0x000fe2000800000c */
[----:B------:R-:W-:Y:S01]  /*4360*/  UMOV UR4, 0x99999dfb ;  /* 0x99999dfb00047882 */ /* 0x000fe20000000000 */
[----:B------:R-:W-:-:S06]  /*4370*/  UMOV UR5, 0x3f899999 ;  /* 0x3f89999900057882 */ /* 0x000fcc0000000000 */
[----:B------:R-:W-:Y:S01]  /*4380*/  DFMA R20, R16, R12, UR4 ;  /* 0x0000000410147e2b */ /* 0x000fe2000800000c */
[----:B------:R-:W-:Y:S01]  /*4390*/  UMOV UR4, 0x55555555 ;  /* 0x5555555500047882 */ /* 0x000fe20000000000 */
[----:B------:R-:W-:-:S06]  /*43a0*/  UMOV UR5, 0x3fb55555 ;  /* 0x3fb5555500057882 */ /* 0x000fcc0000000000 */
[----:B------:R-:W-:-:S08]  /*43b0*/  DFMA R12, R16, R20, UR4 ;  /* 0x00000004100c7e2b */ /* 0x000fd00008000014 */
[----:B------:R-:W-:Y:S01]  /*43c0*/  DADD R26, -R12, UR4 ;  /* 0x000000040c1a7e29 */ /* 0x000fe20008000100 */
[----:B------:R-:W-:Y:S01]  /*43d0*/  UMOV UR4, 0xb9e7b0 ;  /* 0x00b9e7b000047882 */ /* 0x000fe20000000000 */
[----:B------:R-:W-:-:S06]  /*43e0*/  UMOV UR5, 0x3c46a4cb ;  /* 0x3c46a4cb00057882 */ /* 0x000fcc0000000000 */
[----:B------:R-:W-:Y:S02]  /*43f0*/  DFMA R26, R16, R20, R26 ;  /* 0x00000014101a722b */ /* 0x000fe4000000001a */
[----:B------:R-:W-:-:S06]  /*4400*/  DMUL R20, R10, R10 ;  /* 0x0000000a0a147228 */ /* 0x000fcc0000000000 */
[----:B------:R-:W-:Y:S02]  /*4410*/  DADD R26, RZ, R26 ;  /* 0x00000000ff1a7229 */ /* 0x000fe4000000001a */
[C---:B------:R-:W-:Y:S02]  /*4420*/  DMUL R30, R10.reuse, R20 ;  /* 0x000000140a1e7228 */ /* 0x040fe40000000000 */
[----:B------:R-:W-:-:S04]  /*4430*/  DFMA R18, R10, R10, -R20 ;  /* 0x0000000a0a12722b */ /* 0x000fc80000000814 */
[----:B------:R-:W-:Y:S01]  /*4440*/  DADD R26, R26, -UR4 ;  /* 0x800000041a1a7e29 */ /* 0x000fe20008000000 */
[----:B------:R-:W-:Y:S01]  /*4450*/  UMOV UR4, 0x80000000 ;  /* 0x8000000000047882 */ /* 0x000fe20000000000 */
[C---:B------:R-:W-:Y:S01]  /*4460*/  DFMA R32, R10.reuse, R20, -R30 ;  /* 0x000000140a20722b */ /* 0x040fe2000000081e */
[----:B------:R-:W-:Y:S01]  /*4470*/  UMOV UR5, 0x43300000 ;  /* 0x4330000000057882 */ /* 0x000fe20000000000 */
[----:B------:R-:W-:-:S04]  /*4480*/  DFMA R18, R10, R24, R18 ;  /* 0x000000180a12722b */ /* 0x000fc80000000012 */
[----:B------:R-:W-:Y:S02]  /*4490*/  DADD R16, R12, R26 ;  /* 0x000000000c107229 */ /* 0x000fe4000000001a */
[----:B------:R-:W-:-:S06]  /*44a0*/  DFMA R32, R14, R20, R32 ;  /* 0x000000140e20722b */ /* 0x000fcc0000000020 */
[----:B------:R-:W-:Y:S02]  /*44b0*/  DMUL R20, R16, R30 ;  /* 0x0000001e10147228 */ /* 0x000fe40000000000 */
[----:B------:R-:W-:Y:S02]  /*44c0*/  DFMA R18, R10, R18, R32 ;  /* 0x000000120a12722b */ /* 0x000fe40000000020 */
[----:B------:R-:W-:-:S04]  /*44d0*/  DADD R12, R12, -R16 ;  /* 0x000000000c0c7229 */ /* 0x000fc80000000810 */
[----:B------:R-:W-:-:S04]  /*44e0*/  DFMA R24, R16, R30, -R20 ;  /* 0x0000001e1018722b */ /* 0x000fc80000000814 */
[----:B------:R-:W-:-:S04]  /*44f0*/  DADD R12, R26, R12 ;  /* 0x000000001a0c7229 */ /* 0x000fc8000000000c */
[----:B------:R-:W-:-:S08]  /*4500*/  DFMA R18, R16, R18, R24 ;  /* 0x000000121012722b */ /* 0x000fd00000000018 */
[----:B------:R-:W-:-:S08]  /*4510*/  DFMA R12, R12, R30, R18 ;  /* 0x0000001e0c0c722b */ /* 0x000fd00000000012 */
[----:B------:R-:W-:-:S08]  /*4520*/  DADD R16, R20, R12 ;  /* 0x0000000014107229 */ /* 0x000fd0000000000c */
[--C-:B------:R-:W-:Y:S02]  /*4530*/  DADD R18, R10, R16.reuse ;  /* 0x000000000a127229 */ /* 0x100fe40000000010 */
[----:B------:R-:W-:-:S06]  /*4540*/  DADD R20, R20, -R16 ;  /* 0x0000000014147229 */ /* 0x000fcc0000000810 */
[----:B------:R-:W-:Y:S02]  /*4550*/  DADD R10, R10, -R18 ;  /* 0x000000000a0a7229 */ /* 0x000fe40000000812 */
[----:B------:R-:W-:Y:S01]  /*4560*/  DADD R20, R12, R20 ;  /* 0x000000000c147229 */ /* 0x000fe20000000014 */
[C---:B------:R-:W-:Y:S01]  /*4570*/  IADD3 R12, R9.reuse, -0x3ff, RZ ;  /* 0xfffffc01090c7810 */ /* 0x040fe20007ffe0ff */
[----:B------:R-:W-:Y:S01]  /*4580*/  @P2 VIADD R12, R9, 0xfffffc02 ;  /* 0xfffffc02090c2836 */ /* 0x000fe20000000000 */
[----:B------:R-:W-:Y:S01]  /*4590*/  HFMA2.MMA R13, -RZ, RZ, 3.59375, 0 ;  /* 0x43300000ff0d7435 */ /* 0x000fe200000001ff */
[----:B------:R-:W-:Y:S02]  /*45a0*/  IMAD.MOV.U32 R9, RZ, RZ, R7 ;  /* 0x000000ffff097224 */ /* 0x000fe400078e0007 */
[----:B------:R-:W-:Y:S01]  /*45b0*/  DADD R10, R16, R10 ;  /* 0x00000000100a7229 */ /* 0x000fe2000000000a */
[----:B------:R-:W-:Y:S02]  /*45c0*/  LOP3.LUT R12, R12, 0x80000000, RZ, 0x3c, !PT ;  /* 0x800000000c0c7812 */ /* 0x000fe400078e3cff */
[----:B------:R-:W-:-:S05]  /*45d0*/  SHF.L.U32 R7, R9, 0x1, RZ ;  /* 0x0000000109077819 */ /* 0x000fca00000006ff */
[----:B------:R-:W-:Y:S01]  /*45e0*/  DADD R10, R20, R10 ;  /* 0x00000000140a7229 */ /* 0x000fe2000000000a */
[----:B------:R-:W-:-:S07]  /*45f0*/  ISETP.GT.U32.AND P1, PT, R7, -0x2000001, PT ;  /* 0xfdffffff0700780c */ /* 0x000fce0003f24070 */
[----:B------:R-:W-:Y:S02]  /*4600*/  DADD R10, R14, R10 ;  /* 0x000000000e0a7229 */ /* 0x000fe4000000000a */
[----:B------:R-:W-:Y:S01]  /*4610*/  DADD R14, R12, -UR4 ;  /* 0x800000040c0e7e29 */ /* 0x000fe20008000000 */
[----:B------:R-:W-:Y:S01]  /*4620*/  UMOV UR4, 0xfefa39ef ;  /* 0xfefa39ef00047882 */ /* 0x000fe20000000000 */
[----:B------:R-:W-:-:S04]  /*4630*/  UMOV UR5, 0x3fe62e42 ;  /* 0x3fe62e4200057882 */ /* 0x000fc80000000000 */
[----:B------:R-:W-:-:S08]  /*4640*/  DADD R12, R18, R10 ;  /* 0x00000000120c7229 */ /* 0x000fd0000000000a */
[--C-:B------:R-:W-:Y:S02]  /*4650*/  DFMA R16, R14, UR4, R12.reuse ;  /* 0x000000040e107c2b */ /* 0x100fe4000800000c */
[----:B------:R-:W-:-:S06]  /*4660*/  DADD R18, R18, -R12 ;  /* 0x0000000012127229 */ /* 0x000fcc000000080c */
[----:B------:R-:W-:Y:S01]  /*4670*/  DFMA R20, -R14, UR4, R16 ;  /* 0x000000040e147c2b */ /* 0x000fe20008000110 */
[----:B------:R-:W-:Y:S01]  /*4680*/  UMOV UR4, 0x3b39803f ;  /* 0x3b39803f00047882 */ /* 0x000fe20000000000 */
[----:B------:R-:W-:Y:S01]  /*4690*/  DADD R18, R10, R18 ;  /* 0x000000000a127229 */ /* 0x000fe20000000012 */
[----:B------:R-:W-:-:S05]  /*46a0*/  UMOV UR5, 0x3c7abc9e ;  /* 0x3c7abc9e00057882 */ /* 0x000fca0000000000 */
[----:B------:R-:W-:Y:S01]  /*46b0*/  DADD R20, -R12, R20 ;  /* 0x000000000c147229 */ /* 0x000fe20000000114 */
[----:B------:R-:W-:Y:S01]  /*46c0*/  LOP3.LUT R13, R9, 0xff0fffff, RZ, 0xc0, !PT ;  /* 0xff0fffff090d7812 */ /* 0x000fe200078ec0ff */
[----:B------:R-:W-:-:S03]  /*46d0*/  IMAD.MOV.U32 R12, RZ, RZ, R8 ;  /* 0x000000ffff0c7224 */ /* 0x000fc600078e0008 */
[----:B------:R-:W-:-:S03]  /*46e0*/  SEL R13, R13, R9, P1 ;  /* 0x000000090d0d7207 */ /* 0x000fc60000800000 */
[----:B------:R-:W-:-:S08]  /*46f0*/  DADD R18, R18, -R20 ;  /* 0x0000000012127229 */ /* 0x000fd00000000814 */
[----:B------:R-:W-:Y:S01]  /*4700*/  DFMA R18, R14, UR4, R18 ;  /* 0x000000040e127c2b */ /* 0x000fe20008000012 */
[----:B------:R-:W-:Y:S01]  /*4710*/  UMOV UR4, 0xfefa39ef ;  /* 0xfefa39ef00047882 */ /* 0x000fe20000000000 */
[----:B------:R-:W-:-:S06]  /*4720*/  UMOV UR5, 0x3fe62e42 ;  /* 0x3fe62e4200057882 */ /* 0x000fcc0000000000 */
[----:B------:R-:W-:-:S08]  /*4730*/  DADD R10, R16, R18 ;  /* 0x00000000100a7229 */ /* 0x000fd00000000012 */
[----:B------:R-:W-:Y:S02]  /*4740*/  DADD R16, R16, -R10 ;  /* 0x0000000010107229 */ /* 0x000fe4000000080a */
[----:B------:R-:W-:-:S06]  /*4750*/  DMUL R8, R10, R12 ;  /* 0x0000000c0a087228 */ /* 0x000fcc0000000000 */
[----:B------:R-:W-:Y:S02]  /*4760*/  DADD R16, R18, R16 ;  /* 0x0000000012107229 */ /* 0x000fe40000000010 */
[----:B------:R-:W-:-:S08]  /*4770*/  DFMA R10, R10, R12, -R8 ;  /* 0x0000000c0a0a722b */ /* 0x000fd00000000808 */
[----:B------:R-:W-:Y:S01]  /*4780*/  DFMA R10, R16, R12, R10 ;  /* 0x0000000c100a722b */ /* 0x000fe2000000000a */
[----:B------:R-:W-:Y:S01]  /*4790*/  MOV R12, 0x652b82fe ;  /* 0x652b82fe000c7802 */ /* 0x000fe20000000f00 */
[----:B------:R-:W-:-:S06]  /*47a0*/  IMAD.MOV.U32 R13, RZ, RZ, 0x3ff71547 ;  /* 0x3ff71547ff0d7424 */ /* 0x000fcc00078e00ff */
[----:B------:R-:W-:-:S08]  /*47b0*/  DADD R18, R8, R10 ;  /* 0x0000000008127229 */ /* 0x000fd0000000000a */
[----:B------:R-:W-:Y:S02]  /*47c0*/  DFMA R12, R18, R12, 6.75539944105574400000e+15 ;  /* 0x43380000120c742b */ /* 0x000fe4000000000c */
[----:B------:R-:W-:Y:S01]  /*47d0*/  FSETP.GEU.AND P1, PT, |R19|, 4.1917929649353027344, PT ;  /* 0x4086232b1300780b */ /* 0x000fe20003f2e200 */
[----:B------:R-:W-:-:S05]  /*47e0*/  DADD R8, R8, -R18 ;  /* 0x0000000008087229 */ /* 0x000fca0000000812 */
[----:B------:R-:W-:-:S08]  /*47f0*/  DADD R14, R12, -6.75539944105574400000e+15 ;  /* 0xc33800000c0e7429 */ /* 0x000fd00000000000 */
[----:B------:R-:W-:Y:S01]  /*4800*/  DFMA R16, R14, -UR4, R18 ;  /* 0x800000040e107c2b */ /* 0x000fe20008000012 */
[----:B------:R-:W-:Y:S01]  /*4810*/  UMOV UR4, 0x3b39803f ;  /* 0x3b39803f00047882 */ /* 0x000fe20000000000 */
[----:B------:R-:W-:-:S06]  /*4820*/  UMOV UR5, 0x3c7abc9e ;  /* 0x3c7abc9e00057882 */ /* 0x000fcc0000000000 */
[----:B------:R-:W-:Y:S01]  /*4830*/  DFMA R16, R14, -UR4, R16 ;  /* 0x800000040e107c2b */ /* 0x000fe20008000010 */
[----:B------:R-:W-:Y:S01]  /*4840*/  UMOV UR4, 0x69ce2bdf ;  /* 0x69ce2bdf00047882 */ /* 0x000fe20000000000 */
[----:B------:R-:W-:Y:S01]  /*4850*/  MOV R14, 0xfca213ea ;  /* 0xfca213ea000e7802 */ /* 0x000fe20000000f00 */
[----:B------:R-:W-:Y:S01]  /*4860*/  IMAD.MOV.U32 R15, RZ, RZ, 0x3e928af3 ;  /* 0x3e928af3ff0f7424 */ /* 0x000fe200078e00ff */
[----:B------:R-:W-:-:S05]  /*4870*/  UMOV UR5, 0x3e5ade15 ;  /* 0x3e5ade1500057882 */ /* 0x000fca0000000000 */
[----:B------:R-:W-:Y:S01]  /*4880*/  DFMA R14, R16, UR4, R14 ;  /* 0x00000004100e7c2b */ /* 0x000fe2000800000e */
[----:B------:R-:W-:Y:S01]  /*4890*/  UMOV UR4, 0x62401315 ;  /* 0x6240131500047882 */ /* 0x000fe20000000000 */
[----:B------:R-:W-:-:S06]  /*48a0*/  UMOV UR5, 0x3ec71dee ;  /* 0x3ec71dee00057882 */ /* 0x000fcc0000000000 */
[----:B------:R-:W-:Y:S01]  /*48b0*/  DFMA R14, R16, R14, UR4 ;  /* 0x00000004100e7e2b */ /* 0x000fe2000800000e */
        /* <DEDUP_REMOVED lines=20> */
[----:B------:R-:W-:-:S08]  /*4a00*/  DFMA R14, R16, R14, UR4 ;  /* 0x00000004100e7e2b */ /* 0x000fd0000800000e */
[----:B------:R-:W-:-:S08]  /*4a10*/  DFMA R14, R16, R14, 1 ;  /* 0x3ff00000100e742b */ /* 0x000fd0000000000e */
[----:B------:R-:W-:-:S10]  /*4a20*/  DFMA R16, R16, R14, 1 ;  /* 0x3ff000001010742b */ /* 0x000fd4000000000e */
[----:B------:R-:W-:Y:S01]  /*4a30*/  LEA R15, R12, R17, 0x14 ;  /* 0x000000110c0f7211 */ /* 0x000fe200078ea0ff */
[----:B------:R-:W-:Y:S01]  /*4a40*/  IMAD.MOV.U32 R14, RZ, RZ, R16 ;  /* 0x000000ffff0e7224 */ /* 0x000fe200078e0010 */
[----:B------:R-:W-:Y:S06]  /*4a50*/  @!P1 BRA `(.L_x_98) ;  /* 0x0000000000389947 */ /* 0x000fec0003800000 */
[----:B------:R-:W-:Y:S01]  /*4a60*/  FSETP.GEU.AND P2, PT, |R19|, 4.2275390625, PT ;  /* 0x408748001300780b */ /* 0x000fe20003f4e200 */
[C---:B------:R-:W-:Y:S02]  /*4a70*/  DADD R14, R18.reuse, +INF ;  /* 0x7ff00000120e7429 */ /* 0x040fe40000000000 */
[----:B------:R-:W-:-:S08]  /*4a80*/  DSETP.GEU.AND P1, PT, R18, RZ, PT ;  /* 0x000000ff1200722a */ /* 0x000fd00003f2e000 */
[----:B------:R-:W-:Y:S02]  /*4a90*/  FSEL R14, R14, RZ, P1 ;  /* 0x000000ff0e0e7208 */ /* 0x000fe40000800000 */
[----:B------:R-:W-:Y:S01]  /*4aa0*/  FSEL R15, R15, RZ, P1 ;  /* 0x000000ff0f0f7208 */ /* 0x000fe20000800000 */
[----:B------:R-:W-:Y:S06]  /*4ab0*/  @P2 BRA `(.L_x_98) ;  /* 0x0000000000202947 */ /* 0x000fec0003800000 */
[----:B------:R-:W-:Y:S02]  /*4ac0*/  LEA.HI R7, R12, R12, RZ, 0x1 ;  /* 0x0000000c0c077211 */ /* 0x000fe400078f08ff */
[----:B------:R-:W-:Y:S02]  /*4ad0*/  MOV R14, R16 ;  /* 0x00000010000e7202 */ /* 0x000fe40000000f00 */
[----:B------:R-:W-:-:S04]  /*4ae0*/  SHF.R.S32.HI R7, RZ, 0x1, R7 ;  /* 0x00000001ff077819 */ /* 0x000fc80000011407 */
[----:B------:R-:W-:Y:S01]  /*4af0*/  IADD3 R12, R12, -R7, RZ ;  /* 0x800000070c0c7210 */ /* 0x000fe20007ffe0ff */
[----:B------:R-:W-:-:S03]  /*4b00*/  IMAD R15, R7, 0x100000, R17 ;  /* 0x00100000070f7824 */ /* 0x000fc600078e0211 */
[----:B------:R-:W-:Y:S01]  /*4b10*/  LEA R13, R12, 0x3ff00000, 0x14 ;  /* 0x3ff000000c0d7811 */ /* 0x000fe200078ea0ff */
[----:B------:R-:W-:-:S06]  /*4b20*/  IMAD.MOV.U32 R12, RZ, RZ, RZ ;  /* 0x000000ffff0c7224 */ /* 0x000fcc00078e00ff */
[----:B------:R-:W-:-:S11]  /*4b30*/  DMUL R14, R14, R12 ;  /* 0x0000000c0e0e7228 */ /* 0x000fd60000000000 */
.L_x_98:
[----:B------:R-:W-:Y:S01]  /*4b40*/  DSETP.NEU.AND P1, PT, |R14|, +INF , PT ;  /* 0x7ff000000e00742a */ /* 0x000fe20003f2d200 */
[----:B------:R-:W-:Y:S01]  /*4b50*/  MOV R7, 0x0 ;  /* 0x0000000000077802 */ /* 0x000fe20000000f00 */
[----:B------:R-:W-:-:S12]  /*4b60*/  DADD R8, R10, R8 ;  /* 0x000000000a087229 */ /* 0x000fd80000000008 */
[----:B------:R-:W-:Y:S01]  /*4b70*/  @P1 DFMA R14, R8, R14, R14 ;  /* 0x0000000e080e122b */ /* 0x000fe2000000000e */
[----:B------:R-:W-:Y:S10]  /*4b80*/  RET.REL.NODEC R6 `(_Z25multi_tensor_apply_kernelI18TensorListMetadataILi5ELb0EEN18transformer_engine17multi_tensor_adam27AdamCapturableMasterFunctorI13__nv_bfloat16fEEJffPiifPfNS3_10adamMode_tEfS8_EEvlPViT_T0_DpT1_) ;  /* 0xffffffb4061c7950 */ /* 0x000ff40003c3ffff */
.L_x_99:
[----:B------:R-:W-:-:S00]  /*4b90*/  BRA `(.L_x_99) ;  /* 0xfffffffc00fc7947 */ /* 0x000fc0000383ffff */
[----:B------:R-:W-:-:S00]  /*4ba0*/  NOP ;  /* 0x0000000000007918 */ /* 0x000fc00000000000 */
        /* <DEDUP_REMOVED lines=13> */
.L_x_5479:


//--------------------- .text._Z25multi_tensor_apply_kernelI18TensorListMetadataILi5ELb0EEN18transformer_engine17multi_tensor_adam27AdamCapturableMasterFunctorI6__halffEEJffPiifPfNS3_10adamMode_tEfS8_EEvlPViT_T0_DpT1_ --------------------------
	.section	.text._Z25multi_tensor_apply_kernelI18TensorListMetadataILi5ELb0EEN18transformer_engine17multi_tensor_adam27AdamCapturableMasterFunctorI6__halffEEJffPiifPfNS3_10adamMode_tEfS8_EEvlPViT_T0_DpT1_,"ax",@progbits
	.align	128
        .global         _Z25multi_tensor_apply_kernelI18TensorListMetadataILi5ELb0EEN18transformer_engine17multi_tensor_adam27AdamCapturableMasterFunctorI6__halffEEJffPiifPfNS3_10adamMode_tEfS8_EEvlPViT_T0_DpT1_
        .type           _Z25multi_tensor_apply_kernelI18TensorListMetadataILi5ELb0EEN18transformer_engine17multi_tensor_adam27AdamCapturableMasterFunctorI6__halffEEJffPiifPfNS3_10adamMode_tEfS8_EEvlPViT_T0_DpT1_,@function
        .size           _Z25multi_tensor_apply_kernelI18TensorListMetadataILi5ELb0EEN18transformer_engine17multi_tensor_adam27AdamCapturableMasterFunctorI6__halffEEJffPiifPfNS3_10adamMode_tEfS8_EEvlPViT_T0_DpT1_,(.L_x_5482 - _Z25multi_tensor_apply_kernelI18TensorListMetadataILi5ELb0EEN18transformer_engine17multi_tensor_adam27AdamCapturableMasterFunctorI6__halffEEJffPiifPfNS3_10adamMode_tEfS8_EEvlPViT_T0_DpT1_)
        .other          _Z25multi_tensor_apply_kernelI18TensorListMetadataILi5ELb0EEN18transformer_engine17multi_tensor_adam27AdamCapturableMasterFunctorI6__halffEEJffPiifPfNS3_10adamMode_tEfS8_EEvlPViT_T0_DpT1_,@"STO_CUDA_ENTRY STV_DEFAULT"
_Z25multi_tensor_apply_kernelI18TensorListMetadataILi5ELb0EEN18transformer_engine17multi_tensor_adam27AdamCapturableMasterFunctorI6__halffEEJffPiifPfNS3_10adamMode_tEfS8_EEvlPViT_T0_DpT1_:
.text._Z25multi_tensor_apply_kernelI18TensorListMetadataILi5ELb0EEN18transformer_engine17multi_tensor_adam27AdamCapturableMasterFunctorI6__halffEEJffPiifPfNS3_10adamMode_tEfS8_EEvlPViT_T0_DpT1_:
        /* <DEDUP_REMOVED lines=29> */
[----:B------:R-:W-:Y:S05]  /*01d0*/  CALL.REL.NOINC `($_Z25multi_tensor_apply_kernelI18TensorListMetadataILi5ELb0EEN18transformer_engine17multi_tensor_adam27AdamCapturableMasterFunctorI6__halffEEJffPiifPfNS3_10adamMode_tEfS8_EEvlPViT_T0_DpT1_$__internal_accurate_pow) ;  /* 0x0000003c00a47944 */ /* 0x000fea0003c00000 */
        /* <DEDUP_REMOVED lines=15> */
[----:B------:R-:W-:Y:S01]  /*02d0*/  IMAD.MOV.U32 R4, RZ, RZ, R6 ;  /* 0x000000ffff047224 */ /* 0x000fe200078e0006 */
[----:B------:R-:W-:-:S12]  /*02e0*/  MOV R5, R7 ;  /* 0x0000000700057202 */ /* 0x000fd80000000f00 */
[----:B------:R-:W-:Y:S05]  /*02f0*/  @!P2 BRA `(.L_x_102) ;  /* 0x000000000020a947 */ /* 0x000fea0003800000 */
[----:B------:R-:W-:Y:S01]  /*0300*/  IMAD.MOV.U32 R4, RZ, RZ, 0x0 ;  /* 0x00000000ff047424 */ /* 0x000fe200078e00ff */
[----:B------:R-:W-:Y:S01]  /*0310*/  MOV R5, 0xfff80000 ;  /* 0xfff8000000057802 */ /* 0x000fe20000000f00 */
[----:B------:R-:W-:Y:S06]  /*0320*/  BRA `(.L_x_102) ;  /* 0x0000000000147947 */ /* 0x000fec0003800000 */
.L_x_101:
[----:B------:R-:W-:Y:S01]  /*0330*/  ISETP.GE.AND P2, PT, R3, RZ, PT ;  /* 0x000000ff0300720c */ /* 0x000fe20003f46270 */
[----:B------:R-:W-:Y:S01]  /*0340*/  DSETP.NEU.AND P1, PT, |R2|, 0.5, !P0 ;  /* 0x3fe000000200742a */ /* 0x000fe2000472d200 */
[----:B------:R-:W-:-:S05]  /*0350*/  IMAD.MOV.U32 R4, RZ, RZ, RZ ;  /* 0x000000ffff047224 */ /* 0x000fca00078e00ff */
[----:B-1----:R-:W-:-:S06]  /*0360*/  SEL R5, R9, RZ, P1 ;  /* 0x000000ff09057207 */ /* 0x002fcc0000800000 */
[----:B------:R-:W-:-:S07]  /*0370*/  @!P2 LOP3.LUT R5, R5, 0x7ff00000, RZ, 0xfc, !PT ;  /* 0x7ff000000505a812 */ /* 0x000fce00078efcff */
.L_x_102:
        /* <DEDUP_REMOVED lines=17> */
.L_x_105:
[----:B------:R-:W-:-:S14]  /*0490*/  DSETP.NEU.AND P2, PT, |R8|, +INF , PT ;  /* 0x7ff000000800742a */ /* 0x000fdc0003f4d200 */
[----:B------:R-:W-:Y:S05]  /*04a0*/  @P2 BRA `(.L_x_103) ;  /* 0x0000000000242947 */ /* 0x000fea0003800000 */
[----:B------:R-:W-:Y:S02]  /*04b0*/  ISETP.LT.AND P1, PT, R9, RZ, P1 ;  /* 0x000000ff0900720c */ /* 0x000fe40000f21270 */
[C---:B------:R-:W-:Y:S02]  /*04c0*/  LOP3.LUT R4, R3.reuse, 0x7fffffff, RZ, 0xc0, !PT ;  /* 0x7fffffff03047812 */ /* 0x040fe400078ec0ff */
[----:B------:R-:W-:Y:S02]  /*04d0*/  ISETP.GT.AND P2, PT, R3, -0x1, PT ;  /* 0xffffffff0300780c */ /* 0x000fe40003f44270 */
[----:B------:R-:W-:Y:S02]  /*04e0*/  ISETP.NE.AND P1, PT, R4, 0x3fe00000, P1 ;  /* 0x3fe000000400780c */ /* 0x000fe40000f25270 */
[----:B------:R-:W-:Y:S02]  /*04f0*/  SEL R5, RZ, 0x7ff00000, !P2 ;  /* 0x7ff00000ff057807 */ /* 0x000fe40005000000 */
[----:B------:R-:W-:-:S09]  /*0500*/  MOV R4, RZ ;  /* 0x000000ff00047202 */ /* 0x000fd20000000f00 */
[----:B------:R-:W-:Y:S01]  /*0510*/  @P1 VIADD R5, R5, 0x80000000 ;  /* 0x8000000005051836 */ /* 0x000fe20000000000 */
[----:B------:R-:W-:Y:S06]  /*0520*/  BRA `(.L_x_103) ;  /* 0x0000000000047947 */ /* 0x000fec0003800000 */
.L_x_104:
[----:B------:R-:W-:-:S11]  /*0530*/  DADD R4, R2, R8 ;  /* 0x0000000002047229 */ /* 0x000fd60000000008 */
.L_x_103:
[----:B------:R-:W-:Y:S01]  /*0540*/  ULDC UR4, c[0x0][0xd98] ;  /* 0x0003660000047ab9 */ /* 0x000fe20000000800 */
[----:B------:R-:W-:Y:S01]  /*0550*/  IMAD.MOV.U32 R8, RZ, RZ, R2 ;  /* 0x000000ffff087224 */ /* 0x000fe200078e0002 */
[----:B------:R-:W0:Y:S02]  /*0560*/  F2F.F64.F32 R6, UR4 ;  /* 0x0000000400067d10 */ /* 0x000e240008201800 */
[----:B0-----:R-:W-:-:S10]  /*0570*/  DADD R6, -RZ, |R6| ;  /* 0x00000000ff067229 */ /* 0x001fd40000000506 */
[----:B------:R-:W-:Y:S01]  /*0580*/  MOV R12, R6 ;  /* 0x00000006000c7202 */ /* 0x000fe20000000f00 */
[----:B------:R-:W-:Y:S01]  /*0590*/  IMAD.MOV.U32 R11, RZ, RZ, R7 ;  /* 0x000000ffff0b7224 */ /* 0x000fe200078e0007 */
[----:B------:R-:W-:Y:S02]  /*05a0*/  MOV R7, R3 ;  /* 0x0000000300077202 */ /* 0x000fe40000000f00 */
[----:B------:R-:W-:-:S07]  /*05b0*/  MOV R6, 0x5d0 ;  /* 0x000005d000067802 */ /* 0x000fce0000000f00 */
[----:B------:R-:W-:Y:S05]  /*05c0*/  CALL.REL.NOINC `($_Z25multi_tensor_apply_kernelI18TensorListMetadataILi5ELb0EEN18transformer_engine17multi_tensor_adam27AdamCapturableMasterFunctorI6__halffEEJffPiifPfNS3_10adamMode_tEfS8_EEvlPViT_T0_DpT1_$__internal_accurate_pow) ;  /* 0x0000003800a87944 */ /* 0x000fea0003c00000 */
        /* <DEDUP_REMOVED lines=18> */
.L_x_106:
[----:B------:R-:W-:Y:S01]  /*06f0*/  ISETP.GE.AND P1, PT, R3, RZ, PT ;  /* 0x000000ff0300720c */ /* 0x000fe20003f26270 */
[----:B------:R-:W-:Y:S01]  /*0700*/  DSETP.NEU.AND P0, PT, |R2|, 0.5, !P0 ;  /* 0x3fe000000200742a */ /* 0x000fe2000470d200 */
[----:B------:R-:W-:-:S05]  /*0710*/  IMAD.MOV.U32 R6, RZ, RZ, RZ ;  /* 0x000000ffff067224 */ /* 0x000fca00078e00ff */
[----:B-1----:R-:W-:Y:S02]  /*0720*/  SEL R7, R11, RZ, P0 ;  /* 0x000000ff0b077207 */ /* 0x002fe40000000000 */
[----:B------:R-:W-:-:S04]  /*0730*/  SEL R22, RZ, 0x1, !P0 ;  /* 0x00000001ff167807 */ /* 0x000fc80004000000 */
[----:B------:R-:W-:-:S07]  /*0740*/  @!P1 LOP3.LUT R7, R7, 0x7ff00000, RZ, 0xfc, !PT ;  /* 0x7ff0000007079812 */ /* 0x000fce00078efcff */
.L_x_107:
        /* <DEDUP_REMOVED lines=17> */
.L_x_110:
        /* <DEDUP_REMOVED lines=11> */
.L_x_109:
[----:B------:R-:W-:-:S11]  /*0910*/  DADD R6, R2, R10 ;  /* 0x0000000002067229 */ /* 0x000fd6000000000a */
.L_x_108:
        /* <DEDUP_REMOVED lines=12> */
.L_x_100:
        /* <DEDUP_REMOVED lines=36> */
.L_x_185:
        /* <DEDUP_REMOVED lines=19> */
[----:B--2---:R-:W-:-:S05]  /*0d50*/  @P0 HADD2.F32 R0, -RZ, R0.H0_H0 ;  /* 0x20000000ff000230 */ /* 0x004fca0000004100 */
[----:B---3--:R-:W-:-:S05]  /*0d60*/  @P0 FMUL R19, R0, R7 ;  /* 0x0000000700130220 */ /* 0x008fca0000400000 */
[----:B------:R-:W-:-:S04]  /*0d70*/  @P0 F2FP.F16.F32.PACK_AB R0, RZ, R19 ;  /* 0x00000013ff00023e */ /* 0x000fc800000000ff */
[----:B------:R-:W-:-:S05]  /*0d80*/  PRMT R7, R0, 0x7610, R7 ;  /* 0x0000761000077816 */ /* 0x000fca0000000007 */
[----:B------:R1:W-:Y:S04]  /*0d90*/  @P0 STG.E.U16 desc[UR10][R4.64], R7 ;  /* 0x0000000704000986 */ /* 0x0003e8000c10150a */
[----:B------:R-:W2:Y:S04]  /*0da0*/  @P1 LDG.E.U16 R0, desc[UR10][R2.64] ;  /* 0x0000000a02001981 */ /* 0x000ea8000c1e1500 */
[----:B0-----:R-:W3:Y:S01]  /*0db0*/  @P1 LDG.E R9, desc[UR10][R8.64] ;  /* 0x0000000a08091981 */ /* 0x001ee2000c1e1900 */
[----:B------:R-:W-:Y:S01]  /*0dc0*/  VIADD R11, R11, UR5 ;  /* 0x000000050b0b7c36 */ /* 0x000fe20008000000 */
[----:B------:R-:W-:Y:S01]  /*0dd0*/  HFMA2.MMA R54, -RZ, RZ, 0, 0 ;  /* 0x00000000ff367435 */ /* 0x000fe200000001ff */
[----:B------:R-:W-:Y:S01]  /*0de0*/  IMAD.SHL.U32 R56, R15, 0x4, RZ ;  /* 0x000000040f387824 */ /* 0x000fe200078e00ff */
[----:B------:R-:W-:-:S02]  /*0df0*/  MOV R10, RZ ;  /* 0x000000ff000a7202 */ /* 0x000fc40000000f00 */
[C---:B------:R-:W-:Y:S02]  /*0e00*/  ISETP.GE.AND P3, PT, R11.reuse, UR30, PT ;  /* 0x0000001e0b007c0c */ /* 0x040fe4000bf66270 */
[C---:B------:R-:W-:Y:S02]  /*0e10*/  IADD3 R60, P5, R56.reuse, UR6, RZ ;  /* 0x00000006383c7c10 */ /* 0x040fe4000ffbe0ff */
[----:B------:R-:W-:Y:S02]  /*0e20*/  ISETP.LT.AND P3, PT, R11, UR9, !P3 ;  /* 0x000000090b007c0c */ /* 0x000fe4000df61270 */
[C---:B------:R-:W-:Y:S02]  /*0e30*/  IADD3 R58, P4, R56.reuse, UR18, RZ ;  /* 0x00000012383a7c10 */ /* 0x040fe4000ff9e0ff */
[----:B------:R-:W-:-:S09]  /*0e40*/  IADD3 R56, P2, R56, UR20, RZ ;  /* 0x0000001438387c10 */ /* 0x000fd2000ff5e0ff */
[----:B-1----:R-:W0:Y:S01]  /*0e50*/  @P3 LDC.64 R4, c[0x0][0xdc0] ;  /* 0x00037000ff043b82 */ /* 0x002e220000000a00 */
[----:B--2---:R-:W-:-:S05]  /*0e60*/  @P1 HADD2.F32 R0, -RZ, R0.H0_H0 ;  /* 0x20000000ff001230 */ /* 0x004fca0000004100 */
[----:B---3--:R-:W-:Y:S01]  /*0e70*/  @P1 FMUL R54, R0, R9 ;  /* 0x0000000900361220 */ /* 0x008fe20000400000 */
[----:B------:R-:W-:Y:S02]  /*0e80*/  SHF.L.U64.HI R0, R15, 0x2, R14 ;  /* 0x000000020f007819 */ /* 0x000fe4000001020e */
[C---:B------:R-:W-:Y:S02]  /*0e90*/  IADD3 R9, P6, R11.reuse, UR8, RZ ;  /* 0x000000080b097c10 */ /* 0x040fe4000ffde0ff */
[----:B------:R-:W-:Y:S02]  /*0ea0*/  @P1 F2FP.F16.F32.PACK_AB R6, RZ, R54 ;  /* 0x00000036ff06123e */ /* 0x000fe400000000ff */
        /* <DEDUP_REMOVED lines=21> */
[C---:B------:R-:W-:Y:S01]  /*1000*/  IMAD.SHL.U32 R34, R13.reuse, 0x4, RZ ;  /* 0x000000040d227824 */ /* 0x040fe200078e00ff */
[----:B--2---:R-:W-:-:S04]  /*1010*/  SHF.L.U64.HI R3, R13, 0x2, R12 ;  /* 0x000000020d037819 */ /* 0x004fc8000001020c */
[----:B------:R-:W-:-:S06]  /*1020*/  IADD3 R38, P6, R34, UR6, RZ ;  /* 0x0000000622267c10 */ /* 0x000fcc000ffde0ff */
[----:B------:R-:W0:Y:S01]  /*1030*/  @P2 LDC.64 R24, c[0x0][0xdc0] ;  /* 0x00037000ff182b82 */ /* 0x000e220000000a00 */
[C---:B------:R-:W-:Y:S02]  /*1040*/  IADD3 R36, P5, R34.reuse, UR18, RZ ;  /* 0x0000001222247c10 */ /* 0x040fe4000ffbe0ff */
[C---:B------:R-:W-:Y:S02]  /*1050*/  IADD3.X R39, R3.reuse, UR7, RZ, P6, !PT ;  /* 0x0000000703277c10 */ /* 0x040fe4000b7fe4ff */
[----:B------:R-:W-:Y:S02]  /*1060*/  IADD3 R34, P6, R34, UR20, RZ ;  /* 0x0000001422227c10 */ /* 0x000fe4000ffde0ff */
[----:B------:R-:W-:Y:S02]  /*1070*/  CS2R R20, SRZ ;  /* 0x0000000000147805 */ /* 0x000fe4000001ff00 */
[----:B------:R-:W-:Y:S02]  /*1080*/  MOV R7, RZ ;  /* 0x000000ff00077202 */ /* 0x000fe40000000f00 */
[----:B------:R-:W-:-:S02]  /*1090*/  IADD3.X R37, R3, UR19, RZ, P5, !PT ;  /* 0x0000001303257c10 */ /* 0x000fc4000affe4ff */
[----:B------:R-:W-:Y:S02]  /*10a0*/  IADD3.X R35, R3, UR21, RZ, P6, !PT ;  /* 0x0000001503237c10 */ /* 0x000fe4000b7fe4ff */
[----:B------:R1:W5:Y:S04]  /*10b0*/  @P1 LDG.E R7, desc[UR10][R38.64] ;  /* 0x0000000a26071981 */ /* 0x000368000c1e1900 */
[----:B------:R1:W5:Y:S04]  /*10c0*/  @P1 LDG.E R21, desc[UR10][R36.64] ;  /* 0x0000000a24151981 */ /* 0x000368000c1e1900 */
[----:B------:R1:W5:Y:S01]  /*10d0*/  @P1 LDG.E R20, desc[UR10][R34.64] ;  /* 0x0000000a22141981 */ /* 0x000362000c1e1900 */
[----:B---3--:R-:W-:-:S05]  /*10e0*/  @P3 HADD2.F32 R6, -RZ, R6.H0_H0 ;  /* 0x20000006ff063230 */ /* 0x008fca0000004100 */
[----:B----4-:R-:W-:Y:S01]  /*10f0*/  @P3 FMUL R47, R6, R5 ;  /* 0x00000005062f3220 */ /* 0x010fe20000400000 */
[----:B------:R-:W-:-:S04]  /*1100*/  IADD3 R6, P4, R17, UR8, RZ ;  /* 0x0000000811067c10 */ /* 0x000fc8000ff9e0ff */
[----:B------:R-:W-:Y:S02]  /*1110*/  @P3 F2FP.F16.F32.PACK_AB R4, RZ, R47 ;  /* 0x0000002fff04323e */ /* 0x000fe400000000ff */
[----:B------:R-:W-:Y:S02]  /*1120*/  LEA.HI.X.SX32 R5, R17, UR24, 0x1, P4 ;  /* 0x0000001811057c11 */ /* 0x000fe4000a0f0eff */
[----:B------:R-:W-:Y:S02]  /*1130*/  @P2 LEA R2, P4, R6, UR14, 0x1 ;  /* 0x0000000e06022c11 */ /* 0x000fe4000f8808ff */
[----:B------:R-:W-:Y:S02]  /*1140*/  PRMT R26, R4, 0x7610, R26 ;  /* 0x00007610041a7816 */ /* 0x000fe4000000001a */
[----:B------:R-:W-:-:S03]  /*1150*/  @P2 LEA.HI.X R3, R6, UR15, R5, 0x1, P4 ;  /* 0x0000000f06032c11 */ /* 0x000fc6000a0f0c05 */
[----:B------:R2:W-:Y:S04]  /*1160*/  @P3 STG.E.U16 desc[UR10][R22.64], R26 ;  /* 0x0000001a16003986 */ /* 0x0005e8000c10150a */
[----:B------:R-:W3:Y:S04]  /*1170*/  @P2 LDG.E.U16 R4, desc[UR10][R2.64] ;  /* 0x0000000a02042981 */ /* 0x000ee8000c1e1500 */
[----:B0-----:R-:W4:Y:S01]  /*1180*/  @P2 LDG.E R25, desc[UR10][R24.64] ;  /* 0x0000000a18192981 */ /* 0x001f22000c1e1900 */
[C---:B------:R-:W-:Y:S02]  /*1190*/  IMAD.SHL.U32 R28, R9.reuse, 0x4, RZ ;  /* 0x00000004091c7824 */ /* 0x040fe400078e00ff */
[----:B------:R-:W-:Y:S01]  /*11a0*/  IMAD.MOV.U32 R52, RZ, RZ, RZ ;  /* 0x000000ffff347224 */ /* 0x000fe200078e00ff */
[----:B--2---:R-:W-:-:S02]  /*11b0*/  SHF.L.U64.HI R23, R9, 0x2, R8 ;  /* 0x0000000209177819 */ /* 0x004fc40000010208 */
        /* <DEDUP_REMOVED lines=14> */
[----:B---3--:R-:W-:-:S05]  /*12a0*/  @P2 HADD2.F32 R4, -RZ, R4.H0_H0 ;  /* 0x20000004ff042230 */ /* 0x008fca0000004100 */
[----:B----4-:R-:W-:Y:S01]  /*12b0*/  @P2 FMUL R52, R4, R25 ;  /* 0x0000001904342220 */ /* 0x010fe20000400000 */
[----:B------:R-:W-:-:S04]  /*12c0*/  HFMA2.MMA R4, -RZ, RZ, 0, 0 ;  /* 0x00000000ff047435 */ /* 0x000fc800000001ff */
[----:B------:R-:W-:-:S04]  /*12d0*/  @P2 F2FP.F16.F32.PACK_AB R17, RZ, R52 ;  /* 0x00000034ff11223e */ /* 0x000fc800000000ff */
[----:B------:R-:W-:Y:S02]  /*12e0*/  PRMT R23, R17, 0x7610, R23 ;  /* 0x0000761011177816 */ /* 0x000fe40000000017 */
[----:B------:R1:W5:Y:S01]  /*12f0*/  @P3 LDG.E R4, desc[UR10][R32.64] ;  /* 0x0000000a20043981 */ /* 0x000362000c1e1900 */
[C---:B------:R-:W-:Y:S02]  /*1300*/  IADD3 R24, P3, R22.reuse, UR18, RZ ;  /* 0x0000001216187c10 */ /* 0x040fe4000ff7e0ff */
[----:B------:R-:W-:Y:S01]  /*1310*/  IADD3 R22, P5, R22, UR20, RZ ;  /* 0x0000001416167c10 */ /* 0x000fe2000ffbe0ff */
[----:B------:R0:W-:Y:S01]  /*1320*/  @P2 STG.E.U16 desc[UR10][R2.64], R23 ;  /* 0x0000001702002986 */ /* 0x0001e2000c10150a */
[----:B------:R-:W-:Y:S01]  /*1330*/  IMAD.MOV.U32 R17, RZ, RZ, RZ ;  /* 0x000000ffff117224 */ /* 0x000fe200078e00ff */
[----:B------:R-:W-:-:S05]  /*1340*/  IADD3.X R25, R40, UR19, RZ, P3, !PT ;  /* 0x0000001328197c10 */ /* 0x000fca0009ffe4ff */
        /* <DEDUP_REMOVED lines=24> */
[----:B------:R-:W-:Y:S05]  /*14d0*/  CALL.REL.NOINC `($__internal_3_$__cuda_sm3x_div_rn_noftz_f32_slowpath) ;  /* 0x0000002400447944 */ /* 0x000fea0003c00000 */
[----:B------:R-:W-:-:S07]  /*14e0*/  IMAD.MOV.U32 R41, RZ, RZ, R2 ;  /* 0x000000ffff297224 */ /* 0x000fce00078e0002 */
.L_x_113:
[----:B------:R-:W-:Y:S05]  /*14f0*/  BSYNC B2 ;  /* 0x0000000000027941 */ /* 0x000fea0003800000 */
.L_x_112:
        /* <DEDUP_REMOVED lines=13> */
[----:B------:R-:W-:Y:S05]  /*15d0*/  CALL.REL.NOINC `($__internal_3_$__cuda_sm3x_div_rn_noftz_f32_slowpath) ;  /* 0x0000002400047944 */ /* 0x000fea0003c00000 */
[----:B------:R-:W-:-:S07]  /*15e0*/  IMAD.MOV.U32 R3, RZ, RZ, R2 ;  /* 0x000000ffff037224 */ /* 0x000fce00078e0002 */
.L_x_115:
[----:B------:R-:W-:Y:S05]  /*15f0*/  BSYNC B2 ;  /* 0x0000000000027941 */ /* 0x000fea0003800000 */
.L_x_114:
[----:B------:R-:W-:Y:S01]  /*1600*/  IADD3 R18, R3, -0xd000000, RZ ;  /* 0xf300000003127810 */ /* 0x000fe20007ffe0ff */
[----:B------:R0:W1:Y:S01]  /*1610*/  MUFU.RSQ R2, R3 ;  /* 0x0000000300027308 */ /* 0x0000620000001400 */
[----:B------:R-:W-:Y:S02]  /*1620*/  BSSY B0, `(.L_x_116) ;  /* 0x000000a000007945 */ /* 0x000fe40003800000 */
[----:B------:R-:W-:-:S13]  /*1630*/  ISETP.GT.U32.AND P3, PT, R18, 0x727fffff, PT ;  /* 0x727fffff1200780c */ /* 0x000fda0003f64070 */
[----:B0-----:R-:W-:Y:S05]  /*1640*/  @!P3 BRA `(.L_x_117) ;  /* 0x00000000000cb947 */ /* 0x001fea0003800000 */
[----:B-1----:R-:W-:-:S07]  /*1650*/  MOV R2, 0x1670 ;  /* 0x0000167000027802 */ /* 0x002fce0000000f00 */
[----:B------:R-:W-:Y:S05]  /*1660*/  CALL.REL.NOINC `($__internal_2_$__cuda_sm20_sqrt_rn_f32_slowpath) ;  /* 0x00000020008c7944 */ /* 0x000fea0003c00000 */
[----:B------:R-:W-:Y:S05]  /*1670*/  BRA `(.L_x_118) ;  /* 0x0000000000107947 */ /* 0x000fea0003800000 */
.L_x_117:
[C---:B-1----:R-:W-:Y:S01]  /*1680*/  FMUL.FTZ R40, R2.reuse, R3 ;  /* 0x0000000302287220 */ /* 0x042fe20000410000 */
[----:B------:R-:W-:-:S03]  /*1690*/  FMUL.FTZ R2, R2, 0.5 ;  /* 0x3f00000002027820 */ /* 0x000fc60000410000 */
[----:B------:R-:W-:-:S04]  /*16a0*/  FFMA R3, -R40, R40, R3 ;  /* 0x0000002828037223 */ /* 0x000fc80000000103 */
[----:B------:R-:W-:-:S07]  /*16b0*/  FFMA R40, R3, R2, R40 ;  /* 0x0000000203287223 */ /* 0x000fce0000000028 */
.L_x_118:
[----:B------:R-:W-:Y:S05]  /*16c0*/  BSYNC B0 ;  /* 0x0000000000007941 */ /* 0x000fea0003800000 */
.L_x_116:
        /* <DEDUP_REMOVED lines=13> */
[----:B------:R-:W-:Y:S05]  /*17a0*/  CALL.REL.NOINC `($__internal_3_$__cuda_sm3x_div_rn_noftz_f32_slowpath) ;  /* 0x0000002000907944 */ /* 0x000fea0003c00000 */
[----:B------:R-:W-:-:S07]  /*17b0*/  IMAD.MOV.U32 R45, RZ, RZ, R2 ;  /* 0x000000ffff2d7224 */ /* 0x000fce00078e0002 */
.L_x_120:
[----:B------:R-:W-:Y:S05]  /*17c0*/  BSYNC B2 ;  /* 0x0000000000027941 */ /* 0x000fea0003800000 */
.L_x_119:
        /* <DEDUP_REMOVED lines=23> */
[----:B------:R-:W-:Y:S05]  /*1940*/  CALL.REL.NOINC `($__internal_3_$__cuda_sm3x_div_rn_noftz_f32_slowpath) ;  /* 0x0000002000287944 */ /* 0x000fea0003c00000 */
[----:B------:R-:W-:-:S07]  /*1950*/  MOV R53, R2 ;  /* 0x0000000200357202 */ /* 0x000fce0000000f00 */
.L_x_122:
[----:B------:R-:W-:Y:S05]  /*1960*/  BSYNC B2 ;  /* 0x0000000000027941 */ /* 0x000fea0003800000 */
.L_x_121:
        /* <DEDUP_REMOVED lines=13> */
[----:B------:R-:W-:Y:S05]  /*1a40*/  CALL.REL.NOINC `($__internal_3_$__cuda_sm3x_div_rn_noftz_f32_slowpath) ;  /* 0x0000001c00e87944 */ /* 0x000fea0003c00000 */
[----:B------:R-:W-:-:S07]  /*1a50*/  MOV R3, R2 ;  /* 0x0000000200037202 */ /* 0x000fce0000000f00 */
.L_x_124:
[----:B------:R-:W-:Y:S05]  /*1a60*/  BSYNC B2 ;  /* 0x0000000000027941 */ /* 0x000fea0003800000 */
.L_x_123:
[----:B------:R-:W-:Y:S01]  /*1a70*/  VIADD R18, R3, 0xf3000000 ;  /* 0xf300000003127836 */ /* 0x000fe20000000000 */
[----:B------:R0:W1:Y:S01]  /*1a80*/  MUFU.RSQ R2, R3 ;  /* 0x0000000300027308 */ /* 0x0000620000001400 */
[----:B------:R-:W-:Y:S03]  /*1a90*/  BSSY B0, `(.L_x_125) ;  /* 0x000000a000007945 */ /* 0x000fe60003800000 */
[----:B------:R-:W-:-:S13]  /*1aa0*/  ISETP.GT.U32.AND P3, PT, R18, 0x727fffff, PT ;  /* 0x727fffff1200780c */ /* 0x000fda0003f64070 */
[----:B01----:R-:W-:Y:S05]  /*1ab0*/  @!P3 BRA `(.L_x_126) ;  /* 0x00000000000cb947 */ /* 0x003fea0003800000 */
[----:B------:R-:W-:-:S07]  /*1ac0*/  MOV R2, 0x1ae0 ;  /* 0x00001ae000027802 */ /* 0x000fce0000000f00 */
[----:B------:R-:W-:Y:S05]  /*1ad0*/  CALL.REL.NOINC `($__internal_2_$__cuda_sm20_sqrt_rn_f32_slowpath) ;  /* 0x0000001c00707944 */ /* 0x000fea0003c00000 */
[----:B------:R-:W-:Y:S05]  /*1ae0*/  BRA `(.L_x_127) ;  /* 0x0000000000107947 */ /* 0x000fea0003800000 */
.L_x_126:
[C---:B------:R-:W-:Y:S01]  /*1af0*/  FMUL.FTZ R40, R2.reuse, R3 ;  /* 0x0000000302287220 */ /* 0x040fe20000410000 */
[----:B------:R-:W-:-:S03]  /*1b00*/  FMUL.FTZ R2, R2, 0.5 ;  /* 0x3f00000002027820 */ /* 0x000fc60000410000 */
[----:B------:R-:W-:-:S04]  /*1b10*/  FFMA R3, -R40, R40, R3 ;  /* 0x0000002828037223 */ /* 0x000fc80000000103 */
[----:B------:R-:W-:-:S07]  /*1b20*/  FFMA R40, R3, R2, R40 ;  /* 0x0000000203287223 */ /* 0x000fce0000000028 */
.L_x_127:
[----:B------:R-:W-:Y:S05]  /*1b30*/  BSYNC B0 ;  /* 0x0000000000007941 */ /* 0x000fea0003800000 */
.L_x_125:
        /* <DEDUP_REMOVED lines=13> */
[----:B------:R-:W-:Y:S05]  /*1c10*/  CALL.REL.NOINC `($__internal_3_$__cuda_sm3x_div_rn_noftz_f32_slowpath) ;  /* 0x0000001c00747944 */ /* 0x000fea0003c00000 */
.L_x_129:
[----:B------:R-:W-:Y:S05]  /*1c20*/  BSYNC B2 ;  /* 0x0000000000027941 */ /* 0x000fea0003800000 */
.L_x_128:
        /* <DEDUP_REMOVED lines=20> */
[----:B------:R-:W-:Y:S05]  /*1d70*/  CALL.REL.NOINC `($__internal_3_$__cuda_sm3x_div_rn_noftz_f32_slowpath) ;  /* 0x0000001c001c7944 */ /* 0x000fea0003c00000 */
[----:B------:R-:W-:-:S07]  /*1d80*/  IMAD.MOV.U32 R53, RZ, RZ, R2 ;  /* 0x000000ffff357224 */ /* 0x000fce00078e0002 */
.L_x_131:
[----:B------:R-:W-:Y:S05]  /*1d90*/  BSYNC B2 ;  /* 0x0000000000027941 */ /* 0x000fea0003800000 */
.L_x_130:
        /* <DEDUP_REMOVED lines=15> */
.L_x_133:
[----:B------:R-:W-:Y:S05]  /*1e90*/  BSYNC B2 ;  /* 0x0000000000027941 */ /* 0x000fea0003800000 */
.L_x_132:
        /* <DEDUP_REMOVED lines=8> */
.L_x_135:
[C---:B-1----:R-:W-:Y:S01]  /*1f20*/  FMUL.FTZ R40, R2.reuse, R3 ;  /* 0x0000000302287220 */ /* 0x042fe20000410000 */
[----:B------:R-:W-:-:S03]  /*1f30*/  FMUL.FTZ R2, R2, 0.5 ;  /* 0x3f00000002027820 */ /* 0x000fc60000410000 */
[----:B------:R-:W-:-:S04]  /*1f40*/  FFMA R3, -R40, R40, R3 ;  /* 0x0000002828037223 */ /* 0x000fc80000000103 */
[----:B------:R-:W-:-:S07]  /*1f50*/  FFMA R40, R3, R2, R40 ;  /* 0x0000000203287223 */ /* 0x000fce0000000028 */
.L_x_136:
[----:B------:R-:W-:Y:S05]  /*1f60*/  BSYNC B0 ;  /* 0x0000000000007941 */ /* 0x000fea0003800000 */
.L_x_134:
        /* <DEDUP_REMOVED lines=15> */
.L_x_138:
[----:B------:R-:W-:Y:S05]  /*2060*/  BSYNC B2 ;  /* 0x0000000000027941 */ /* 0x000fea0003800000 */
.L_x_137:
        /* <DEDUP_REMOVED lines=20> */
[----:B------:R-:W-:Y:S05]  /*21b0*/  CALL.REL.NOINC `($__internal_3_$__cuda_sm3x_div_rn_noftz_f32_slowpath) ;  /* 0x00000018000c7944 */ /* 0x000fea0003c00000 */
[----:B------:R-:W-:-:S07]  /*21c0*/  IMAD.MOV.U32 R50, RZ, RZ, R2 ;  /* 0x000000ffff327224 */ /* 0x000fce00078e0002 */
.L_x_140:
[----:B------:R-:W-:Y:S05]  /*21d0*/  BSYNC B2 ;  /* 0x0000000000027941 */ /* 0x000fea0003800000 */
.L_x_139:
        /* <DEDUP_REMOVED lines=15> */
.L_x_142:
[----:B------:R-:W-:Y:S05]  /*22d0*/  BSYNC B2 ;  /* 0x0000000000027941 */ /* 0x000fea0003800000 */
.L_x_141:
        /* <DEDUP_REMOVED lines=8> */
.L_x_144:
[C---:B-1----:R-:W-:Y:S01]  /*2360*/  FMUL.FTZ R40, R2.reuse, R3 ;  /* 0x0000000302287220 */ /* 0x042fe20000410000 */
[----:B------:R-:W-:-:S03]  /*2370*/  FMUL.FTZ R2, R2, 0.5 ;  /* 0x3f00000002027820 */ /* 0x000fc60000410000 */
[----:B------:R-:W-:-:S04]  /*2380*/  FFMA R3, -R40, R40, R3 ;  /* 0x0000002828037223 */ /* 0x000fc80000000103 */
[----:B------:R-:W-:-:S07]  /*2390*/  FFMA R40, R3, R2, R40 ;  /* 0x0000000203287223 */ /* 0x000fce0000000028 */
.L_x_145:
[----:B------:R-:W-:Y:S05]  /*23a0*/  BSYNC B0 ;  /* 0x0000000000007941 */ /* 0x000fea0003800000 */
.L_x_143:
        /* <DEDUP_REMOVED lines=14> */
.L_x_147:
[----:B------:R-:W-:Y:S05]  /*2490*/  BSYNC B2 ;  /* 0x0000000000027941 */ /* 0x000fea0003800000 */
.L_x_146:
[----:B------:R-:W-:-:S04]  /*24a0*/  FFMA R2, R17, UR27, R2 ;  /* 0x0000001b11027c23 */ /* 0x000fc80008000002 */
[----:B------:R-:W-:Y:S01]  /*24b0*/  FMUL R2, R43, R2 ;  /* 0x000000022b027220 */ /* 0x000fe20000400000 */
[----:B------:R-:W-:Y:S06]  /*24c0*/  BRA `(.L_x_148) ;  /* 0x0000001000487947 */ /* 0x000fec0003800000 */
.L_x_111:
        /* <DEDUP_REMOVED lines=19> */
[----:B------:R-:W-:Y:S05]  /*2600*/  CALL.REL.NOINC `($__internal_3_$__cuda_sm3x_div_rn_noftz_f32_slowpath) ;  /* 0x0000001000f87944 */ /* 0x000fea0003c00000 */
[----:B------:R-:W-:-:S07]  /*2610*/  MOV R41, R2 ;  /* 0x0000000200297202 */ /* 0x000fce0000000f00 */
.L_x_150:
[----:B------:R-:W-:Y:S05]  /*2620*/  BSYNC B2 ;  /* 0x0000000000027941 */ /* 0x000fea0003800000 */
.L_x_149:
        /* <DEDUP_REMOVED lines=15> */
.L_x_152:
[----:B------:R-:W-:Y:S05]  /*2720*/  BSYNC B2 ;  /* 0x0000000000027941 */ /* 0x000fea0003800000 */
.L_x_151:
        /* <DEDUP_REMOVED lines=8> */
.L_x_154:
[C---:B------:R-:W-:Y:S01]  /*27b0*/  FMUL.FTZ R40, R2.reuse, R3 ;  /* 0x0000000302287220 */ /* 0x040fe20000410000 */
[----:B------:R-:W-:-:S03]  /*27c0*/  FMUL.FTZ R2, R2, 0.5 ;  /* 0x3f00000002027820 */ /* 0x000fc60000410000 */
[----:B------:R-:W-:-:S04]  /*27d0*/  FFMA R3, -R40, R40, R3 ;  /* 0x0000002828037223 */ /* 0x000fc80000000103 */
[----:B------:R-:W-:-:S07]  /*27e0*/  FFMA R40, R3, R2, R40 ;  /* 0x0000000203287223 */ /* 0x000fce0000000028 */
.L_x_155:
[----:B------:R-:W-:Y:S05]  /*27f0*/  BSYNC B0 ;  /* 0x0000000000007941 */ /* 0x000fea0003800000 */
.L_x_153:
        /* <DEDUP_REMOVED lines=14> */
[----:B------:R-:W-:-:S07]  /*28e0*/  MOV R18, R2 ;  /* 0x0000000200127202 */ /* 0x000fce0000000f00 */
.L_x_157:
[----:B------:R-:W-:Y:S05]  /*28f0*/  BSYNC B2 ;  /* 0x0000000000027941 */ /* 0x000fea0003800000 */
.L_x_156:
        /* <DEDUP_REMOVED lines=22> */
[----:B------:R-:W-:Y:S05]  /*2a60*/  CALL.REL.NOINC `($__internal_3_$__cuda_sm3x_div_rn_noftz_f32_slowpath) ;  /* 0x0000000c00e07944 */ /* 0x000fea0003c00000 */
[----:B------:R-:W-:-:S07]  /*2a70*/  MOV R53, R2 ;  /* 0x0000000200357202 */ /* 0x000fce0000000f00 */
.L_x_159:
[----:B------:R-:W-:Y:S05]  /*2a80*/  BSYNC B2 ;  /* 0x0000000000027941 */ /* 0x000fea0003800000 */
.L_x_158:
        /* <DEDUP_REMOVED lines=15> */
.L_x_161:
[----:B------:R-:W-:Y:S05]  /*2b80*/  BSYNC B2 ;  /* 0x0000000000027941 */ /* 0x000fea0003800000 */
.L_x_160:
        /* <DEDUP_REMOVED lines=8> */
.L_x_163:
[C---:B------:R-:W-:Y:S01]  /*2c10*/  FMUL.FTZ R40, R2.reuse, R3 ;  /* 0x0000000302287220 */ /* 0x040fe20000410000 */
[----:B------:R-:W-:-:S03]  /*2c20*/  FMUL.FTZ R2, R2, 0.5 ;  /* 0x3f00000002027820 */ /* 0x000fc60000410000 */
[----:B------:R-:W-:-:S04]  /*2c30*/  FFMA R3, -R40, R40, R3 ;  /* 0x0000002828037223 */ /* 0x000fc80000000103 */
[----:B------:R-:W-:-:S07]  /*2c40*/  FFMA R40, R3, R2, R40 ;  /* 0x0000000203287223 */ /* 0x000fce0000000028 */
.L_x_164:
[----:B------:R-:W-:Y:S05]  /*2c50*/  BSYNC B0 ;  /* 0x0000000000007941 */ /* 0x000fea0003800000 */
.L_x_162:
        /* <DEDUP_REMOVED lines=14> */
.L_x_166:
[----:B------:R-:W-:Y:S05]  /*2d40*/  BSYNC B2 ;  /* 0x0000000000027941 */ /* 0x000fea0003800000 */
.L_x_165:
        /* <DEDUP_REMOVED lines=21> */
[----:B------:R-:W-:Y:S05]  /*2ea0*/  CALL.REL.NOINC `($__internal_3_$__cuda_sm3x_div_rn_noftz_f32_slowpath) ;  /* 0x0000000800d07944 */ /* 0x000fea0003c00000 */
[----:B------:R-:W-:-:S07]  /*2eb0*/  MOV R53, R2 ;  /* 0x0000000200357202 */ /* 0x000fce0000000f00 */
.L_x_168:
[----:B------:R-:W-:Y:S05]  /*2ec0*/  BSYNC B2 ;  /* 0x0000000000027941 */ /* 0x000fea0003800000 */
.L_x_167:
        /* <DEDUP_REMOVED lines=14> */
.L_x_170:
[----:B------:R-:W-:Y:S05]  /*2fb0*/  BSYNC B2 ;  /* 0x0000000000027941 */ /* 0x000fea0003800000 */
.L_x_169:
[----:B------:R-:W-:Y:S01]  /*2fc0*/  IADD3 R3, R2, -0xd000000, RZ ;  /* 0xf300000002037810 */ /* 0x000fe20007ffe0ff */
[----:B------:R0:W1:Y:S01]  /*2fd0*/  MUFU.RSQ R45, R2 ;  /* 0x00000002002d7308 */ /* 0x0000620000001400 */
[----:B------:R-:W-:Y:S02]  /*2fe0*/  BSSY B0, `(.L_x_171) ;  /* 0x000000b000007945 */ /* 0x000fe40003800000 */
[----:B------:R-:W-:-:S13]  /*2ff0*/  ISETP.GT.U32.AND P3, PT, R3, 0x727fffff, PT ;  /* 0x727fffff0300780c */ /* 0x000fda0003f64070 */
[----:B0-----:R-:W-:Y:S05]  /*3000*/  @!P3 BRA `(.L_x_172) ;  /* 0x000000000010b947 */ /* 0x001fea0003800000 */
[----:B------:R-:W-:Y:S01]  /*3010*/  IMAD.MOV.U32 R3, RZ, RZ, R2 ;  /* 0x000000ffff037224 */ /* 0x000fe200078e0002 */
[----:B------:R-:W-:-:S07]  /*3020*/  MOV R2, 0x3040 ;  /* 0x0000304000027802 */ /* 0x000fce0000000f00 */
[----:B-1----:R-:W-:Y:S05]  /*3030*/  CALL.REL.NOINC `($__internal_2_$__cuda_sm20_sqrt_rn_f32_slowpath) ;  /* 0x0000000800187944 */ /* 0x002fea0003c00000 */
[----:B------:R-:W-:Y:S05]  /*3040*/  BRA `(.L_x_173) ;  /* 0x0000000000107947 */ /* 0x000fea0003800000 */
.L_x_172:
[C---:B-1----:R-:W-:Y:S01]  /*3050*/  FMUL.FTZ R3, R45.reuse, R2 ;  /* 0x000000022d037220 */ /* 0x042fe20000410000 */
[----:B------:R-:W-:-:S03]  /*3060*/  FMUL.FTZ R40, R45, 0.5 ;  /* 0x3f0000002d287820 */ /* 0x000fc60000410000 */
[----:B------:R-:W-:-:S04]  /*3070*/  FFMA R2, -R3, R3, R2 ;  /* 0x0000000303027223 */ /* 0x000fc80000000102 */
[----:B------:R-:W-:-:S07]  /*3080*/  FFMA R40, R2, R40, R3 ;  /* 0x0000002802287223 */ /* 0x000fce0000000003 */
.L_x_173:
[----:B------:R-:W-:Y:S05]  /*3090*/  BSYNC B0 ;  /* 0x0000000000007941 */ /* 0x000fea0003800000 */
.L_x_171:
        /* <DEDUP_REMOVED lines=15> */
.L_x_175:
[----:B------:R-:W-:Y:S05]  /*3190*/  BSYNC B2 ;  /* 0x0000000000027941 */ /* 0x000fea0003800000 */
.L_x_174:
        /* <DEDUP_REMOVED lines=21> */
[----:B------:R-:W-:Y:S05]  /*32f0*/  CALL.REL.NOINC `($__internal_3_$__cuda_sm3x_div_rn_noftz_f32_slowpath) ;  /* 0x0000000400bc7944 */ /* 0x000fea0003c00000 */
[----:B------:R-:W-:-:S07]  /*3300*/  IMAD.MOV.U32 R50, RZ, RZ, R2 ;  /* 0x000000ffff327224 */ /* 0x000fce00078e0002 */
.L_x_177:
[----:B------:R-:W-:Y:S05]  /*3310*/  BSYNC B2 ;  /* 0x0000000000027941 */ /* 0x000fea0003800000 */
.L_x_176:
        /* <DEDUP_REMOVED lines=14> */
.L_x_179:
[----:B------:R-:W-:Y:S05]  /*3400*/  BSYNC B2 ;  /* 0x0000000000027941 */ /* 0x000fea0003800000 */
.L_x_178:
[----:B------:R-:W-:Y:S01]  /*3410*/  VIADD R3, R2, 0xf3000000 ;  /* 0xf300000002037836 */ /* 0x000fe20000000000 */
[----:B------:R0:W1:Y:S01]  /*3420*/  MUFU.RSQ R45, R2 ;  /* 0x00000002002d7308 */ /* 0x0000620000001400 */
[----:B------:R-:W-:Y:S03]  /*3430*/  BSSY B0, `(.L_x_180) ;  /* 0x000000b000007945 */ /* 0x000fe60003800000 */
[----:B------:R-:W-:-:S13]  /*3440*/  ISETP.GT.U32.AND P3, PT, R3, 0x727fffff, PT ;  /* 0x727fffff0300780c */ /* 0x000fda0003f64070 */
[----:B01----:R-:W-:Y:S05]  /*3450*/  @!P3 BRA `(.L_x_181) ;  /* 0x000000000010b947 */ /* 0x003fea0003800000 */
[----:B------:R-:W-:Y:S02]  /*3460*/  MOV R3, R2 ;  /* 0x0000000200037202 */ /* 0x000fe40000000f00 */
[----:B------:R-:W-:-:S07]  /*3470*/  MOV R2, 0x3490 ;  /* 0x0000349000027802 */ /* 0x000fce0000000f00 */
[----:B------:R-:W-:Y:S05]  /*3480*/  CALL.REL.NOINC `($__internal_2_$__cuda_sm20_sqrt_rn_f32_slowpath) ;  /* 0x0000000400047944 */ /* 0x000fea0003c00000 */
[----:B------:R-:W-:Y:S05]  /*3490*/  BRA `(.L_x_182) ;  /* 0x0000000000107947 */ /* 0x000fea0003800000 */
.L_x_181:
[C---:B------:R-:W-:Y:S01]  /*34a0*/  FMUL.FTZ R3, R45.reuse, R2 ;  /* 0x000000022d037220 */ /* 0x040fe20000410000 */
[----:B------:R-:W-:-:S03]  /*34b0*/  FMUL.FTZ R40, R45, 0.5 ;  /* 0x3f0000002d287820 */ /* 0x000fc60000410000 */
[----:B------:R-:W-:-:S04]  /*34c0*/  FFMA R2, -R3, R3, R2 ;  /* 0x0000000303027223 */ /* 0x000fc80000000102 */
[----:B------:R-:W-:-:S07]  /*34d0*/  FFMA R40, R2, R40, R3 ;  /* 0x0000002802287223 */ /* 0x000fce0000000003 */
.L_x_182:
[----:B------:R-:W-:Y:S05]  /*34e0*/  BSYNC B0 ;  /* 0x0000000000007941 */ /* 0x000fea0003800000 */
.L_x_180:
        /* <DEDUP_REMOVED lines=14> */
.L_x_184:
[----:B------:R-:W-:Y:S05]  /*35d0*/  BSYNC B2 ;  /* 0x0000000000027941 */ /* 0x000fea0003800000 */
.L_x_183:
[----:B------:R-:W-:-:S07]  /*35e0*/  FMUL R2, R43, R2 ;  /* 0x000000022b027220 */ /* 0x000fce0000400000 */
.L_x_148:
        /* <DEDUP_REMOVED lines=8> */
[----:B------:R-:W-:Y:S01]  /*3670*/  @P0 F2FP.F16.F32.PACK_AB R3, RZ, R43 ;  /* 0x0000002bff03023e */ /* 0x000fe200000000ff */
        /* <DEDUP_REMOVED lines=9> */
[----:B------:R-:W-:-:S02]  /*3710*/  @P1 F2FP.F16.F32.PACK_AB R6, RZ, R7 ;  /* 0x00000007ff06123e */ /* 0x000fc400000000ff */
[----:B------:R-:W-:Y:S01]  /*3720*/  @P3 LEA.HI.X R5, R9, UR17, R8, 0x1, P4 ;  /* 0x0000001109053c11 */ /* 0x000fe2000a0f0c08 */
[----:B------:R-:W-:Y:S01]  /*3730*/  @P0 STG.E desc[UR10][R60.64], R43 ;  /* 0x0000002b3c000986 */ /* 0x000fe2000c10190a */
[----:B------:R-:W-:Y:S02]  /*3740*/  PRMT R9, R6, 0x7610, R9 ;  /* 0x0000761006097816 */ /* 0x000fe40000000009 */
[----:B------:R-:W-:Y:S01]  /*3750*/  @P3 F2FP.F16.F32.PACK_AB R6, RZ, R53 ;  /* 0x00000035ff06323e */ /* 0x000fe200000000ff */
[----:B------:R-:W-:Y:S01]  /*3760*/  @P0 STG.E desc[UR10][R58.64], R19 ;  /* 0x000000133a000986 */ /* 0x000fe2000c10190a */
[----:B------:R-:W-:-:S03]  /*3770*/  @P2 F2FP.F16.F32.PACK_AB R8, RZ, R17 ;  /* 0x00000011ff08223e */ /* 0x000fc600000000ff */
        /* <DEDUP_REMOVED lines=18> */
        .weak           $__internal_2_$__cuda_sm20_sqrt_rn_f32_slowpath
        .type           $__internal_2_$__cuda_sm20_sqrt_rn_f32_slowpath,@function
        .size           $__internal_2_$__cuda_sm20_sqrt_rn_f32_slowpath,($__internal_3_$__cuda_sm3x_div_rn_noftz_f32_slowpath - $__internal_2_$__cuda_sm20_sqrt_rn_f32_slowpath)
$__internal_2_$__cuda_sm20_sqrt_rn_f32_slowpath:
        /* <DEDUP_REMOVED lines=19> */
.L_x_186:
[----:B------:R-:W-:-:S04]  /*39d0*/  IMAD.MOV.U32 R3, RZ, RZ, 0x0 ;  /* 0x00000000ff037424 */ /* 0x000fc800078e00ff */
[----:B------:R-:W-:Y:S05]  /*39e0*/  RET.REL.NODEC R2 `(_Z25multi_tensor_apply_kernelI18TensorListMetadataILi5ELb0EEN18transformer_engine17multi_tensor_adam27AdamCapturableMasterFunctorI6__halffEEJffPiifPfNS3_10adamMode_tEfS8_EEvlPViT_T0_DpT1_) ;  /* 0xffffffc402847950 */ /* 0x000fea0003c3ffff */
        .weak           $__internal_3_$__cuda_sm3x_div_rn_noftz_f32_slowpath
        .type           $__internal_3_$__cuda_sm3x_div_rn_noftz_f32_slowpath,@function
        .size           $__internal_3_$__cuda_sm3x_div_rn_noftz_f32_slowpath,($_Z25multi_tensor_apply_kernelI18TensorListMetadataILi5ELb0EEN18transformer_engine17multi_tensor_adam27AdamCapturableMasterFunctorI6__halffEEJffPiifPfNS3_10adamMode_tEfS8_EEvlPViT_T0_DpT1_$__internal_accurate_pow - $__internal_3_$__cuda_sm3x_div_rn_noftz_f32_slowpath)
$__internal_3_$__cuda_sm3x_div_rn_noftz_f32_slowpath:
        /* <DEDUP_REMOVED lines=34> */
.L_x_188:
        /* <DEDUP_REMOVED lines=51> */
.L_x_195:
[----:B------:R-:W-:-:S04]  /*3f40*/  LOP3.LUT R42, R42, 0x80000000, RZ, 0xc0, !PT ;  /* 0x800000002a2a7812 */ /* 0x000fc800078ec0ff */
[----:B------:R-:W-:Y:S01]  /*3f50*/  LOP3.LUT R42, R42, 0x7f800000, RZ, 0xfc, !PT ;  /* 0x7f8000002a2a7812 */ /* 0x000fe200078efcff */
[----:B------:R-:W-:Y:S06]  /*3f60*/  BRA `(.L_x_196) ;  /* 0x0000000000047947 */ /* 0x000fec0003800000 */
.L_x_194:
[----:B------:R-:W-:-:S07]  /*3f70*/  LEA R42, R45, R42, 0x17 ;  /* 0x0000002a2d2a7211 */ /* 0x000fce00078eb8ff */
.L_x_196:
[----:B------:R-:W-:Y:S05]  /*3f80*/  BSYNC B1 ;  /* 0x0000000000017941 */ /* 0x000fea0003800000 */
.L_x_193:
[----:B------:R-:W-:Y:S01]  /*3f90*/  IMAD.MOV.U32 R2, RZ, RZ, R42 ;  /* 0x000000ffff027224 */ /* 0x000fe200078e002a */
[----:B------:R-:W-:Y:S06]  /*3fa0*/  BRA `(.L_x_197) ;  /* 0x0000000000207947 */ /* 0x000fec0003800000 */
.L_x_192:
[----:B------:R-:W-:-:S04]  /*3fb0*/  LOP3.LUT R2, R2, 0x80000000, R3, 0x48, !PT ;  /* 0x8000000002027812 */ /* 0x000fc800078e4803 */
[----:B------:R-:W-:Y:S01]  /*3fc0*/  LOP3.LUT R2, R2, 0x7f800000, RZ, 0xfc, !PT ;  /* 0x7f80000002027812 */ /* 0x000fe200078efcff */
[----:B------:R-:W-:Y:S06]  /*3fd0*/  BRA `(.L_x_197) ;  /* 0x0000000000147947 */ /* 0x000fec0003800000 */
.L_x_191:
[----:B------:R-:W-:Y:S01]  /*3fe0*/  LOP3.LUT R2, R2, 0x80000000, R3, 0x48, !PT ;  /* 0x8000000002027812 */ /* 0x000fe200078e4803 */
[----:B------:R-:W-:Y:S06]  /*3ff0*/  BRA `(.L_x_197) ;  /* 0x00000000000c7947 */ /* 0x000fec0003800000 */
.L_x_190:
[----:B------:R-:W0:Y:S01]  /*4000*/  MUFU.RSQ R2, -QNAN ;  /* 0xffc0000000027908 */ /* 0x000e220000001400 */
[----:B------:R-:W-:Y:S05]  /*4010*/  BRA `(.L_x_197) ;  /* 0x0000000000047947 */ /* 0x000fea0003800000 */
.L_x_189:
[----:B------:R-:W-:-:S07]  /*4020*/  FADD.FTZ R2, R3, R2 ;  /* 0x0000000203027221 */ /* 0x000fce0000010000 */
.L_x_197:
[----:B------:R-:W-:Y:S05]  /*4030*/  BSYNC B0 ;  /* 0x0000000000007941 */ /* 0x000fea0003800000 */
.L_x_187:
[----:B------:R-:W-:Y:S01]  /*4040*/  MOV R44, R18 ;  /* 0x00000012002c7202 */ /* 0x000fe20000000f00 */
[----:B------:R-:W-:-:S04]  /*4050*/  IMAD.MOV.U32 R45, RZ, RZ, 0x0 ;  /* 0x00000000ff2d7424 */ /* 0x000fc800078e00ff */
[----:B0-----:R-:W-:Y:S05]  /*4060*/  RET.REL.NODEC R44 `(_Z25multi_tensor_apply_kernelI18TensorListMetadataILi5ELb0EEN18transformer_engine17multi_tensor_adam27AdamCapturableMasterFunctorI6__halffEEJffPiifPfNS3_10adamMode_tEfS8_EEvlPViT_T0_DpT1_) ;  /* 0xffffffbc2ce47950 */ /* 0x001fea0003c3ffff */
        .type           $_Z25multi_tensor_apply_kernelI18TensorListMetadataILi5ELb0EEN18transformer_engine17multi_tensor_adam27AdamCapturableMasterFunctorI6__halffEEJffPiifPfNS3_10adamMode_tEfS8_EEvlPViT_T0_DpT1_$__internal_accurate_pow,@function
        .size           $_Z25multi_tensor_apply_kernelI18TensorListMetadataILi5ELb0EEN18transformer_engine17multi_tensor_adam27AdamCapturableMasterFunctorI6__halffEEJffPiifPfNS3_10adamMode_tEfS8_EEvlPViT_T0_DpT1_$__internal_accurate_pow,(.L_x_5482 - $_Z25multi_tensor_apply_kernelI18TensorListMetadataILi5ELb0EEN18transformer_engine17multi_tensor_adam27AdamCapturableMasterFunctorI6__halffEEJffPiifPfNS3_10adamMode_tEfS8_EEvlPViT_T0_DpT1_$__internal_accurate_pow)
$_Z25multi_tensor_apply_kernelI18TensorListMetadataILi5ELb0EEN18transformer_engine17multi_tensor_adam27AdamCapturableMasterFunctorI6__halffEEJffPiifPfNS3_10adamMode_tEfS8_EEvlPViT_T0_DpT1_$__internal_accurate_pow:
        /* <DEDUP_REMOVED lines=173> */
.L_x_198:
[----:B------:R-:W-:Y:S01]  /*4b40*/  DSETP.NEU.AND P1, PT, |R14|, +INF , PT ;  /* 0x7ff000000e00742a */ /* 0x000fe20003f2d200 */
[----:B------:R-:W-:Y:S01]  /*4b50*/  MOV R7, 0x0 ;  /* 0x0000000000077802 */ /* 0x000fe20000000f00 */
[----:B------:R-:W-:-:S12]  /*4b60*/  DADD R8, R10, R8 ;  /* 0x000000000a087229 */ /* 0x000fd80000000008 */
[----:B------:R-:W-:Y:S01]  /*4b70*/  @P1 DFMA R14, R8, R14, R14 ;  /* 0x0000000e080e122b */ /* 0x000fe2000000000e */
[----:B------:R-:W-:Y:S10]  /*4b80*/  RET.REL.NODEC R6 `(_Z25multi_tensor_apply_kernelI18TensorListMetadataILi5ELb0EEN18transformer_engine17multi_tensor_adam27AdamCapturableMasterFunctorI6__halffEEJffPiifPfNS3_10adamMode_tEfS8_EEvlPViT_T0_DpT1_) ;  /* 0xffffffb4061c7950 */ /* 0x000ff40003c3ffff */
.L_x_199:
        /* <DEDUP_REMOVED lines=15> */
.L_x_5482:


//--------------------- .text._Z25multi_tensor_apply_kernelI18TensorListMetadataILi5ELb0EEN18transformer_engine17multi_tensor_adam27AdamCapturableMasterFunctorIffEEJffPiifPfNS3_10adamMode_tEfS7_EEvlPViT_T0_DpT1_ --------------------------
	.section	.text._Z25multi_tensor_apply_kernelI18TensorListMetadataILi5ELb0EEN18transformer_engine17multi_tensor_adam27AdamCapturableMasterFunctorIffEEJffPiifPfNS3_10adamMode_tEfS7_EEvlPViT_T0_DpT1_,"ax",@progbits
	.align	128
        .global         _Z25multi_tensor_apply_kernelI18TensorListMetadataILi5ELb0EEN18transformer_engine17multi_tensor_adam27AdamCapturableMasterFunctorIffEEJffPiifPfNS3_10adamMode_tEfS7_EEvlPViT_T0_DpT1_
        .type           _Z25multi_tensor_apply_kernelI18TensorListMetadataILi5ELb0EEN18transformer_engine17multi_tensor_adam27AdamCapturableMasterFunctorIffEEJffPiifPfNS3_10adamMode_tEfS7_EEvlPViT_T0_DpT1_,@function
        .size           _Z25multi_tensor_apply_kernelI18TensorListMetadataILi5ELb0EEN18transformer_engine17multi_tensor_adam27AdamCapturableMasterFunctorIffEEJffPiifPfNS3_10adamMode_tEfS7_EEvlPViT_T0_DpT1_,(.L_x_5485 - _Z25multi_tensor_apply_kernelI18TensorListMetadataILi5ELb0EEN18transformer_engine17multi_tensor_adam27AdamCapturableMasterFunctorIffEEJffPiifPfNS3_10adamMode_tEfS7_EEvlPViT_T0_DpT1_)
        .other          _Z25multi_tensor_apply_kernelI18TensorListMetadataILi5ELb0EEN18transformer_engine17multi_tensor_adam27AdamCapturableMasterFunctorIffEEJffPiifPfNS3_10adamMode_tEfS7_EEvlPViT_T0_DpT1_,@"STO_CUDA_ENTRY STV_DEFAULT"
_Z25multi_tensor_apply_kernelI18TensorListMetadataILi5ELb0EEN18transformer_engine17multi_tensor_adam27AdamCapturableMasterFunctorIffEEJffPiifPfNS3_10adamMode_tEfS7_EEvlPViT_T0_DpT1_:
.text._Z25multi_tensor_apply_kernelI18TensorListMetadataILi5ELb0EEN18transformer_engine17multi_tensor_adam27AdamCapturableMasterFunctorIffEEJffPiifPfNS3_10adamMode_tEfS7_EEvlPViT_T0_DpT1_:
        /* <DEDUP_REMOVED lines=16> */
[----:B------:R-:W-:Y:S01]  /*0100*/  MOV R12, R6 ;  /* 0x00000006000c7202 */ /* 0x000fe20000000f00 */
[----:B------:R-:W-:Y:S01]  /*0110*/  IMAD.MOV.U32 R11, RZ, RZ, R7 ;  /* 0x000000ffff0b7224 */ /* 0x000fe200078e0007 */
[----:B------:R-:W-:Y:S01]  /*0120*/  MOV R6, 0x1e0 ;  /* 0x000001e000067802 */ /* 0x000fe20000000f00 */
        /* <DEDUP_REMOVED lines=10> */
[----:B------:R-:W-:Y:S05]  /*01d0*/  CALL.REL.NOINC `($_Z25multi_tensor_apply_kernelI18TensorListMetadataILi5ELb0EEN18transformer_engine17multi_tensor_adam27AdamCapturableMasterFunctorIffEEJffPiifPfNS3_10adamMode_tEfS7_EEvlPViT_T0_DpT1_$__internal_accurate_pow) ;  /* 0x0000003c005c7944 */ /* 0x000fea0003c00000 */
[----:B------:R-:W0:Y:S01]  /*01e0*/  LDC R10, c[0x0][0xd94] ;  /* 0x00036500ff0a7b82 */ /* 0x000e220000000800 */
[----:B------:R-:W-:Y:S01]  /*01f0*/  MOV R4, R14 ;  /* 0x0000000e00047202 */ /* 0x000fe20000000f00 */
[----:B------:R-:W-:Y:S01]  /*0200*/  IMAD.MOV.U32 R5, RZ, RZ, R15 ;  /* 0x000000ffff057224 */ /* 0x000fe200078e000f */
        /* <DEDUP_REMOVED lines=12> */
[----:B------:R-:W-:Y:S01]  /*02d0*/  MOV R4, R6 ;  /* 0x0000000600047202 */ /* 0x000fe20000000f00 */
[----:B------:R-:W-:-:S12]  /*02e0*/  IMAD.MOV.U32 R5, RZ, RZ, R7 ;  /* 0x000000ffff057224 */ /* 0x000fd800078e0007 */
[----:B------:R-:W-:Y:S05]  /*02f0*/  @!P2 BRA `(.L_x_202) ;  /* 0x000000000020a947 */ /* 0x000fea0003800000 */
[----:B------:R-:W-:Y:S01]  /*0300*/  MOV R4, 0x0 ;  /* 0x0000000000047802 */ /* 0x000fe20000000f00 */
[----:B------:R-:W-:Y:S01]  /*0310*/  IMAD.MOV.U32 R5, RZ, RZ, -0x80000 ;  /* 0xfff80000ff057424 */ /* 0x000fe200078e00ff */
[----:B------:R-:W-:Y:S06]  /*0320*/  BRA `(.L_x_202) ;  /* 0x0000000000147947 */ /* 0x000fec0003800000 */
.L_x_201:
[----:B------:R-:W-:Y:S01]  /*0330*/  ISETP.GE.AND P2, PT, R3, RZ, PT ;  /* 0x000000ff0300720c */ /* 0x000fe20003f46270 */
[----:B------:R-:W-:Y:S01]  /*0340*/  DSETP.NEU.AND P1, PT, |R2|, 0.5, !P0 ;  /* 0x3fe000000200742a */ /* 0x000fe2000472d200 */
[----:B------:R-:W-:-:S05]  /*0350*/  MOV R4, RZ ;  /* 0x000000ff00047202 */ /* 0x000fca0000000f00 */
[----:B-1----:R-:W-:-:S06]  /*0360*/  SEL R5, R9, RZ, P1 ;  /* 0x000000ff09057207 */ /* 0x002fcc0000800000 */
[----:B------:R-:W-:-:S07]  /*0370*/  @!P2 LOP3.LUT R5, R5, 0x7ff00000, RZ, 0xfc, !PT ;  /* 0x7ff000000505a812 */ /* 0x000fce00078efcff */
.L_x_202:
        /* <DEDUP_REMOVED lines=14> */
[----:B------:R-:W-:Y:S01]  /*0460*/  SEL R5, R4, 0x3ff00000, P1 ;  /* 0x3ff0000004057807 */ /* 0x000fe20000800000 */
[----:B------:R-:W-:Y:S01]  /*0470*/  IMAD.MOV.U32 R4, RZ, RZ, RZ ;  /* 0x000000ffff047224 */ /* 0x000fe200078e00ff */
[----:B------:R-:W-:Y:S06]  /*0480*/  BRA `(.L_x_203) ;  /* 0x00000000002c7947 */ /* 0x000fec0003800000 */
.L_x_205:
        /* <DEDUP_REMOVED lines=8> */
[----:B------:R-:W-:Y:S01]  /*0510*/  @P1 IADD3 R5, R5, -0x80000000, RZ ;  /* 0x8000000005051810 */ /* 0x000fe20007ffe0ff */
[----:B------:R-:W-:Y:S06]  /*0520*/  BRA `(.L_x_203) ;  /* 0x0000000000047947 */ /* 0x000fec0003800000 */
.L_x_204:
[----:B------:R-:W-:-:S11]  /*0530*/  DADD R4, R2, R8 ;  /* 0x0000000002047229 */ /* 0x000fd60000000008 */
.L_x_203:
[----:B------:R-:W-:Y:S01]  /*0540*/  ULDC UR4, c[0x0][0xd98] ;  /* 0x0003660000047ab9 */ /* 0x000fe20000000800 */
[----:B------:R-:W-:Y:S01]  /*0550*/  MOV R8, R2 ;  /* 0x0000000200087202 */ /* 0x000fe20000000f00 */
[----:B------:R-:W0:Y:S02]  /*0560*/  F2F.F64.F32 R6, UR4 ;  /* 0x0000000400067d10 */ /* 0x000e240008201800 */
[----:B0-----:R-:W-:-:S10]  /*0570*/  DADD R6, -RZ, |R6| ;  /* 0x00000000ff067229 */ /* 0x001fd40000000506 */
[----:B------:R-:W-:Y:S01]  /*0580*/  IMAD.MOV.U32 R12, RZ, RZ, R6 ;  /* 0x000000ffff0c7224 */ /* 0x000fe200078e0006 */
[----:B------:R-:W-:Y:S01]  /*0590*/  MOV R11, R7 ;  /* 0x00000007000b7202 */ /* 0x000fe20000000f00 */
[----:B------:R-:W-:Y:S01]  /*05a0*/  IMAD.MOV.U32 R7, RZ, RZ, R3 ;  /* 0x000000ffff077224 */ /* 0x000fe200078e0003 */
[----:B------:R-:W-:-:S07]  /*05b0*/  MOV R6, 0x5d0 ;  /* 0x000005d000067802 */ /* 0x000fce0000000f00 */
[----:B------:R-:W-:Y:S05]  /*05c0*/  CALL.REL.NOINC `($_Z25multi_tensor_apply_kernelI18TensorListMetadataILi5ELb0EEN18transformer_engine17multi_tensor_adam27AdamCapturableMasterFunctorIffEEJffPiifPfNS3_10adamMode_tEfS7_EEvlPViT_T0_DpT1_$__internal_accurate_pow) ;  /* 0x0000003800607944 */ /* 0x000fea0003c00000 */
[----:B------:R-:W0:Y:S01]  /*05d0*/  LDC R16, c[0x0][0xd98] ;  /* 0x00036600ff107b82 */ /* 0x000e220000000800 */
[----:B------:R-:W-:Y:S01]  /*05e0*/  MOV R6, R14 ;  /* 0x0000000e00067202 */ /* 0x000fe20000000f00 */
[----:B------:R-:W-:Y:S01]  /*05f0*/  IMAD.MOV.U32 R7, RZ, RZ, R15 ;  /* 0x000000ffff077224 */ /* 0x000fe200078e000f */
        /* <DEDUP_REMOVED lines=12> */
[----:B------:R-:W-:Y:S01]  /*06c0*/  MOV R6, 0x0 ;  /* 0x0000000000067802 */ /* 0x000fe20000000f00 */
[----:B------:R-:W-:Y:S01]  /*06d0*/  IMAD.MOV.U32 R7, RZ, RZ, -0x80000 ;  /* 0xfff80000ff077424 */ /* 0x000fe200078e00ff */
[----:B------:R-:W-:Y:S06]  /*06e0*/  BRA `(.L_x_207) ;  /* 0x0000000000187947 */ /* 0x000fec0003800000 */
.L_x_206:
[----:B------:R-:W-:Y:S01]  /*06f0*/  ISETP.GE.AND P1, PT, R3, RZ, PT ;  /* 0x000000ff0300720c */ /* 0x000fe20003f26270 */
[----:B------:R-:W-:Y:S01]  /*0700*/  DSETP.NEU.AND P0, PT, |R2|, 0.5, !P0 ;  /* 0x3fe000000200742a */ /* 0x000fe2000470d200 */
[----:B------:R-:W-:-:S05]  /*0710*/  MOV R6, RZ ;  /* 0x000000ff00067202 */ /* 0x000fca0000000f00 */
[----:B-1----:R-:W-:Y:S02]  /*0720*/  SEL R7, R11, RZ, P0 ;  /* 0x000000ff0b077207 */ /* 0x002fe40000000000 */
[----:B------:R-:W-:-:S04]  /*0730*/  SEL R22, RZ, 0x1, !P0 ;  /* 0x00000001ff167807 */ /* 0x000fc80004000000 */
[----:B------:R-:W-:-:S07]  /*0740*/  @!P1 LOP3.LUT R7, R7, 0x7ff00000, RZ, 0xfc, !PT ;  /* 0x7ff0000007079812 */ /* 0x000fce00078efcff */
.L_x_207:
        /* <DEDUP_REMOVED lines=11> */
[----:B------:R-:W-:-:S05]  /*0800*/  IMAD.MOV.U32 R6, RZ, RZ, RZ ;  /* 0x000000ffff067224 */ /* 0x000fca00078e00ff */
[----:B------:R-:W-:Y:S02]  /*0810*/  SEL R2, RZ, 0x7ff00000, !P0 ;  /* 0x7ff00000ff027807 */ /* 0x000fe40004000000 */
[----:B------:R-:W-:-:S04]  /*0820*/  FSETP.NEU.AND P0, PT, R16, -1, PT ;  /* 0xbf8000001000780b */ /* 0x000fc80003f0d000 */
[----:B------:R-:W-:-:S04]  /*0830*/  @!P1 LOP3.LUT R2, R2, 0x7ff00000, RZ, 0x3c, !PT ;  /* 0x7ff0000002029812 */ /* 0x000fc800078e3cff */
[----:B------:R-:W-:Y:S01]  /*0840*/  SEL R7, R2, 0x3ff00000, P0 ;  /* 0x3ff0000002077807 */ /* 0x000fe20000000000 */
[----:B------:R-:W-:Y:S06]  /*0850*/  BRA `(.L_x_208) ;  /* 0x0000000000307947 */ /* 0x000fec0003800000 */
.L_x_210:
[----:B------:R-:W-:-:S14]  /*0860*/  DSETP.NEU.AND P0, PT, |R10|, +INF , PT ;  /* 0x7ff000000a00742a */ /* 0x000fdc0003f0d200 */
[----:B------:R-:W-:Y:S05]  /*0870*/  @P0 BRA `(.L_x_208) ;  /* 0x0000000000280947 */ /* 0x000fea0003800000 */
[----:B------:R-:W-:Y:S01]  /*0880*/  ISETP.NE.AND P0, PT, R22, RZ, PT ;  /* 0x000000ff1600720c */ /* 0x000fe20003f05270 */
[----:B------:R-:W-:Y:S01]  /*0890*/  IMAD.MOV.U32 R6, RZ, RZ, RZ ;  /* 0x000000ffff067224 */ /* 0x000fe200078e00ff */
[----:B------:R-:W-:Y:S02]  /*08a0*/  LOP3.LUT R2, R3, 0x7fffffff, RZ, 0xc0, !PT ;  /* 0x7fffffff03027812 */ /* 0x000fe400078ec0ff */
[----:B------:R-:W-:Y:S02]  /*08b0*/  ISETP.LT.AND P0, PT, R11, RZ, P0 ;  /* 0x000000ff0b00720c */ /* 0x000fe40000701270 */
[----:B------:R-:W-:Y:S02]  /*08c0*/  ISETP.GT.AND P1, PT, R3, -0x1, PT ;  /* 0xffffffff0300780c */ /* 0x000fe40003f24270 */
[----:B------:R-:W-:Y:S02]  /*08d0*/  ISETP.NE.AND P0, PT, R2, 0x3fe00000, P0 ;  /* 0x3fe000000200780c */ /* 0x000fe40000705270 */
[----:B------:R-:W-:-:S11]  /*08e0*/  SEL R7, RZ, 0x7ff00000, !P1 ;  /* 0x7ff00000ff077807 */ /* 0x000fd60004800000 */
[----:B------:R-:W-:Y:S01]  /*08f0*/  @P0 IADD3 R7, R7, -0x80000000, RZ ;  /* 0x8000000007070810 */ /* 0x000fe20007ffe0ff */
[----:B------:R-:W-:Y:S06]  /*0900*/  BRA `(.L_x_208) ;  /* 0x0000000000047947 */ /* 0x000fec0003800000 */
.L_x_209:
[----:B------:R-:W-:-:S11]  /*0910*/  DADD R6, R2, R10 ;  /* 0x0000000002067229 */ /* 0x000fd6000000000a */
.L_x_208:
        /* <DEDUP_REMOVED lines=12> */
.L_x_200:
        /* <DEDUP_REMOVED lines=36> */
.L_x_285:
[----:B------:R-:W-:-:S04]  /*0c20*/  IADD3 R6, R16, UR4, RZ ;  /* 0x0000000410067c10 */ /* 0x000fc8000fffe0ff */
[C---:B------:R-:W-:Y:S02]  /*0c30*/  ISETP.GE.AND P0, PT, R6.reuse, UR30, PT ;  /* 0x0000001e06007c0c */ /* 0x040fe4000bf06270 */
[C---:B------:R-:W-:Y:S02]  /*0c40*/  IADD3 R14, P1, R6.reuse, UR8, RZ ;  /* 0x00000008060e7c10 */ /* 0x040fe4000ff3e0ff */
[C---:B------:R-:W-:Y:S02]  /*0c50*/  ISETP.LT.AND P0, PT, R6.reuse, UR9, !P0 ;  /* 0x0000000906007c0c */ /* 0x040fe4000c701270 */
[----:B------:R-:W-:Y:S01]  /*0c60*/  LEA.HI.X.SX32 R3, R6, UR24, 0x1, P1 ;  /* 0x0000001806037c11 */ /* 0x000fe200088f0eff */
[----:B------:R-:W-:-:S03]  /*0c70*/  IMAD.SHL.U32 R15, R14, 0x4, RZ ;  /* 0x000000040e0f7824 */ /* 0x000fc600078e00ff */
[----:B------:R-:W-:-:S07]  /*0c80*/  SHF.L.U64.HI R14, R14, 0x2, R3 ;  /* 0x000000020e0e7819 */ /* 0x000fce0000010203 */
[----:B-1----:R-:W0:Y:S01]  /*0c90*/  @P0 LDC.64 R4, c[0x0][0xdc0] ;  /* 0x00037000ff040b82 */ /* 0x002e220000000a00 */
[----:B------:R-:W-:-:S04]  /*0ca0*/  @P0 IADD3 R2, P1, R15, UR14, RZ ;  /* 0x0000000e0f020c10 */ /* 0x000fc8000ff3e0ff */
[----:B------:R-:W-:-:S05]  /*0cb0*/  @P0 IADD3.X R3, R14, UR15, RZ, P1, !PT ;  /* 0x0000000f0e030c10 */ /* 0x000fca0008ffe4ff */
[----:B------:R-:W2:Y:S04]  /*0cc0*/  @P0 LDG.E R9, desc[UR10][R2.64] ;  /* 0x0000000a02090981 */ /* 0x000ea8000c1e1900 */
[----:B0-----:R0:W2:Y:S01]  /*0cd0*/  @P0 LDG.E R0, desc[UR10][R4.64] ;  /* 0x0000000a04000981 */ /* 0x0010a2000c1e1900 */
[----:B------:R-:W-:-:S04]  /*0ce0*/  IADD3 R8, R6, UR5, RZ ;  /* 0x0000000506087c10 */ /* 0x000fc8000fffe0ff */
[----:B------:R-:W-:-:S04]  /*0cf0*/  ISETP.GE.AND P1, PT, R8, UR30, PT ;  /* 0x0000001e08007c0c */ /* 0x000fc8000bf26270 */
[C---:B------:R-:W-:Y:S02]  /*0d00*/  ISETP.LT.AND P1, PT, R8.reuse, UR9, !P1 ;  /* 0x0000000908007c0c */ /* 0x040fe4000cf21270 */
[----:B------:R-:W-:-:S11]  /*0d10*/  IADD3 R12, P2, R8, UR8, RZ ;  /* 0x00000008080c7c10 */ /* 0x000fd6000ff5e0ff */
[----:B------:R-:W1:Y:S01]  /*0d20*/  @P1 LDC.64 R6, c[0x0][0xdc0] ;  /* 0x00037000ff061b82 */ /* 0x000e620000000a00 */
[----:B------:R-:W-:Y:S01]  /*0d30*/  IMAD.SHL.U32 R13, R12, 0x4, RZ ;  /* 0x000000040c0d7824 */ /* 0x000fe200078e00ff */
[----:B------:R-:W-:Y:S02]  /*0d40*/  LEA.HI.X.SX32 R11, R8, UR24, 0x1, P2 ;  /* 0x00000018080b7c11 */ /* 0x000fe400090f0eff */
[----:B------:R-:W-:Y:S02]  /*0d50*/  CS2R R18, SRZ ;  /* 0x0000000000127805 */ /* 0x000fe4000001ff00 */
[----:B------:R-:W-:Y:S02]  /*0d60*/  SHF.L.U64.HI R12, R12, 0x2, R11 ;  /* 0x000000020c0c7819 */ /* 0x000fe4000001020b */
[----:B0-----:R-:W-:-:S04]  /*0d70*/  @P1 IADD3 R4, P2, R13, UR14, RZ ;  /* 0x0000000e0d041c10 */ /* 0x001fc8000ff5e0ff */
[----:B------:R-:W-:Y:S01]  /*0d80*/  @P1 IADD3.X R5, R12, UR15, RZ, P2, !PT ;  /* 0x0000000f0c051c10 */ /* 0x000fe200097fe4ff */
[----:B--2---:R-:W-:-:S05]  /*0d90*/  @P0 FMUL R19, R0, R9 ;  /* 0x0000000900130220 */ /* 0x004fca0000400000 */
[----:B------:R0:W-:Y:S04]  /*0da0*/  @P0 STG.E desc[UR10][R2.64], R19 ;  /* 0x0000001302000986 */ /* 0x0001e8000c10190a */
[----:B-1----:R-:W2:Y:S04]  /*0db0*/  @P1 LDG.E R6, desc[UR10][R6.64] ;  /* 0x0000000a06061981 */ /* 0x002ea8000c1e1900 */
[----:B------:R-:W2:Y:S01]  /*0dc0*/  @P1 LDG.E R9, desc[UR10][R4.64] ;  /* 0x0000000a04091981 */ /* 0x000ea2000c1e1900 */
[----:B------:R-:W-:-:S04]  /*0dd0*/  IADD3 R11, R8, UR5, RZ ;  /* 0x00000005080b7c10 */ /* 0x000fc8000fffe0ff */
[----:B------:R-:W-:-:S04]  /*0de0*/  ISETP.GE.AND P3, PT, R11, UR30, PT ;  /* 0x0000001e0b007c0c */ /* 0x000fc8000bf66270 */
[C---:B------:R-:W-:Y:S02]  /*0df0*/  ISETP.LT.AND P3, PT, R11.reuse, UR9, !P3 ;  /* 0x000000090b007c0c */ /* 0x040fe4000df61270 */
[----:B------:R-:W-:Y:S01]  /*0e00*/  IADD3 R8, P2, R11, UR8, RZ ;  /* 0x000000080b087c10 */ /* 0x000fe2000ff5e0ff */
[----:B------:R-:W-:-:S03]  /*0e10*/  IMAD.MOV.U32 R54, RZ, RZ, RZ ;  /* 0x000000ffff367224 */ /* 0x000fc600078e00ff */
[----:B------:R-:W-:-:S07]  /*0e20*/  LEA.HI.X.SX32 R17, R11, UR24, 0x1, P2 ;  /* 0x000000180b117c11 */ /* 0x000fce00090f0eff */
[----:B------:R-:W1:Y:S01]  /*0e30*/  @P3 LDC.64 R20, c[0x0][0xdc0] ;  /* 0x00037000ff143b82 */ /* 0x000e620000000a00 */
[----:B------:R-:W-:Y:S01]  /*0e40*/  HFMA2.MMA R10, -RZ, RZ, 0, 0 ;  /* 0x00000000ff0a7435 */ /* 0x000fe200000001ff */
[C---:B------:R-:W-:Y:S02]  /*0e50*/  IADD3 R60, P2, R15.reuse, UR6, RZ ;  /* 0x000000060f3c7c10 */ /* 0x040fe4000ff5e0ff */
[C---:B------:R-:W-:Y:S02]  /*0e60*/  IADD3 R58, P4, R15.reuse, UR18, RZ ;  /* 0x000000120f3a7c10 */ /* 0x040fe4000ff9e0ff */
[----:B------:R-:W-:Y:S02]  /*0e70*/  IADD3 R56, P5, R15, UR20, RZ ;  /* 0x000000140f387c10 */ /* 0x000fe4000ffbe0ff */
[----:B------:R-:W-:Y:S02]  /*0e80*/  MOV R0, RZ ;  /* 0x000000ff00007202 */ /* 0x000fe40000000f00 */
[----:B------:R-:W-:-:S02]  /*0e90*/  IADD3.X R61, R14, UR7, RZ, P2, !PT ;  /* 0x000000070e3d7c10 */ /* 0x000fc400097fe4ff */
[C---:B------:R-:W-:Y:S02]  /*0ea0*/  IADD3.X R59, R14.reuse, UR19, RZ, P4, !PT ;  /* 0x000000130e3b7c10 */ /* 0x040fe4000a7fe4ff */
[----:B------:R-:W-:Y:S01]  /*0eb0*/  IADD3.X R57, R14, UR21, RZ, P5, !PT ;  /* 0x000000150e397c10 */ /* 0x000fe2000affe4ff */
[----:B------:R3:W5:Y:S04]  /*0ec0*/  @P0 LDG.E R10, desc[UR10][R60.64] ;  /* 0x0000000a3c0a0981 */ /* 0x000768000c1e1900 */
[----:B------:R3:W5:Y:S04]  /*0ed0*/  @P0 LDG.E R18, desc[UR10][R58.64] ;  /* 0x0000000a3a120981 */ /* 0x000768000c1e1900 */
[----:B------:R3:W5:Y:S01]  /*0ee0*/  @P0 LDG.E R0, desc[UR10][R56.64] ;  /* 0x0000000a38000981 */ /* 0x000762000c1e1900 */
[----:B--2---:R-:W-:Y:S01]  /*0ef0*/  @P1 FMUL R54, R6, R9 ;  /* 0x0000000906361220 */ /* 0x004fe20000400000 */
[C---:B------:R-:W-:Y:S01]  /*0f00*/  SHF.L.U64.HI R9, R8.reuse, 0x2, R17 ;  /* 0x0000000208097819 */ /* 0x040fe20000010211 */
[----:B------:R-:W-:-:S05]  /*0f10*/  IMAD.SHL.U32 R8, R8, 0x4, RZ ;  /* 0x0000000408087824 */ /* 0x000fca00078e00ff */
[----:B------:R-:W-:-:S04]  /*0f20*/  @P3 IADD3 R22, P6, R8, UR14, RZ ;  /* 0x0000000e08163c10 */ /* 0x000fc8000ffde0ff */
[----:B------:R-:W-:Y:S01]  /*0f30*/  @P3 IADD3.X R23, R9, UR15, RZ, P6, !PT ;  /* 0x0000000f09173c10 */ /* 0x000fe2000b7fe4ff */
[----:B------:R2:W-:Y:S04]  /*0f40*/  @P1 STG.E desc[UR10][R4.64], R54 ;  /* 0x0000003604001986 */ /* 0x0005e8000c10190a */
[----:B-1----:R-:W4:Y:S04]  /*0f50*/  @P3 LDG.E R20, desc[UR10][R20.64] ;  /* 0x0000000a14143981 */ /* 0x002f28000c1e1900 */
[----:B0-----:R-:W4:Y:S01]  /*0f60*/  @P3 LDG.E R3, desc[UR10][R22.64] ;  /* 0x0000000a16033981 */ /* 0x001f22000c1e1900 */
[----:B------:R-:W-:Y:S01]  /*0f70*/  IMAD.U32 R7, RZ, RZ, UR5 ;  /* 0x00000005ff077e24 */ /* 0x000fe2000f8e00ff */
[----:B------:R-:W-:-:S04]  /*0f80*/  MOV R17, UR5 ;  /* 0x0000000500117c02 */ /* 0x000fc80008000f00 */
[----:B------:R-:W-:-:S04]  /*0f90*/  IADD3 R2, R7, UR4, R16 ;  /* 0x0000000407027c10 */ /* 0x000fc8000fffe010 */
[----:B------:R-:W-:-:S04]  /*0fa0*/  IADD3 R2, R17, UR5, R2 ;  /* 0x0000000511027c10 */ /* 0x000fc8000fffe002 */
[----:B------:R-:W-:-:S04]  /*0fb0*/  ISETP.GE.AND P2, PT, R2, UR30, PT ;  /* 0x0000001e02007c0c */ /* 0x000fc8000bf46270 */
[C---:B------:R-:W-:Y:S02]  /*0fc0*/  ISETP.LT.AND P2, PT, R2.reuse, UR9, !P2 ;  /* 0x0000000902007c0c */ /* 0x040fe4000d741270 */
[----:B------:R-:W-:-:S11]  /*0fd0*/  IADD3 R17, P4, R2, UR8, RZ ;  /* 0x0000000802117c10 */ /* 0x000fd6000ff9e0ff */
[----:B------:R-:W0:Y:S01]  /*0fe0*/  @P2 LDC.64 R24, c[0x0][0xdc0] ;  /* 0x00037000ff182b82 */ /* 0x000e220000000a00 */
[----:B------:R-:W-:Y:S01]  /*0ff0*/  IADD3 R38, P6, R13, UR6, RZ ;  /* 0x000000060d267c10 */ /* 0x000fe2000ffde0ff */
[----:B--2---:R-:W-:Y:S01]  /*1000*/  IMAD.SHL.U32 R5, R17, 0x4, RZ ;  /* 0x0000000411057824 */ /* 0x004fe200078e00ff */
[----:B------:R-:W-:Y:S01]  /*1010*/  LEA.HI.X.SX32 R6, R2, UR24, 0x1, P4 ;  /* 0x0000001802067c11 */ /* 0x000fe2000a0f0eff */
[----:B------:R-:W-:Y:S01]  /*1020*/  HFMA2.MMA R7, -RZ, RZ, 0, 0 ;  /* 0x00000000ff077435 */ /* 0x000fe200000001ff */
[C---:B------:R-:W-:Y:S01]  /*1030*/  IADD3 R36, P5, R13.reuse, UR18, RZ ;  /* 0x000000120d247c10 */ /* 0x040fe2000ffbe0ff */
[----:B------:R-:W-:Y:S01]  /*1040*/  IMAD.MOV.U32 R47, RZ, RZ, RZ ;  /* 0x000000ffff2f7224 */ /* 0x000fe200078e00ff */
[----:B------:R-:W-:Y:S02]  /*1050*/  IADD3 R34, P4, R13, UR20, RZ ;  /* 0x000000140d227c10 */ /* 0x000fe4000ff9e0ff */
[----:B------:R-:W-:Y:S02]  /*1060*/  IADD3.X R39, R12, UR7, RZ, P6, !PT ;  /* 0x000000070c277c10 */ /* 0x000fe4000b7fe4ff */
[----:B------:R-:W-:-:S02]  /*1070*/  SHF.L.U64.HI R6, R17, 0x2, R6 ;  /* 0x0000000211067819 */ /* 0x000fc40000010206 */
[----:B------:R-:W-:Y:S01]  /*1080*/  @P2 IADD3 R2, P6, R5, UR14, RZ ;  /* 0x0000000e05022c10 */ /* 0x000fe2000ffde0ff */
[----:B------:R3:W5:Y:S01]  /*1090*/  @P1 LDG.E R7, desc[UR10][R38.64] ;  /* 0x0000000a26071981 */ /* 0x000762000c1e1900 */
[C---:B------:R-:W-:Y:S02]  /*10a0*/  IADD3.X R37, R12.reuse, UR19, RZ, P5, !PT ;  /* 0x000000130c257c10 */ /* 0x040fe4000affe4ff */
[----:B------:R-:W-:Y:S01]  /*10b0*/  IADD3.X R35, R12, UR21, RZ, P4, !PT ;  /* 0x000000150c237c10 */ /* 0x000fe2000a7fe4ff */
[----:B----4-:R-:W-:Y:S01]  /*10c0*/  @P3 FMUL R47, R20, R3 ;  /* 0x00000003142f3220 */ /* 0x010fe20000400000 */
[----:B------:R-:W-:Y:S02]  /*10d0*/  CS2R R20, SRZ ;  /* 0x0000000000147805 */ /* 0x000fe4000001ff00 */
[----:B------:R-:W-:-:S04]  /*10e0*/  @P2 IADD3.X R3, R6, UR15, RZ, P6, !PT ;  /* 0x0000000f06032c10 */ /* 0x000fc8000b7fe4ff */
[----:B------:R3:W5:Y:S04]  /*10f0*/  @P1 LDG.E R21, desc[UR10][R36.64] ;  /* 0x0000000a24151981 */ /* 0x000768000c1e1900 */
[----:B------:R3:W5:Y:S04]  /*1100*/  @P1 LDG.E R20, desc[UR10][R34.64] ;  /* 0x0000000a22141981 */ /* 0x000768000c1e1900 */
[----:B------:R1:W-:Y:S04]  /*1110*/  @P3 STG.E desc[UR10][R22.64], R47 ;  /* 0x0000002f16003986 */ /* 0x0003e8000c10190a */
[----:B0-----:R-:W2:Y:S04]  /*1120*/  @P2 LDG.E R24, desc[UR10][R24.64] ;  /* 0x0000000a18182981 */ /* 0x001ea8000c1e1900 */
[----:B------:R-:W2:Y:S01]  /*1130*/  @P2 LDG.E R17, desc[UR10][R2.64] ;  /* 0x0000000a02112981 */ /* 0x000ea2000c1e1900 */
[----:B------:R-:W-:-:S02]  /*1140*/  IADD3 R32, P4, R8, UR6, RZ ;  /* 0x0000000608207c10 */ /* 0x000fc4000ff9e0ff */
[C---:B------:R-:W-:Y:S02]  /*1150*/  IADD3 R30, P5, R8.reuse, UR18, RZ ;  /* 0x00000012081e7c10 */ /* 0x040fe4000ffbe0ff */
[----:B------:R-:W-:Y:S01]  /*1160*/  IADD3 R28, P6, R8, UR20, RZ ;  /* 0x00000014081c7c10 */ /* 0x000fe2000ffde0ff */
[----:B------:R-:W-:Y:S01]  /*1170*/  IMAD.MOV.U32 R4, RZ, RZ, RZ ;  /* 0x000000ffff047224 */ /* 0x000fe200078e00ff */
[----:B------:R-:W-:Y:S02]  /*1180*/  CS2R R48, SRZ ;  /* 0x0000000000307805 */ /* 0x000fe4000001ff00 */
[C---:B------:R-:W-:Y:S02]  /*1190*/  IADD3.X R33, R9.reuse, UR7, RZ, P4, !PT ;  /* 0x0000000709217c10 */ /* 0x040fe4000a7fe4ff */
[C---:B------:R-:W-:Y:S02]  /*11a0*/  IADD3.X R31, R9.reuse, UR19, RZ, P5, !PT ;  /* 0x00000013091f7c10 */ /* 0x040fe4000affe4ff */
[----:B------:R-:W-:Y:S01]  /*11b0*/  IADD3.X R29, R9, UR21, RZ, P6, !PT ;  /* 0x00000015091d7c10 */ /* 0x000fe2000b7fe4ff */
[----:B------:R3:W5:Y:S01]  /*11c0*/  @P3 LDG.E R4, desc[UR10][R32.64] ;  /* 0x0000000a20043981 */ /* 0x000762000c1e1900 */
[----:B------:R-:W-:-:S02]  /*11d0*/  MOV R52, RZ ;  /* 0x000000ff00347202 */ /* 0x000fc40000000f00 */
[C---:B------:R-:W-:Y:S01]  /*11e0*/  IADD3 R26, P4, R5.reuse, UR6, RZ ;  /* 0x00000006051a7c10 */ /* 0x040fe2000ff9e0ff */
[----:B------:R3:W5:Y:S04]  /*11f0*/  @P3 LDG.E R48, desc[UR10][R30.64] ;  /* 0x0000000a1e303981 */ /* 0x000768000c1e1900 */
[----:B------:R3:W5:Y:S01]  /*1200*/  @P3 LDG.E R49, desc[UR10][R28.64] ;  /* 0x0000000a1c313981 */ /* 0x000762000c1e1900 */
[----:B-1----:R-:W-:Y:S02]  /*1210*/  IADD3 R22, P3, R5, UR20, RZ ;  /* 0x0000001405167c10 */ /* 0x002fe4000ff7e0ff */
[----:B------:R-:W-:Y:S02]  /*1220*/  CS2R R50, SRZ ;  /* 0x0000000000327805 */ /* 0x000fe4000001ff00 */
[----:B------:R-:W-:-:S02]  /*1230*/  IADD3.X R27, R6, UR7, RZ, P4, !PT ;  /* 0x00000007061b7c10 */ /* 0x000fc4000a7fe4ff */
[----:B------:R-:W-:Y:S01]  /*1240*/  IADD3.X R23, R6, UR21, RZ, P3, !PT ;  /* 0x0000001506177c10 */ /* 0x000fe20009ffe4ff */
[----:B--2---:R-:W-:Y:S01]  /*1250*/  @P2 FMUL R52, R24, R17 ;  /* 0x0000001118342220 */ /* 0x004fe20000400000 */
[----:B------:R-:W-:Y:S01]  /*1260*/  HFMA2.MMA R17, -RZ, RZ, 0, 0 ;  /* 0x00000000ff117435 */ /* 0x000fe200000001ff */
[----:B------:R-:W-:-:S04]  /*1270*/  IADD3 R24, P5, R5, UR18, RZ ;  /* 0x0000001205187c10 */ /* 0x000fc8000ffbe0ff */
[----:B------:R-:W-:Y:S01]  /*1280*/  IADD3.X R25, R6, UR19, RZ, P5, !PT ;  /* 0x0000001306197c10 */ /* 0x000fe2000affe4ff */
[----:B------:R3:W-:Y:S04]  /*1290*/  @P2 STG.E desc[UR10][R2.64], R52 ;  /* 0x0000003402002986 */ /* 0x0007e8000c10190a */
[----:B------:R3:W5:Y:S04]  /*12a0*/  @P2 LDG.E R17, desc[UR10][R26.64] ;  /* 0x0000000a1a112981 */ /* 0x000768000c1e1900 */
[----:B------:R3:W5:Y:S04]  /*12b0*/  @P2 LDG.E R51, desc[UR10][R24.64] ;  /* 0x0000000a18332981 */ /* 0x000768000c1e1900 */
[----:B------:R3:W5:Y:S01]  /*12c0*/  @P2 LDG.E R50, desc[UR10][R22.64] ;  /* 0x0000000a16322981 */ /* 0x000762000c1e1900 */
[----:B------:R-:W-:-:S13]  /*12d0*/  ISETP.NE.AND P3, PT, RZ, UR25, PT ;  /* 0x00000019ff007c0c */ /* 0x000fda000bf65270 */
[----:B---3--:R-:W-:Y:S05]  /*12e0*/  @!P3 BRA `(.L_x_211) ;  /* 0x000000100048b947 */ /* 0x008fea0003800000 */
[----:B------:R-:W0:Y:S01]  /*12f0*/  MUFU.RCP R2, UR12 ;  /* 0x0000000c00027d08 */ /* 0x000e220008001000 */
[----:B------:R-:W-:Y:S01]  /*1300*/  FMUL R3, R19, UR22 ;  /* 0x0000001613037c20 */ /* 0x000fe20008400000 */
[----:B------:R-:W-:Y:S01]  /*1310*/  IMAD.U32 R41, RZ, RZ, UR12 ;  /* 0x0000000cff297e24 */ /* 0x000fe2000f8e00ff */
        /* <DEDUP_REMOVED lines=15> */
[----:B------:R-:W-:Y:S05]  /*1410*/  CALL.REL.NOINC `($__internal_5_$__cuda_sm3x_div_rn_noftz_f32_slowpath) ;  /* 0x00000024002c7944 */ /* 0x000fea0003c00000 */
[----:B------:R-:W-:-:S07]  /*1420*/  MOV R41, R2 ;  /* 0x0000000200297202 */ /* 0x000fce0000000f00 */
.L_x_213:
[----:B------:R-:W-:Y:S05]  /*1430*/  BSYNC B2 ;  /* 0x0000000000027941 */ /* 0x000fea0003800000 */
.L_x_212:
        /* <DEDUP_REMOVED lines=13> */
[----:B------:R-:W-:Y:S05]  /*1510*/  CALL.REL.NOINC `($__internal_5_$__cuda_sm3x_div_rn_noftz_f32_slowpath) ;  /* 0x0000002000ec7944 */ /* 0x000fea0003c00000 */
[----:B------:R-:W-:-:S07]  /*1520*/  MOV R3, R2 ;  /* 0x0000000200037202 */ /* 0x000fce0000000f00 */
.L_x_215:
[----:B------:R-:W-:Y:S05]  /*1530*/  BSYNC B2 ;  /* 0x0000000000027941 */ /* 0x000fea0003800000 */
.L_x_214:
[----:B------:R-:W-:Y:S01]  /*1540*/  VIADD R18, R3, 0xf3000000 ;  /* 0xf300000003127836 */ /* 0x000fe20000000000 */
[----:B------:R0:W1:Y:S01]  /*1550*/  MUFU.RSQ R2, R3 ;  /* 0x0000000300027308 */ /* 0x0000620000001400 */
[----:B------:R-:W-:Y:S03]  /*1560*/  BSSY B0, `(.L_x_216) ;  /* 0x000000a000007945 */ /* 0x000fe60003800000 */
[----:B------:R-:W-:-:S13]  /*1570*/  ISETP.GT.U32.AND P3, PT, R18, 0x727fffff, PT ;  /* 0x727fffff1200780c */ /* 0x000fda0003f64070 */
[----:B01----:R-:W-:Y:S05]  /*1580*/  @!P3 BRA `(.L_x_217) ;  /* 0x00000000000cb947 */ /* 0x003fea0003800000 */
[----:B------:R-:W-:-:S07]  /*1590*/  MOV R2, 0x15b0 ;  /* 0x000015b000027802 */ /* 0x000fce0000000f00 */
[----:B------:R-:W-:Y:S05]  /*15a0*/  CALL.REL.NOINC `($__internal_4_$__cuda_sm20_sqrt_rn_f32_slowpath) ;  /* 0x0000002000747944 */ /* 0x000fea0003c00000 */
[----:B------:R-:W-:Y:S05]  /*15b0*/  BRA `(.L_x_218) ;  /* 0x0000000000107947 */ /* 0x000fea0003800000 */
.L_x_217:
[C---:B------:R-:W-:Y:S01]  /*15c0*/  FMUL.FTZ R40, R2.reuse, R3 ;  /* 0x0000000302287220 */ /* 0x040fe20000410000 */
[----:B------:R-:W-:-:S03]  /*15d0*/  FMUL.FTZ R2, R2, 0.5 ;  /* 0x3f00000002027820 */ /* 0x000fc60000410000 */
[----:B------:R-:W-:-:S04]  /*15e0*/  FFMA R3, -R40, R40, R3 ;  /* 0x0000002828037223 */ /* 0x000fc80000000103 */
[----:B------:R-:W-:-:S07]  /*15f0*/  FFMA R40, R3, R2, R40 ;  /* 0x0000000203287223 */ /* 0x000fce0000000028 */
.L_x_218:
[----:B------:R-:W-:Y:S05]  /*1600*/  BSYNC B0 ;  /* 0x0000000000007941 */ /* 0x000fea0003800000 */
.L_x_216:
        /* <DEDUP_REMOVED lines=13> */
[----:B------:R-:W-:Y:S05]  /*16e0*/  CALL.REL.NOINC `($__internal_5_$__cuda_sm3x_div_rn_noftz_f32_slowpath) ;  /* 0x0000002000787944 */ /* 0x000fea0003c00000 */
[----:B------:R-:W-:-:S07]  /*16f0*/  MOV R45, R2 ;  /* 0x00000002002d7202 */ /* 0x000fce0000000f00 */
.L_x_220:
[----:B------:R-:W-:Y:S05]  /*1700*/  BSYNC B2 ;  /* 0x0000000000027941 */ /* 0x000fea0003800000 */
.L_x_219:
[----:B------:R-:W0:Y:S02]  /*1710*/  LDC.64 R2, c[0x0][0xdb0] ;  /* 0x00036c00ff027b82 */ /* 0x000e240000000a00 */
[----:B0-----:R0:W2:Y:S01]  /*1720*/  LDG.E R43, desc[UR10][R2.64] ;  /* 0x0000000a022b7981 */ /* 0x0010a2000c1e1900 */
[----:B------:R-:W1:Y:S01]  /*1730*/  MUFU.RCP R53, UR12 ;  /* 0x0000000c00357d08 */ /* 0x000e620008001000 */
[C---:B------:R-:W-:Y:S01]  /*1740*/  FMUL R18, R54.reuse, UR22 ;  /* 0x0000001636127c20 */ /* 0x040fe20008400000 */
[----:B------:R-:W-:Y:S01]  /*1750*/  IMAD.U32 R40, RZ, RZ, UR12 ;  /* 0x0000000cff287e24 */ /* 0x000fe2000f8e00ff */
[----:B------:R-:W-:Y:S02]  /*1760*/  BSSY B2, `(.L_x_221) ;  /* 0x0000014000027945 */ /* 0x000fe40003800000 */
[----:B------:R-:W-:Y:S01]  /*1770*/  FFMA R18, R21, UR28, R18 ;  /* 0x0000001c15127c23 */ /* 0x000fe20008000012 */
[----:B------:R-:W-:-:S03]  /*1780*/  FMUL R21, R54, UR23 ;  /* 0x0000001736157c20 */ /* 0x000fc60008400000 */
[----:B------:R-:W3:Y:S01]  /*1790*/  FCHK P3, R18, UR12 ;  /* 0x0000000c12007d02 */ /* 0x000ee20008060000 */
[----:B------:R-:W-:Y:S01]  /*17a0*/  FMUL R21, R21, R54 ;  /* 0x0000003615157220 */ /* 0x000fe20000400000 */
[----:B0-----:R-:W-:-:S03]  /*17b0*/  FFMA R2, R10, UR27, R45 ;  /* 0x0000001b0a027c23 */ /* 0x001fc6000800002d */
[----:B------:R-:W-:Y:S01]  /*17c0*/  FFMA R20, R20, UR29, R21 ;  /* 0x0000001d14147c23 */ /* 0x000fe20008000015 */
[----:B------:R-:W-:Y:S01]  /*17d0*/  MOV R21, R18 ;  /* 0x0000001200157202 */ /* 0x000fe20000000f00 */
[----:B-1----:R-:W-:-:S04]  /*17e0*/  FFMA R40, R53, -R40, 1 ;  /* 0x3f80000035287423 */ /* 0x002fc80000000828 */
[----:B------:R-:W-:-:S04]  /*17f0*/  FFMA R53, R53, R40, R53 ;  /* 0x0000002835357223 */ /* 0x000fc80000000035 */
[----:B------:R-:W-:-:S04]  /*1800*/  FFMA R40, R53, R18, RZ ;  /* 0x0000001235287223 */ /* 0x000fc800000000ff */
[----:B------:R-:W-:-:S04]  /*1810*/  FFMA R3, R40, -UR12, R18 ;  /* 0x8000000c28037c23 */ /* 0x000fc80008000012 */
[----:B------:R-:W-:Y:S01]  /*1820*/  FFMA R53, R53, R3, R40 ;  /* 0x0000000335357223 */ /* 0x000fe20000000028 */
[----:B--2---:R-:W-:Y:S01]  /*1830*/  FMUL R41, R2, R43 ;  /* 0x0000002b02297220 */ /* 0x004fe20000400000 */
[----:B---3--:R-:W-:Y:S06]  /*1840*/  @!P3 BRA `(.L_x_222) ;  /* 0x000000000014b947 */ /* 0x008fec0003800000 */
[----:B------:R-:W-:Y:S01]  /*1850*/  IMAD.MOV.U32 R3, RZ, RZ, R18 ;  /* 0x000000ffff037224 */ /* 0x000fe200078e0012 */
[----:B------:R-:W-:Y:S02]  /*1860*/  MOV R2, UR12 ;  /* 0x0000000c00027c02 */ /* 0x000fe40008000f00 */
[----:B------:R-:W-:-:S07]  /*1870*/  MOV R18, 0x1890 ;  /* 0x0000189000127802 */ /* 0x000fce0000000f00 */
[----:B------:R-:W-:Y:S05]  /*1880*/  CALL.REL.NOINC `($__internal_5_$__cuda_sm3x_div_rn_noftz_f32_slowpath) ;  /* 0x0000002000107944 */ /* 0x000fea0003c00000 */
[----:B------:R-:W-:-:S07]  /*1890*/  IMAD.MOV.U32 R53, RZ, RZ, R2 ;  /* 0x000000ffff357224 */ /* 0x000fce00078e0002 */
.L_x_222:
[----:B------:R-:W-:Y:S05]  /*18a0*/  BSYNC B2 ;  /* 0x0000000000027941 */ /* 0x000fea0003800000 */
.L_x_221:
        /* <DEDUP_REMOVED lines=13> */
[----:B------:R-:W-:Y:S05]  /*1980*/  CALL.REL.NOINC `($__internal_5_$__cuda_sm3x_div_rn_noftz_f32_slowpath) ;  /* 0x0000001c00d07944 */ /* 0x000fea0003c00000 */
[----:B------:R-:W-:-:S07]  /*1990*/  IMAD.MOV.U32 R3, RZ, RZ, R2 ;  /* 0x000000ffff037224 */ /* 0x000fce00078e0002 */
.L_x_224:
[----:B------:R-:W-:Y:S05]  /*19a0*/  BSYNC B2 ;  /* 0x0000000000027941 */ /* 0x000fea0003800000 */
.L_x_223:
[----:B------:R-:W-:Y:S01]  /*19b0*/  IADD3 R18, R3, -0xd000000, RZ ;  /* 0xf300000003127810 */ /* 0x000fe20007ffe0ff */
[----:B------:R0:W1:Y:S01]  /*19c0*/  MUFU.RSQ R2, R3 ;  /* 0x0000000300027308 */ /* 0x0000620000001400 */
[----:B------:R-:W-:Y:S02]  /*19d0*/  BSSY B0, `(.L_x_225) ;  /* 0x000000a000007945 */ /* 0x000fe40003800000 */
[----:B------:R-:W-:-:S13]  /*19e0*/  ISETP.GT.U32.AND P3, PT, R18, 0x727fffff, PT ;  /* 0x727fffff1200780c */ /* 0x000fda0003f64070 */
[----:B0-----:R-:W-:Y:S05]  /*19f0*/  @!P3 BRA `(.L_x_226) ;  /* 0x00000000000cb947 */ /* 0x001fea0003800000 */
[----:B-1----:R-:W-:-:S07]  /*1a00*/  MOV R2, 0x1a20 ;  /* 0x00001a2000027802 */ /* 0x002fce0000000f00 */
[----:B------:R-:W-:Y:S05]  /*1a10*/  CALL.REL.NOINC `($__internal_4_$__cuda_sm20_sqrt_rn_f32_slowpath) ;  /* 0x0000001c00587944 */ /* 0x000fea0003c00000 */
[----:B------:R-:W-:Y:S05]  /*1a20*/  BRA `(.L_x_227) ;  /* 0x0000000000107947 */ /* 0x000fea0003800000 */
.L_x_226:
[C---:B-1----:R-:W-:Y:S01]  /*1a30*/  FMUL.FTZ R40, R2.reuse, R3 ;  /* 0x0000000302287220 */ /* 0x042fe20000410000 */
[----:B------:R-:W-:-:S03]  /*1a40*/  FMUL.FTZ R2, R2, 0.5 ;  /* 0x3f00000002027820 */ /* 0x000fc60000410000 */
[----:B------:R-:W-:-:S04]  /*1a50*/  FFMA R3, -R40, R40, R3 ;  /* 0x0000002828037223 */ /* 0x000fc80000000103 */
[----:B------:R-:W-:-:S07]  /*1a60*/  FFMA R40, R3, R2, R40 ;  /* 0x0000000203287223 */ /* 0x000fce0000000028 */
.L_x_227:
[----:B------:R-:W-:Y:S05]  /*1a70*/  BSYNC B0 ;  /* 0x0000000000007941 */ /* 0x000fea0003800000 */
.L_x_225:
        /* <DEDUP_REMOVED lines=13> */
[----:B------:R-:W-:Y:S05]  /*1b50*/  CALL.REL.NOINC `($__internal_5_$__cuda_sm3x_div_rn_noftz_f32_slowpath) ;  /* 0x0000001c005c7944 */ /* 0x000fea0003c00000 */
.L_x_229:
[----:B------:R-:W-:Y:S05]  /*1b60*/  BSYNC B2 ;  /* 0x0000000000027941 */ /* 0x000fea0003800000 */
.L_x_228:
[----:B------:R-:W0:Y:S01]  /*1b70*/  MUFU.RCP R53, UR12 ;  /* 0x0000000c00357d08 */ /* 0x000e220008001000 */
[----:B------:R-:W-:Y:S01]  /*1b80*/  FMUL R3, R47, UR22 ;  /* 0x000000162f037c20 */ /* 0x000fe20008400000 */
[----:B------:R-:W-:Y:S02]  /*1b90*/  IMAD.U32 R18, RZ, RZ, UR12 ;  /* 0x0000000cff127e24 */ /* 0x000fe4000f8e00ff */
        /* <DEDUP_REMOVED lines=10> */
[----:B------:R-:W-:Y:S02]  /*1c40*/  MOV R47, R3 ;  /* 0x00000003002f7202 */ /* 0x000fe40000000f00 */
[----:B------:R-:W-:Y:S01]  /*1c50*/  FFMA R42, R40, -UR12, R3 ;  /* 0x8000000c282a7c23 */ /* 0x000fe20008000003 */
[----:B------:R-:W-:-:S03]  /*1c60*/  FFMA R49, R49, UR29, R18 ;  /* 0x0000001d31317c23 */ /* 0x000fc60008000012 */
[----:B------:R-:W-:Y:S01]  /*1c70*/  FFMA R53, R53, R42, R40 ;  /* 0x0000002a35357223 */ /* 0x000fe20000000028 */
[----:B-1----:R-:W-:Y:S06]  /*1c80*/  @!P3 BRA `(.L_x_231) ;  /* 0x000000000010b947 */ /* 0x002fec0003800000 */
[----:B------:R-:W-:Y:S01]  /*1c90*/  IMAD.U32 R2, RZ, RZ, UR12 ;  /* 0x0000000cff027e24 */ /* 0x000fe2000f8e00ff */
[----:B------:R-:W-:-:S07]  /*1ca0*/  MOV R18, 0x1cc0 ;  /* 0x00001cc000127802 */ /* 0x000fce0000000f00 */
[----:B------:R-:W-:Y:S05]  /*1cb0*/  CALL.REL.NOINC `($__internal_5_$__cuda_sm3x_div_rn_noftz_f32_slowpath) ;  /* 0x0000001c00047944 */ /* 0x000fea0003c00000 */
[----:B------:R-:W-:-:S07]  /*1cc0*/  MOV R53, R2 ;  /* 0x0000000200357202 */ /* 0x000fce0000000f00 */
.L_x_231:
[----:B------:R-:W-:Y:S05]  /*1cd0*/  BSYNC B2 ;  /* 0x0000000000027941 */ /* 0x000fea0003800000 */
.L_x_230:
        /* <DEDUP_REMOVED lines=15> */
.L_x_233:
[----:B------:R-:W-:Y:S05]  /*1dd0*/  BSYNC B2 ;  /* 0x0000000000027941 */ /* 0x000fea0003800000 */
.L_x_232:
        /* <DEDUP_REMOVED lines=8> */
.L_x_235:
[C---:B------:R-:W-:Y:S01]  /*1e60*/  FMUL.FTZ R40, R2.reuse, R3 ;  /* 0x0000000302287220 */ /* 0x040fe20000410000 */
[----:B------:R-:W-:-:S03]  /*1e70*/  FMUL.FTZ R2, R2, 0.5 ;  /* 0x3f00000002027820 */ /* 0x000fc60000410000 */
[----:B------:R-:W-:-:S04]  /*1e80*/  FFMA R3, -R40, R40, R3 ;  /* 0x0000002828037223 */ /* 0x000fc80000000103 */
[----:B------:R-:W-:-:S07]  /*1e90*/  FFMA R40, R3, R2, R40 ;  /* 0x0000000203287223 */ /* 0x000fce0000000028 */
.L_x_236:
[----:B------:R-:W-:Y:S05]  /*1ea0*/  BSYNC B0 ;  /* 0x0000000000007941 */ /* 0x000fea0003800000 */
.L_x_234:
        /* <DEDUP_REMOVED lines=15> */
.L_x_238:
[----:B------:R-:W-:Y:S05]  /*1fa0*/  BSYNC B2 ;  /* 0x0000000000027941 */ /* 0x000fea0003800000 */
.L_x_237:
[----:B------:R-:W0:Y:S01]  /*1fb0*/  MUFU.RCP R18, UR12 ;  /* 0x0000000c00127d08 */ /* 0x000e220008001000 */
[C---:B------:R-:W-:Y:S01]  /*1fc0*/  FMUL R2, R52.reuse, UR22 ;  /* 0x0000001634027c20 */ /* 0x040fe20008400000 */
[----:B------:R-:W-:Y:S01]  /*1fd0*/  IMAD.U32 R53, RZ, RZ, UR12 ;  /* 0x0000000cff357e24 */ /* 0x000fe2000f8e00ff */
[----:B------:R-:W-:Y:S02]  /*1fe0*/  BSSY B2, `(.L_x_239) ;  /* 0x0000013000027945 */ /* 0x000fe40003800000 */
[----:B------:R-:W-:Y:S01]  /*1ff0*/  FFMA R3, R51, UR28, R2 ;  /* 0x0000001c33037c23 */ /* 0x000fe20008000002 */
[----:B------:R-:W-:-:S03]  /*2000*/  FMUL R51, R52, UR23 ;  /* 0x0000001734337c20 */ /* 0x000fc60008400000 */
[----:B------:R-:W1:Y:S01]  /*2010*/  FCHK P3, R3, UR12 ;  /* 0x0000000c03007d02 */ /* 0x000e620008060000 */
[----:B------:R-:W-:Y:S01]  /*2020*/  FMUL R51, R51, R52 ;  /* 0x0000003433337220 */ /* 0x000fe20000400000 */
[----:B------:R-:W-:-:S03]  /*2030*/  MOV R55, R3 ;  /* 0x0000000300377202 */ /* 0x000fc60000000f00 */
        /* <DEDUP_REMOVED lines=9> */
[----:B------:R-:W-:Y:S01]  /*20d0*/  IMAD.U32 R2, RZ, RZ, UR12 ;  /* 0x0000000cff027e24 */ /* 0x000fe2000f8e00ff */
[----:B------:R-:W-:-:S07]  /*20e0*/  MOV R18, 0x2100 ;  /* 0x0000210000127802 */ /* 0x000fce0000000f00 */
[----:B------:R-:W-:Y:S05]  /*20f0*/  CALL.REL.NOINC `($__internal_5_$__cuda_sm3x_div_rn_noftz_f32_slowpath) ;  /* 0x0000001400f47944 */ /* 0x000fea0003c00000 */
[----:B------:R-:W-:-:S07]  /*2100*/  MOV R50, R2 ;  /* 0x0000000200327202 */ /* 0x000fce0000000f00 */
.L_x_240:
[----:B------:R-:W-:Y:S05]  /*2110*/  BSYNC B2 ;  /* 0x0000000000027941 */ /* 0x000fea0003800000 */
.L_x_239:
        /* <DEDUP_REMOVED lines=15> */
.L_x_242:
[----:B------:R-:W-:Y:S05]  /*2210*/  BSYNC B2 ;  /* 0x0000000000027941 */ /* 0x000fea0003800000 */
.L_x_241:
        /* <DEDUP_REMOVED lines=8> */
.L_x_244:
[C---:B------:R-:W-:Y:S01]  /*22a0*/  FMUL.FTZ R40, R2.reuse, R3 ;  /* 0x0000000302287220 */ /* 0x040fe20000410000 */
[----:B------:R-:W-:-:S03]  /*22b0*/  FMUL.FTZ R2, R2, 0.5 ;  /* 0x3f00000002027820 */ /* 0x000fc60000410000 */
[----:B------:R-:W-:-:S04]  /*22c0*/  FFMA R3, -R40, R40, R3 ;  /* 0x0000002828037223 */ /* 0x000fc80000000103 */
[----:B------:R-:W-:-:S07]  /*22d0*/  FFMA R40, R3, R2, R40 ;  /* 0x0000000203287223 */ /* 0x000fce0000000028 */
.L_x_245:
[----:B------:R-:W-:Y:S05]  /*22e0*/  BSYNC B0 ;  /* 0x0000000000007941 */ /* 0x000fea0003800000 */
.L_x_243:
        /* <DEDUP_REMOVED lines=14> */
.L_x_247:
[----:B------:R-:W-:Y:S05]  /*23d0*/  BSYNC B2 ;  /* 0x0000000000027941 */ /* 0x000fea0003800000 */
.L_x_246:
[----:B------:R-:W-:-:S04]  /*23e0*/  FFMA R2, R17, UR27, R2 ;  /* 0x0000001b11027c23 */ /* 0x000fc80008000002 */
[----:B------:R-:W-:Y:S01]  /*23f0*/  FMUL R18, R43, R2 ;  /* 0x000000022b127220 */ /* 0x000fe20000400000 */
[----:B------:R-:W-:Y:S06]  /*2400*/  BRA `(.L_x_248) ;  /* 0x0000001000487947 */ /* 0x000fec0003800000 */
.L_x_211:
[----:B------:R-:W0:Y:S01]  /*2410*/  MUFU.RCP R41, UR12 ;  /* 0x0000000c00297d08 */ /* 0x000e220008001000 */
[----:B-----5:R-:W-:Y:S01]  /*2420*/  FFMA R19, R10, UR27, R19 ;  /* 0x0000001b0a137c23 */ /* 0x020fe20008000013 */
[----:B------:R-:W-:Y:S01]  /*2430*/  MOV R2, UR12 ;  /* 0x0000000c00027c02 */ /* 0x000fe20008000f00 */
        /* <DEDUP_REMOVED lines=16> */
[----:B------:R-:W-:Y:S05]  /*2540*/  CALL.REL.NOINC `($__internal_5_$__cuda_sm3x_div_rn_noftz_f32_slowpath) ;  /* 0x0000001000e07944 */ /* 0x000fea0003c00000 */
[----:B------:R-:W-:-:S07]  /*2550*/  IMAD.MOV.U32 R41, RZ, RZ, R2 ;  /* 0x000000ffff297224 */ /* 0x000fce00078e0002 */
.L_x_250:
[----:B------:R-:W-:Y:S05]  /*2560*/  BSYNC B2 ;  /* 0x0000000000027941 */ /* 0x000fea0003800000 */
.L_x_249:
        /* <DEDUP_REMOVED lines=15> */
.L_x_252:
[----:B------:R-:W-:Y:S05]  /*2660*/  BSYNC B2 ;  /* 0x0000000000027941 */ /* 0x000fea0003800000 */
.L_x_251:
        /* <DEDUP_REMOVED lines=8> */
.L_x_254:
[C---:B-1----:R-:W-:Y:S01]  /*26f0*/  FMUL.FTZ R40, R2.reuse, R3 ;  /* 0x0000000302287220 */ /* 0x042fe20000410000 */
[----:B------:R-:W-:-:S03]  /*2700*/  FMUL.FTZ R2, R2, 0.5 ;  /* 0x3f00000002027820 */ /* 0x000fc60000410000 */
[----:B------:R-:W-:-:S04]  /*2710*/  FFMA R3, -R40, R40, R3 ;  /* 0x0000002828037223 */ /* 0x000fc80000000103 */
[----:B------:R-:W-:-:S07]  /*2720*/  FFMA R40, R3, R2, R40 ;  /* 0x0000000203287223 */ /* 0x000fce0000000028 */
.L_x_255:
[----:B------:R-:W-:Y:S05]  /*2730*/  BSYNC B0 ;  /* 0x0000000000007941 */ /* 0x000fea0003800000 */
.L_x_253:
        /* <DEDUP_REMOVED lines=14> */
[----:B------:R-:W-:-:S07]  /*2820*/  IMAD.MOV.U32 R18, RZ, RZ, R2 ;  /* 0x000000ffff127224 */ /* 0x000fce00078e0002 */
.L_x_257:
[----:B------:R-:W-:Y:S05]  /*2830*/  BSYNC B2 ;  /* 0x0000000000027941 */ /* 0x000fea0003800000 */
.L_x_256:
[----:B------:R-:W0:Y:S02]  /*2840*/  LDC.64 R2, c[0x0][0xdb0] ;  /* 0x00036c00ff027b82 */ /* 0x000e240000000a00 */
[----:B0-----:R0:W2:Y:S01]  /*2850*/  LDG.E R43, desc[UR10][R2.64] ;  /* 0x0000000a022b7981 */ /* 0x0010a2000c1e1900 */
[----:B------:R-:W1:Y:S01]  /*2860*/  MUFU.RCP R53, UR12 ;  /* 0x0000000c00357d08 */ /* 0x000e620008001000 */
[----:B------:R-:W-:Y:S01]  /*2870*/  FFMA R54, R7, UR27, R54 ;  /* 0x0000001b07367c23 */ /* 0x000fe20008000036 */
[----:B------:R-:W-:Y:S01]  /*2880*/  MOV R42, UR12 ;  /* 0x0000000c002a7c02 */ /* 0x000fe20008000f00 */
        /* <DEDUP_REMOVED lines=8> */
[----:B------:R-:W-:Y:S02]  /*2910*/  IMAD.MOV.U32 R21, RZ, RZ, R3 ;  /* 0x000000ffff157224 */ /* 0x000fe400078e0003 */
[----:B------:R-:W-:-:S04]  /*2920*/  FFMA R53, R53, R42, R53 ;  /* 0x0000002a35357223 */ /* 0x000fc80000000035 */
[----:B------:R-:W-:-:S04]  /*2930*/  FFMA R40, R53, R3, RZ ;  /* 0x0000000335287223 */ /* 0x000fc800000000ff */
[----:B------:R-:W-:-:S04]  /*2940*/  FFMA R2, R40, -UR12, R3 ;  /* 0x8000000c28027c23 */ /* 0x000fc80008000003 */
[----:B------:R-:W-:Y:S01]  /*2950*/  FFMA R53, R53, R2, R40 ;  /* 0x0000000235357223 */ /* 0x000fe20000000028 */
[----:B--2---:R-:W-:Y:S01]  /*2960*/  FMUL R41, R43, R18 ;  /* 0x000000122b297220 */ /* 0x004fe20000400000 */
[----:B0-----:R-:W-:Y:S06]  /*2970*/  @!P3 BRA `(.L_x_259) ;  /* 0x000000000010b947 */ /* 0x001fec0003800000 */
[----:B------:R-:W-:Y:S02]  /*2980*/  MOV R2, UR12 ;  /* 0x0000000c00027c02 */ /* 0x000fe40008000f00 */
[----:B------:R-:W-:-:S07]  /*2990*/  MOV R18, 0x29b0 ;  /* 0x000029b000127802 */ /* 0x000fce0000000f00 */
[----:B------:R-:W-:Y:S05]  /*29a0*/  CALL.REL.NOINC `($__internal_5_$__cuda_sm3x_div_rn_noftz_f32_slowpath) ;  /* 0x0000000c00c87944 */ /* 0x000fea0003c00000 */
[----:B------:R-:W-:-:S07]  /*29b0*/  IMAD.MOV.U32 R53, RZ, RZ, R2 ;  /* 0x000000ffff357224 */ /* 0x000fce00078e0002 */
.L_x_259:
[----:B------:R-:W-:Y:S05]  /*29c0*/  BSYNC B2 ;  /* 0x0000000000027941 */ /* 0x000fea0003800000 */
.L_x_258:
        /* <DEDUP_REMOVED lines=15> */
.L_x_261:
[----:B------:R-:W-:Y:S05]  /*2ac0*/  BSYNC B2 ;  /* 0x0000000000027941 */ /* 0x000fea0003800000 */
.L_x_260:
        /* <DEDUP_REMOVED lines=8> */
.L_x_263:
[C---:B-1----:R-:W-:Y:S01]  /*2b50*/  FMUL.FTZ R40, R2.reuse, R3 ;  /* 0x0000000302287220 */ /* 0x042fe20000410000 */
[----:B------:R-:W-:-:S03]  /*2b60*/  FMUL.FTZ R2, R2, 0.5 ;  /* 0x3f00000002027820 */ /* 0x000fc60000410000 */
[----:B------:R-:W-:-:S04]  /*2b70*/  FFMA R3, -R40, R40, R3 ;  /* 0x0000002828037223 */ /* 0x000fc80000000103 */
[----:B------:R-:W-:-:S07]  /*2b80*/  FFMA R40, R3, R2, R40 ;  /* 0x0000000203287223 */ /* 0x000fce0000000028 */
.L_x_264:
[----:B------:R-:W-:Y:S05]  /*2b90*/  BSYNC B0 ;  /* 0x0000000000007941 */ /* 0x000fea0003800000 */
.L_x_262:
        /* <DEDUP_REMOVED lines=14> */
.L_x_266:
[----:B------:R-:W-:Y:S05]  /*2c80*/  BSYNC B2 ;  /* 0x0000000000027941 */ /* 0x000fea0003800000 */
.L_x_265:
[----:B------:R-:W0:Y:S01]  /*2c90*/  MUFU.RCP R53, UR12 ;  /* 0x0000000c00357d08 */ /* 0x000e220008001000 */
[----:B------:R-:W-:Y:S01]  /*2ca0*/  FFMA R47, R4, UR27, R47 ;  /* 0x0000001b042f7c23 */ /* 0x000fe2000800002f */
[----:B------:R-:W-:Y:S01]  /*2cb0*/  IMAD.U32 R18, RZ, RZ, UR12 ;  /* 0x0000000cff127e24 */ /* 0x000fe2000f8e00ff */
        /* <DEDUP_REMOVED lines=8> */
[-C--:B------:R-:W-:Y:S01]  /*2d40*/  FFMA R40, R53, R45.reuse, RZ ;  /* 0x0000002d35287223 */ /* 0x080fe200000000ff */
[----:B------:R-:W-:Y:S01]  /*2d50*/  FMUL R18, R47, R18 ;  /* 0x000000122f127220 */ /* 0x000fe20000400000 */
[----:B------:R-:W-:Y:S02]  /*2d60*/  MOV R47, R45 ;  /* 0x0000002d002f7202 */ /* 0x000fe40000000f00 */
[----:B------:R-:W-:Y:S01]  /*2d70*/  FFMA R3, R40, -UR12, R45 ;  /* 0x8000000c28037c23 */ /* 0x000fe2000800002d */
[----:B------:R-:W-:-:S03]  /*2d80*/  FFMA R49, R49, UR29, R18 ;  /* 0x0000001d31317c23 */ /* 0x000fc60008000012 */
[----:B------:R-:W-:Y:S01]  /*2d90*/  FFMA R53, R53, R3, R40 ;  /* 0x0000000335357223 */ /* 0x000fe20000000028 */
[----:B-1----:R-:W-:Y:S06]  /*2da0*/  @!P3 BRA `(.L_x_268) ;  /* 0x000000000014b947 */ /* 0x002fec0003800000 */
[----:B------:R-:W-:Y:S01]  /*2db0*/  IMAD.MOV.U32 R3, RZ, RZ, R45 ;  /* 0x000000ffff037224 */ /* 0x000fe200078e002d */
[----:B------:R-:W-:Y:S02]  /*2dc0*/  MOV R2, UR12 ;  /* 0x0000000c00027c02 */ /* 0x000fe40008000f00 */
[----:B------:R-:W-:-:S07]  /*2dd0*/  MOV R18, 0x2df0 ;  /* 0x00002df000127802 */ /* 0x000fce0000000f00 */
[----:B------:R-:W-:Y:S05]  /*2de0*/  CALL.REL.NOINC `($__internal_5_$__cuda_sm3x_div_rn_noftz_f32_slowpath) ;  /* 0x0000000800b87944 */ /* 0x000fea0003c00000 */
[----:B------:R-:W-:-:S07]  /*2df0*/  IMAD.MOV.U32 R53, RZ, RZ, R2 ;  /* 0x000000ffff357224 */ /* 0x000fce00078e0002 */
.L_x_268:
[----:B------:R-:W-:Y:S05]  /*2e00*/  BSYNC B2 ;  /* 0x0000000000027941 */ /* 0x000fea0003800000 */
.L_x_267:
        /* <DEDUP_REMOVED lines=14> */
.L_x_270:
[----:B------:R-:W-:Y:S05]  /*2ef0*/  BSYNC B2 ;  /* 0x0000000000027941 */ /* 0x000fea0003800000 */
.L_x_269:
[----:B------:R-:W-:Y:S01]  /*2f00*/  VIADD R3, R2, 0xf3000000 ;  /* 0xf300000002037836 */ /* 0x000fe20000000000 */
[----:B------:R0:W1:Y:S01]  /*2f10*/  MUFU.RSQ R45, R2 ;  /* 0x00000002002d7308 */ /* 0x0000620000001400 */
[----:B------:R-:W-:Y:S03]  /*2f20*/  BSSY B0, `(.L_x_271) ;  /* 0x000000b000007945 */ /* 0x000fe60003800000 */
[----:B------:R-:W-:-:S13]  /*2f30*/  ISETP.GT.U32.AND P3, PT, R3, 0x727fffff, PT ;  /* 0x727fffff0300780c */ /* 0x000fda0003f64070 */
[----:B01----:R-:W-:Y:S05]  /*2f40*/  @!P3 BRA `(.L_x_272) ;  /* 0x000000000010b947 */ /* 0x003fea0003800000 */
[----:B------:R-:W-:Y:S02]  /*2f50*/  MOV R3, R2 ;  /* 0x0000000200037202 */ /* 0x000fe40000000f00 */
[----:B------:R-:W-:-:S07]  /*2f60*/  MOV R2, 0x2f80 ;  /* 0x00002f8000027802 */ /* 0x000fce0000000f00 */
[----:B------:R-:W-:Y:S05]  /*2f70*/  CALL.REL.NOINC `($__internal_4_$__cuda_sm20_sqrt_rn_f32_slowpath) ;  /* 0x0000000800007944 */ /* 0x000fea0003c00000 */
[----:B------:R-:W-:Y:S05]  /*2f80*/  BRA `(.L_x_273) ;  /* 0x0000000000107947 */ /* 0x000fea0003800000 */
.L_x_272:
[C---:B------:R-:W-:Y:S01]  /*2f90*/  FMUL.FTZ R3, R45.reuse, R2 ;  /* 0x000000022d037220 */ /* 0x040fe20000410000 */
[----:B------:R-:W-:-:S03]  /*2fa0*/  FMUL.FTZ R40, R45, 0.5 ;  /* 0x3f0000002d287820 */ /* 0x000fc60000410000 */
[----:B------:R-:W-:-:S04]  /*2fb0*/  FFMA R2, -R3, R3, R2 ;  /* 0x0000000303027223 */ /* 0x000fc80000000102 */
[----:B------:R-:W-:-:S07]  /*2fc0*/  FFMA R40, R2, R40, R3 ;  /* 0x0000002802287223 */ /* 0x000fce0000000003 */
.L_x_273:
[----:B------:R-:W-:Y:S05]  /*2fd0*/  BSYNC B0 ;  /* 0x0000000000007941 */ /* 0x000fea0003800000 */
.L_x_271:
        /* <DEDUP_REMOVED lines=15> */
.L_x_275:
[----:B------:R-:W-:Y:S05]  /*30d0*/  BSYNC B2 ;  /* 0x0000000000027941 */ /* 0x000fea0003800000 */
.L_x_274:
[----:B------:R-:W0:Y:S01]  /*30e0*/  MUFU.RCP R3, UR12 ;  /* 0x0000000c00037d08 */ /* 0x000e220008001000 */
[----:B------:R-:W-:Y:S01]  /*30f0*/  FFMA R52, R17, UR27, R52 ;  /* 0x0000001b11347c23 */ /* 0x000fe20008000034 */
[----:B------:R-:W-:Y:S01]  /*3100*/  MOV R40, UR12 ;  /* 0x0000000c00287c02 */ /* 0x000fe20008000f00 */
[----:B------:R-:W-:Y:S01]  /*3110*/  BSSY B2, `(.L_x_276) ;  /* 0x0000014000027945 */ /* 0x000fe20003800000 */
[----:B------:R-:W-:Y:S01]  /*3120*/  FMUL R53, R43, R18 ;  /* 0x000000122b357220 */ /* 0x000fe20000400000 */
[----:B------:R-:W-:-:S04]  /*3130*/  FMUL R2, R52, UR22 ;  /* 0x0000001634027c20 */ /* 0x000fc80008400000 */
[----:B------:R-:W-:-:S04]  /*3140*/  FFMA R42, R51, UR28, R2 ;  /* 0x0000001c332a7c23 */ /* 0x000fc80008000002 */
[----:B------:R-:W1:Y:S01]  /*3150*/  FCHK P3, R42, UR12 ;  /* 0x0000000c2a007d02 */ /* 0x000e620008060000 */
[----:B------:R-:W-:Y:S02]  /*3160*/  IMAD.MOV.U32 R55, RZ, RZ, R42 ;  /* 0x000000ffff377224 */ /* 0x000fe400078e002a */
        /* <DEDUP_REMOVED lines=9> */
[----:B------:R-:W-:Y:S01]  /*3200*/  MOV R3, R42 ;  /* 0x0000002a00037202 */ /* 0x000fe20000000f00 */
[----:B------:R-:W-:Y:S01]  /*3210*/  IMAD.U32 R2, RZ, RZ, UR12 ;  /* 0x0000000cff027e24 */ /* 0x000fe2000f8e00ff */
[----:B------:R-:W-:-:S07]  /*3220*/  MOV R18, 0x3240 ;  /* 0x0000324000127802 */ /* 0x000fce0000000f00 */
[----:B------:R-:W-:Y:S05]  /*3230*/  CALL.REL.NOINC `($__internal_5_$__cuda_sm3x_div_rn_noftz_f32_slowpath) ;  /* 0x0000000400a47944 */ /* 0x000fea0003c00000 */
[----:B------:R-:W-:-:S07]  /*3240*/  MOV R50, R2 ;  /* 0x0000000200327202 */ /* 0x000fce0000000f00 */
.L_x_277:
[----:B------:R-:W-:Y:S05]  /*3250*/  BSYNC B2 ;  /* 0x0000000000027941 */ /* 0x000fea0003800000 */
.L_x_276:
        /* <DEDUP_REMOVED lines=14> */
.L_x_279:
[----:B------:R-:W-:Y:S05]  /*3340*/  BSYNC B2 ;  /* 0x0000000000027941 */ /* 0x000fea0003800000 */
.L_x_278:
[----:B------:R-:W-:Y:S01]  /*3350*/  IADD3 R3, R2, -0xd000000, RZ ;  /* 0xf300000002037810 */ /* 0x000fe20007ffe0ff */
[----:B------:R0:W1:Y:S01]  /*3360*/  MUFU.RSQ R45, R2 ;  /* 0x00000002002d7308 */ /* 0x0000620000001400 */
[----:B------:R-:W-:Y:S02]  /*3370*/  BSSY B0, `(.L_x_280) ;  /* 0x000000b000007945 */ /* 0x000fe40003800000 */
[----:B------:R-:W-:-:S13]  /*3380*/  ISETP.GT.U32.AND P3, PT, R3, 0x727fffff, PT ;  /* 0x727fffff0300780c */ /* 0x000fda0003f64070 */
[----:B0-----:R-:W-:Y:S05]  /*3390*/  @!P3 BRA `(.L_x_281) ;  /* 0x000000000010b947 */ /* 0x001fea0003800000 */
[----:B------:R-:W-:Y:S01]  /*33a0*/  IMAD.MOV.U32 R3, RZ, RZ, R2 ;  /* 0x000000ffff037224 */ /* 0x000fe200078e0002 */
[----:B------:R-:W-:-:S07]  /*33b0*/  MOV R2, 0x33d0 ;  /* 0x000033d000027802 */ /* 0x000fce0000000f00 */
[----:B-1----:R-:W-:Y:S05]  /*33c0*/  CALL.REL.NOINC `($__internal_4_$__cuda_sm20_sqrt_rn_f32_slowpath) ;  /* 0x0000000000ec7944 */ /* 0x002fea0003c00000 */
[----:B------:R-:W-:Y:S05]  /*33d0*/  BRA `(.L_x_282) ;  /* 0x0000000000107947 */ /* 0x000fea0003800000 */
.L_x_281:
[C---:B-1----:R-:W-:Y:S01]  /*33e0*/  FMUL.FTZ R3, R45.reuse, R2 ;  /* 0x000000022d037220 */ /* 0x042fe20000410000 */
[----:B------:R-:W-:-:S03]  /*33f0*/  FMUL.FTZ R40, R45, 0.5 ;  /* 0x3f0000002d287820 */ /* 0x000fc60000410000 */
[----:B------:R-:W-:-:S04]  /*3400*/  FFMA R2, -R3, R3, R2 ;  /* 0x0000000303027223 */ /* 0x000fc80000000102 */
[----:B------:R-:W-:-:S07]  /*3410*/  FFMA R40, R2, R40, R3 ;  /* 0x0000002802287223 */ /* 0x000fce0000000003 */
.L_x_282:
[----:B------:R-:W-:Y:S05]  /*3420*/  BSYNC B0 ;  /* 0x0000000000007941 */ /* 0x000fea0003800000 */
.L_x_280:
        /* <DEDUP_REMOVED lines=14> */
.L_x_284:
[----:B------:R-:W-:Y:S05]  /*3510*/  BSYNC B2 ;  /* 0x0000000000027941 */ /* 0x000fea0003800000 */
.L_x_283:
[----:B------:R-:W-:-:S07]  /*3520*/  FMUL R18, R43, R2 ;  /* 0x000000022b127220 */ /* 0x000fce0000400000 */
.L_x_248:
[----:B------:R-:W-:Y:S01]  /*3530*/  ISETP.GE.AND P3, PT, R11, UR30, PT ;  /* 0x0000001e0b007c0c */ /* 0x000fe2000bf66270 */
[----:B------:R-:W-:Y:S01]  /*3540*/  FADD R41, -R41, R10 ;  /* 0x0000000a29297221 */ /* 0x000fe20000000100 */
[----:B------:R-:W-:Y:S01]  /*3550*/  @P0 IADD3 R2, P4, R15, UR16, RZ ;  /* 0x000000100f020c10 */ /* 0x000fe2000ff9e0ff */
[----:B------:R-:W-:Y:S01]  /*3560*/  FADD R7, -R48, R7 ;  /* 0x0000000730077221 */ /* 0x000fe20000000100 */
[----:B------:R-:W-:Y:S01]  /*3570*/  ISETP.LT.AND P3, PT, R11, UR9, !P3 ;  /* 0x000000090b007c0c */ /* 0x000fe2000df61270 */
[----:B------:R-:W-:Y:S01]  /*3580*/  FADD R53, -R53, R4 ;  /* 0x0000000435357221 */ /* 0x000fe20000000100 */
[----:B------:R-:W-:Y:S01]  /*3590*/  @P0 IADD3.X R3, R14, UR17, RZ, P4, !PT ;  /* 0x000000110e030c10 */ /* 0x000fe2000a7fe4ff */
[----:B------:R-:W-:Y:S01]  /*35a0*/  FADD R17, -R18, R17 ;  /* 0x0000001112117221 */ /* 0x000fe20000000100 */
[----:B------:R-:W-:Y:S01]  /*35b0*/  @P1 IADD3 R10, P4, R13, UR16, RZ ;  /* 0x000000100d0a1c10 */ /* 0x000fe2000ff9e0ff */
[----:B------:R-:W-:Y:S02]  /*35c0*/  ULEA UR4, UR5, UR4, 0x2 ;  /* 0x0000000405047291 */ /* 0x000fe4000f8e103f */
[----:B------:R-:W-:Y:S01]  /*35d0*/  @P0 STG.E desc[UR10][R2.64], R41 ;  /* 0x0000002902000986 */ /* 0x000fe2000c10190a */
[----:B------:R-:W-:Y:S01]  /*35e0*/  @P1 IADD3.X R11, R12, UR17, RZ, P4, !PT ;  /* 0x000000110c0b1c10 */ /* 0x000fe2000a7fe4ff */
[----:B------:R-:W-:Y:S01]  /*35f0*/  UISETP.GE.AND UP0, UPT, UR4, UR30, UPT ;  /* 0x0000001e0400728c */ /* 0x000fe2000bf06270 */
[----:B------:R-:W-:Y:S01]  /*3600*/  @P2 IADD3 R4, P4, R5, UR16, RZ ;  /* 0x0000001005042c10 */ /* 0x000fe2000ff9e0ff */
[----:B------:R-:W-:Y:S03]  /*3610*/  @P0 STG.E desc[UR10][R60.64], R41 ;  /* 0x000000293c000986 */ /* 0x000fe6000c10190a */
[----:B------:R-:W-:Y:S01]  /*3620*/  @P2 IADD3.X R5, R6, UR17, RZ, P4, !PT ;  /* 0x0000001106052c10 */ /* 0x000fe2000a7fe4ff */
[----:B------:R-:W-:Y:S04]  /*3630*/  @P0 STG.E desc[UR10][R58.64], R19 ;  /* 0x000000133a000986 */ /* 0x000fe8000c10190a */
[----:B------:R0:W-:Y:S01]  /*3640*/  @P0 STG.E desc[UR10][R56.64], R0 ;  /* 0x0000000038000986 */ /* 0x0001e2000c10190a */
[----:B------:R-:W-:-:S03]  /*3650*/  @P3 IADD3 R8, P0, R8, UR16, RZ ;  /* 0x0000001008083c10 */ /* 0x000fc6000ff1e0ff */
[----:B------:R1:W-:Y:S01]  /*3660*/  @P1 STG.E desc[UR10][R10.64], R7 ;  /* 0x000000070a001986 */ /* 0x0003e2000c10190a */
[----:B------:R-:W-:Y:S02]  /*3670*/  @P3 IADD3.X R9, R9, UR17, RZ, P0, !PT ;  /* 0x0000001109093c10 */ /* 0x000fe400087fe4ff */
[----:B------:R-:W-:Y:S01]  /*3680*/  PLOP3.LUT P0, PT, PT, PT, UP0, 0x80, 0x0 ;  /* 0x000000000000781c */ /* 0x000fe20003f0f008 */
[----:B------:R1:W-:Y:S04]  /*3690*/  @P1 STG.E desc[UR10][R38.64], R7 ;  /* 0x0000000726001986 */ /* 0x0003e8000c10190a */
[----:B------:R1:W-:Y:S01]  /*36a0*/  @P1 STG.E desc[UR10][R36.64], R21 ;  /* 0x0000001524001986 */ /* 0x0003e2000c10190a */
[----:B0-----:R-:W-:-:S03]  /*36b0*/  MOV R0, UR4 ;  /* 0x0000000400007c02 */ /* 0x001fc60008000f00 */
[----:B------:R1:W-:Y:S01]  /*36c0*/  @P1 STG.E desc[UR10][R34.64], R20 ;  /* 0x0000001422001986 */ /* 0x0003e2000c10190a */
[----:B------:R-:W-:-:S03]  /*36d0*/  ISETP.LT.AND P1, PT, R0, UR9, PT ;  /* 0x0000000900007c0c */ /* 0x000fc6000bf21270 */
[----:B------:R1:W-:Y:S04]  /*36e0*/  @P3 STG.E desc[UR10][R8.64], R53 ;  /* 0x0000003508003986 */ /* 0x0003e8000c10190a */
[----:B------:R1:W-:Y:S04]  /*36f0*/  @P3 STG.E desc[UR10][R32.64], R53 ;  /* 0x0000003520003986 */ /* 0x0003e8000c10190a */
[----:B------:R1:W-:Y:S04]  /*3700*/  @P3 STG.E desc[UR10][R30.64], R47 ;  /* 0x0000002f1e003986 */ /* 0x0003e8000c10190a */
[----:B------:R1:W-:Y:S04]  /*3710*/  @P3 STG.E desc[UR10][R28.64], R49 ;  /* 0x000000311c003986 */ /* 0x0003e8000c10190a */
[----:B------:R1:W-:Y:S04]  /*3720*/  @P2 STG.E desc[UR10][R4.64], R17 ;  /* 0x0000001104002986 */ /* 0x0003e8000c10190a */
[----:B------:R1:W-:Y:S04]  /*3730*/  @P2 STG.E desc[UR10][R26.64], R17 ;  /* 0x000000111a002986 */ /* 0x0003e8000c10190a */
[----:B------:R1:W-:Y:S04]  /*3740*/  @P2 STG.E desc[UR10][R24.64], R55 ;  /* 0x0000003718002986 */ /* 0x0003e8000c10190a */
[----:B------:R1:W-:Y:S01]  /*3750*/  @P2 STG.E desc[UR10][R22.64], R51 ;  /* 0x0000003316002986 */ /* 0x0003e2000c10190a */
[----:B------:R-:W-:Y:S05]  /*3760*/  @!P0 BRA P1, `(.L_x_285) ;  /* 0xffffffd4002c8947 */ /* 0x000fea000083ffff */
[----:B------:R-:W-:Y:S05]  /*3770*/  EXIT ;  /* 0x000000000000794d */ /* 0x000fea0003800000 */
        .weak           $__internal_4_$__cuda_sm20_sqrt_rn_f32_slowpath
        .type           $__internal_4_$__cuda_sm20_sqrt_rn_f32_slowpath,@function
        .size           $__internal_4_$__cuda_sm20_sqrt_rn_f32_slowpath,($__internal_5_$__cuda_sm3x_div_rn_noftz_f32_slowpath - $__internal_4_$__cuda_sm20_sqrt_rn_f32_slowpath)
$__internal_4_$__cuda_sm20_sqrt_rn_f32_slowpath:
[----:B------:R-:W-:-:S13]  /*3780*/  LOP3.LUT P3, RZ, R3, 0x7fffffff, RZ, 0xc0, !PT ;  /* 0x7fffffff03ff7812 */ /* 0x000fda000786c0ff */
[----:B------:R-:W-:Y:S01]  /*3790*/  @!P3 IMAD.MOV.U32 R40, RZ, RZ, R3 ;  /* 0x000000ffff28b224 */ /* 0x000fe200078e0003 */
[----:B------:R-:W-:Y:S06]  /*37a0*/  @!P3 BRA `(.L_x_286) ;  /* 0x000000000040b947 */ /* 0x000fec0003800000 */
[----:B------:R-:W-:-:S13]  /*37b0*/  FSETP.GEU.FTZ.AND P3, PT, R3, RZ, PT ;  /* 0x000000ff0300720b */ /* 0x000fda0003f7e000 */
[----:B------:R-:W-:Y:S01]  /*37c0*/  @!P3 MOV R40, 0x7fffffff ;  /* 0x7fffffff0028b802 */ /* 0x000fe20000000f00 */
        /* <DEDUP_REMOVED lines=12> */
[----:B------:R-:W-:-:S03]  /*3890*/  @!P3 IMAD.MOV.U32 R40, RZ, RZ, R3 ;  /* 0x000000ffff28b224 */ /* 0x000fc600078e0003 */
[----:B------:R-:W-:-:S07]  /*38a0*/  @P3 FMUL.FTZ R40, R18, 2.3283064365386962891e-10 ;  /* 0x2f80000012283820 */ /* 0x000fce0000410000 */
.L_x_286:
[----:B------:R-:W-:-:S06]  /*38b0*/  HFMA2.MMA R3, -RZ, RZ, 0, 0 ;  /* 0x00000000ff037435 */ /* 0x000fcc00000001ff */
[----:B------:R-:W-:Y:S05]  /*38c0*/  RET.REL.NODEC R2 `(_Z25multi_tensor_apply_kernelI18TensorListMetadataILi5ELb0EEN18transformer_engine17multi_tensor_adam27AdamCapturableMasterFunctorIffEEJffPiifPfNS3_10adamMode_tEfS7_EEvlPViT_T0_DpT1_) ;  /* 0xffffffc402cc7950 */ /* 0x000fea0003c3ffff */
        .weak           $__internal_5_$__cuda_sm3x_div_rn_noftz_f32_slowpath
        .type           $__internal_5_$__cuda_sm3x_div_rn_noftz_f32_slowpath,@function
        .size           $__internal_5_$__cuda_sm3x_div_rn_noftz_f32_slowpath,($_Z25multi_tensor_apply_kernelI18TensorListMetadataILi5ELb0EEN18transformer_engine17multi_tensor_adam27AdamCapturableMasterFunctorIffEEJffPiifPfNS3_10adamMode_tEfS7_EEvlPViT_T0_DpT1_$__internal_accurate_pow - $__internal_5_$__cuda_sm3x_div_rn_noftz_f32_slowpath)
$__internal_5_$__cuda_sm3x_div_rn_noftz_f32_slowpath:
[----:B------:R-:W-:Y:S01]  /*38d0*/  SHF.R.U32.HI R40, RZ, 0x17, R2 ;  /* 0x00000017ff287819 */ /* 0x000fe20000011602 */
[----:B------:R-:W-:Y:S01]  /*38e0*/  BSSY B0, `(.L_x_287) ;  /* 0x0000063000007945 */ /* 0x000fe20003800000 */
[----:B------:R-:W-:Y:S02]  /*38f0*/  SHF.R.U32.HI R44, RZ, 0x17, R3 ;  /* 0x00000017ff2c7819 */ /* 0x000fe40000011603 */
[----:B------:R-:W-:Y:S02]  /*3900*/  LOP3.LUT R40, R40, 0xff, RZ, 0xc0, !PT ;  /* 0x000000ff28287812 */ /* 0x000fe400078ec0ff */
[----:B------:R-:W-:-:S03]  /*3910*/  LOP3.LUT R44, R44, 0xff, RZ, 0xc0, !PT ;  /* 0x000000ff2c2c7812 */ /* 0x000fc600078ec0ff */
[----:B------:R-:W-:Y:S01]  /*3920*/  VIADD R45, R40, 0xffffffff ;  /* 0xffffffff282d7836 */ /* 0x000fe20000000000 */
[----:B------:R-:W-:-:S04]  /*3930*/  IADD3 R46, R44, -0x1, RZ ;  /* 0xffffffff2c2e7810 */ /* 0x000fc80007ffe0ff */
[----:B------:R-:W-:-:S04]  /*3940*/  ISETP.GT.U32.AND P3, PT, R45, 0xfd, PT ;  /* 0x000000fd2d00780c */ /* 0x000fc80003f64070 */
[----:B------:R-:W-:-:S13]  /*3950*/  ISETP.GT.U32.OR P3, PT, R46, 0xfd, P3 ;  /* 0x000000fd2e00780c */ /* 0x000fda0001f64470 */
[----:B------:R-:W-:Y:S01]  /*3960*/  @!P3 IMAD.MOV.U32 R42, RZ, RZ, RZ ;  /* 0x000000ffff2ab224 */ /* 0x000fe200078e00ff */
        /* <DEDUP_REMOVED lines=19> */
[----:B------:R-:W-:Y:S01]  /*3aa0*/  @P3 MOV R42, RZ ;  /* 0x000000ff002a3202 */ /* 0x000fe20000000f00 */
[----:B------:R-:W-:Y:S02]  /*3ab0*/  @!P3 IMAD.MOV.U32 R42, RZ, RZ, -0x40 ;  /* 0xffffffc0ff2ab424 */ /* 0x000fe400078e00ff */
[----:B------:R-:W-:Y:S01]  /*3ac0*/  @!P3 FFMA R3, R3, 1.84467440737095516160e+19, RZ ;  /* 0x5f8000000303b823 */ /* 0x000fe200000000ff */
[----:B------:R-:W-:Y:S02]  /*3ad0*/  @!P4 FFMA R2, R2, 1.84467440737095516160e+19, RZ ;  /* 0x5f8000000202c823 */ /* 0x000fe400000000ff */
[----:B------:R-:W-:-:S07]  /*3ae0*/  @!P4 IADD3 R42, R42, 0x40, RZ ;  /* 0x000000402a2ac810 */ /* 0x000fce0007ffe0ff */
.L_x_288:
[----:B------:R-:W-:Y:S01]  /*3af0*/  LEA R45, R40, 0xc0800000, 0x17 ;  /* 0xc0800000282d7811 */ /* 0x000fe200078eb8ff */
[----:B------:R-:W-:Y:S01]  /*3b00*/  BSSY B1, `(.L_x_293) ;  /* 0x0000036000017945 */ /* 0x000fe20003800000 */
[----:B------:R-:W-:-:S03]  /*3b10*/  IADD3 R44, R44, -0x7f, RZ ;  /* 0xffffff812c2c7810 */ /* 0x000fc60007ffe0ff */
[----:B------:R-:W-:Y:S02]  /*3b20*/  IMAD.IADD R45, R2, 0x1, -R45 ;  /* 0x00000001022d7824 */ /* 0x000fe400078e0a2d */
[C---:B------:R-:W-:Y:S01]  /*3b30*/  IMAD R3, R44.reuse, -0x800000, R3 ;  /* 0xff8000002c037824 */ /* 0x040fe200078e0203 */
[----:B------:R-:W-:Y:S01]  /*3b40*/  IADD3 R44, R44, 0x7f, -R40 ;  /* 0x0000007f2c2c7810 */ /* 0x000fe20007ffe828 */
        /* <DEDUP_REMOVED lines=8> */
[----:B------:R-:W-:-:S03]  /*3bd0*/  IMAD.IADD R45, R44, 0x1, R42 ;  /* 0x000000012c2d7824 */ /* 0x000fc600078e022a */
[----:B------:R-:W-:-:S05]  /*3be0*/  FFMA R42, R2, R3, R40 ;  /* 0x00000003022a7223 */ /* 0x000fca0000000028 */
[----:B------:R-:W-:-:S04]  /*3bf0*/  SHF.R.U32.HI R44, RZ, 0x17, R42 ;  /* 0x00000017ff2c7819 */ /* 0x000fc8000001162a */
[----:B------:R-:W-:-:S04]  /*3c00*/  LOP3.LUT R44, R44, 0xff, RZ, 0xc0, !PT ;  /* 0x000000ff2c2c7812 */ /* 0x000fc800078ec0ff */
[----:B------:R-:W-:-:S05]  /*3c10*/  IADD3 R44, R44, R45, RZ ;  /* 0x0000002d2c2c7210 */ /* 0x000fca0007ffe0ff */
[----:B------:R-:W-:-:S05]  /*3c20*/  VIADD R46, R44, 0xffffffff ;  /* 0xffffffff2c2e7836 */ /* 0x000fca0000000000 */
        /* <DEDUP_REMOVED lines=16> */
[----:B------:R-:W-:-:S02]  /*3d30*/  LOP3.LUT R3, R2, 0x800000, RZ, 0xfc, !PT ;  /* 0x0080000002037812 */ /* 0x000fc400078efcff */
[----:B------:R-:W-:Y:S01]  /*3d40*/  IADD3 R2, R44, 0x20, RZ ;  /* 0x000000202c027810 */ /* 0x000fe20007ffe0ff */
[----:B------:R-:W-:-:S03]  /*3d50*/  IMAD.MOV R44, RZ, RZ, -R44 ;  /* 0x000000ffff2c7224 */ /* 0x000fc600078e0a2c */
        /* <DEDUP_REMOVED lines=8> */
[----:B------:R-:W-:-:S04]  /*3de0*/  LOP3.LUT R2, R2, R45, RZ, 0xc0, !PT ;  /* 0x0000002d02027212 */ /* 0x000fc800078ec0ff */
[----:B------:R-:W-:-:S04]  /*3df0*/  IADD3 R3, R3, R2, RZ ;  /* 0x0000000203037210 */ /* 0x000fc80007ffe0ff */
[----:B------:R-:W-:Y:S01]  /*3e00*/  LOP3.LUT R42, R3, R42, RZ, 0xfc, !PT ;  /* 0x0000002a032a7212 */ /* 0x000fe200078efcff */
[----:B------:R-:W-:Y:S06]  /*3e10*/  BRA `(.L_x_296) ;  /* 0x0000000000107947 */ /* 0x000fec0003800000 */
.L_x_295:
[----:B------:R-:W-:-:S04]  /*3e20*/  LOP3.LUT R42, R42, 0x80000000, RZ, 0xc0, !PT ;  /* 0x800000002a2a7812 */ /* 0x000fc800078ec0ff */
[----:B------:R-:W-:Y:S01]  /*3e30*/  LOP3.LUT R42, R42, 0x7f800000, RZ, 0xfc, !PT ;  /* 0x7f8000002a2a7812 */ /* 0x000fe200078efcff */
[----:B------:R-:W-:Y:S06]  /*3e40*/  BRA `(.L_x_296) ;  /* 0x0000000000047947 */ /* 0x000fec0003800000 */
.L_x_294:
[----:B------:R-:W-:-:S07]  /*3e50*/  IMAD R42, R45, 0x800000, R42 ;  /* 0x008000002d2a7824 */ /* 0x000fce00078e022a */
.L_x_296:
[----:B------:R-:W-:Y:S05]  /*3e60*/  BSYNC B1 ;  /* 0x0000000000017941 */ /* 0x000fea0003800000 */
.L_x_293:
[----:B------:R-:W-:Y:S01]  /*3e70*/  MOV R2, R42 ;  /* 0x0000002a00027202 */ /* 0x000fe20000000f00 */
[----:B------:R-:W-:Y:S06]  /*3e80*/  BRA `(.L_x_297) ;  /* 0x0000000000207947 */ /* 0x000fec0003800000 */
.L_x_292:
[----:B------:R-:W-:-:S04]  /*3e90*/  LOP3.LUT R2, R2, 0x80000000, R3, 0x48, !PT ;  /* 0x8000000002027812 */ /* 0x000fc800078e4803 */
[----:B------:R-:W-:Y:S01]  /*3ea0*/  LOP3.LUT R2, R2, 0x7f800000, RZ, 0xfc, !PT ;  /* 0x7f80000002027812 */ /* 0x000fe200078efcff */
[----:B------:R-:W-:Y:S06]  /*3eb0*/  BRA `(.L_x_297) ;  /* 0x0000000000147947 */ /* 0x000fec0003800000 */
.L_x_291:
[----:B------:R-:W-:Y:S01]  /*3ec0*/  LOP3.LUT R2, R2, 0x80000000, R3, 0x48, !PT ;  /* 0x8000000002027812 */ /* 0x000fe200078e4803 */
[----:B------:R-:W-:Y:S06]  /*3ed0*/  BRA `(.L_x_297) ;  /* 0x00000000000c7947 */ /* 0x000fec0003800000 */
.L_x_290:
[----:B------:R-:W0:Y:S01]  /*3ee0*/  MUFU.RSQ R2, -QNAN ;  /* 0xffc0000000027908 */ /* 0x000e220000001400 */
[----:B------:R-:W-:Y:S05]  /*3ef0*/  BRA `(.L_x_297) ;  /* 0x0000000000047947 */ /* 0x000fea0003800000 */
.L_x_289:
[----:B------:R-:W-:-:S07]  /*3f00*/  FADD.FTZ R2, R3, R2 ;  /* 0x0000000203027221 */ /* 0x000fce0000010000 */
.L_x_297:
[----:B------:R-:W-:Y:S05]  /*3f10*/  BSYNC B0 ;  /* 0x0000000000007941 */ /* 0x000fea0003800000 */
.L_x_287:
[----:B------:R-:W-:Y:S01]  /*3f20*/  HFMA2.MMA R45, -RZ, RZ, 0, 0 ;  /* 0x00000000ff2d7435 */ /* 0x000fe200000001ff */
[----:B------:R-:W-:-:S05]  /*3f30*/  IMAD.MOV.U32 R44, RZ, RZ, R18 ;  /* 0x000000ffff2c7224 */ /* 0x000fca00078e0012 */
[----:B0-----:R-:W-:Y:S05]  /*3f40*/  RET.REL.NODEC R44 `(_Z25multi_tensor_apply_kernelI18TensorListMetadataILi5ELb0EEN18transformer_engine17multi_tensor_adam27AdamCapturableMasterFunctorIffEEJffPiifPfNS3_10adamMode_tEfS7_EEvlPViT_T0_DpT1_) ;  /* 0xffffffc02c2c7950 */ /* 0x001fea0003c3ffff */
        .type           $_Z25multi_tensor_apply_kernelI18TensorListMetadataILi5ELb0EEN18transformer_engine17multi_tensor_adam27AdamCapturableMasterFunctorIffEEJffPiifPfNS3_10adamMode_tEfS7_EEvlPViT_T0_DpT1_$__internal_accurate_pow,@function
        .size           $_Z25multi_tensor_apply_kernelI18TensorListMetadataILi5ELb0EEN18transformer_engine17multi_tensor_adam27AdamCapturableMasterFunctorIffEEJffPiifPfNS3_10adamMode_tEfS7_EEvlPViT_T0_DpT1_$__internal_accurate_pow,(.L_x_5485 - $_Z25multi_tensor_apply_kernelI18TensorListMetadataILi5ELb0EEN18transformer_engine17multi_tensor_adam27AdamCapturableMasterFunctorIffEEJffPiifPfNS3_10adamMode_tEfS7_EEvlPViT_T0_DpT1_$__internal_accurate_pow)
$_Z25multi_tensor_apply_kernelI18TensorListMetadataILi5ELb0EEN18transformer_engine17multi_tensor_adam27AdamCapturableMasterFunctorIffEEJffPiifPfNS3_10adamMode_tEfS7_EEvlPViT_T0_DpT1_$__internal_accurate_pow:
[----:B------:R-:W-:Y:S01]  /*3f50*/  SHF.R.U32.HI R9, RZ, 0x14, R11 ;  /* 0x00000014ff097819 */ /* 0x000fe2000001160b */
[----:B------:R-:W-:Y:S01]  /*3f60*/  IMAD.MOV.U32 R10, RZ, RZ, R12 ;  /* 0x000000ffff0a7224 */ /* 0x000fe200078e000c */
[----:B------:R-:W-:Y:S01]  /*3f70*/  MOV R14, RZ ;  /* 0x000000ff000e7202 */ /* 0x000fe20000000f00 */
[----:B------:R-:W-:Y:S01]  /*3f80*/  IMAD.MOV.U32 R20, RZ, RZ, 0x41ad3b5a ;  /* 0x41ad3b5aff147424 */ /* 0x000fe200078e00ff */
[----:B------:R-:W-:Y:S01]  /*3f90*/  ISETP.NE.AND P1, PT, R9, RZ, PT ;  /* 0x000000ff0900720c */ /* 0x000fe20003f25270 */
[----:B------:R-:W-:Y:S01]  /*3fa0*/  UMOV UR4, 0x7d2cafe2 ;  /* 0x7d2cafe200047882 */ /* 0x000fe20000000000 */
[----:B------:R-:W-:Y:S01]  /*3fb0*/  MOV R21, 0x3ed0f5d2 ;  /* 0x3ed0f5d200157802 */ /* 0x000fe20000000f00 */
[----:B------:R-:W-:-:S10]  /*3fc0*/  UMOV UR5, 0x3eb0f5ff ;  /* 0x3eb0f5ff00057882 */ /* 0x000fd40000000000 */
[----:B------:R-:W-:Y:S01]  /*3fd0*/  @!P1 DMUL R28, R10, 1.80143985094819840000e+16 ;  /* 0x435000000a1c9828 */ /* 0x000fe20000000000 */
[----:B------:R-:W-:-:S09]  /*3fe0*/  MOV R10, R11 ;  /* 0x0000000b000a7202 */ /* 0x000fd20000000f00 */
[----:B------:R-:W-:Y:S01]  /*3ff0*/  @!P1 IMAD.MOV.U32 R10, RZ, RZ, R29 ;  /* 0x000000ffff0a9224 */ /* 0x000fe200078e001d */
[----:B------:R-:W-:-:S04]  /*4000*/  @!P1 LEA.HI R9, R29, 0xffffffca, RZ, 0xc ;  /* 0xffffffca1d099811 */ /* 0x000fc800078f60ff */
[----:B------:R-:W-:-:S04]  /*4010*/  LOP3.LUT R10, R10, 0x800fffff, RZ, 0xc0, !PT ;  /* 0x800fffff0a0a7812 */ /* 0x000fc800078ec0ff */
[----:B------:R-:W-:Y:S02]  /*4020*/  LOP3.LUT R11, R10, 0x3ff00000, RZ, 0xfc, !PT ;  /* 0x3ff000000a0b7812 */ /* 0x000fe400078efcff */
[----:B------:R-:W-:Y:S01]  /*4030*/  MOV R10, R12 ;  /* 0x0000000c000a7202 */ /* 0x000fe20000000f00 */
[----:B------:R-:W-:Y:S01]  /*4040*/  @!P1 IMAD.MOV.U32 R10, RZ, RZ, R28 ;  /* 0x000000ffff0a9224 */ /* 0x000fe200078e001c */
[----:B------:R-:W-:-:S13]  /*4050*/  ISETP.GE.U32.AND P2, PT, R11, 0x3ff6a09f, PT ;  /* 0x3ff6a09f0b00780c */ /* 0x000fda0003f46070 */
[----:B------:R-:W-:-:S05]  /*4060*/  @P2 IADD3 R13, R11, -0x100000, RZ ;  /* 0xfff000000b0d2810 */ /* 0x000fca0007ffe0ff */
[----:B------:R-:W-:-:S06]  /*4070*/  @P2 IMAD.MOV.U32 R11, RZ, RZ, R13 ;  /* 0x000000ffff0b2224 */ /* 0x000fcc00078e000d */
        /* <DEDUP_REMOVED lines=25> */
[----:B------:R-:W-:Y:S01]  /*4210*/  VIADD R25, R15, 0x100000 ;  /* 0x001000000f197836 */ /* 0x000fe20000000000 */
[----:B------:R-:W-:Y:S02]  /*4220*/  MOV R24, R14 ;  /* 0x0000000e00187202 */ /* 0x000fe40000000f00 */
        /* <DEDUP_REMOVED lines=34> */
[C---:B------:R-:W-:Y:S01]  /*4450*/  VIADD R12, R9.reuse, 0xfffffc01 ;  /* 0xfffffc01090c7836 */ /* 0x040fe20000000000 */
[----:B------:R-:W-:Y:S01]  /*4460*/  @P2 IADD3 R12, R9, -0x3fe, RZ ;  /* 0xfffffc02090c2810 */ /* 0x000fe20007ffe0ff */
[----:B------:R-:W-:Y:S01]  /*4470*/  IMAD.MOV.U32 R13, RZ, RZ, 0x43300000 ;  /* 0x43300000ff0d7424 */ /* 0x000fe200078e00ff */
[----:B------:R-:W-:Y:S02]  /*4480*/  MOV R9, R7 ;  /* 0x0000000700097202 */ /* 0x000fe40000000f00 */
[----:B------:R-:W-:Y:S01]  /*4490*/  DADD R10, R16, R10 ;  /* 0x00000000100a7229 */ /* 0x000fe2000000000a */
[----:B------:R-:W-:Y:S02]  /*44a0*/  LOP3.LUT R12, R12, 0x80000000, RZ, 0x3c, !PT ;  /* 0x800000000c0c7812 */ /* 0x000fe400078e3cff */
[----:B------:R-:W-:-:S04]  /*44b0*/  SHF.L.U32 R7, R9, 0x1, RZ ;  /* 0x0000000109077819 */ /* 0x000fc800000006ff */
[----:B------:R-:W-:Y:S01]  /*44c0*/  ISETP.GT.U32.AND P1, PT, R7, -0x2000001, PT ;  /* 0xfdffffff0700780c */ /* 0x000fe20003f24070 */
[----:B------:R-:W-:-:S08]  /*44d0*/  DADD R10, R20, R10 ;  /* 0x00000000140a7229 */ /* 0x000fd0000000000a */
        /* <DEDUP_REMOVED lines=24> */
[----:B------:R-:W-:Y:S02]  /*4660*/  DFMA R10, R16, R12, R10 ;  /* 0x0000000c100a722b */ /* 0x000fe4000000000a */
[----:B------:R-:W-:Y:S01]  /*4670*/  HFMA2.MMA R13, -RZ, RZ, 1.9912109375, 0.00128841400146484375 ;  /* 0x3ff71547ff0d7435 */ /* 0x000fe200000001ff */
[----:B------:R-:W-:-:S05]  /*4680*/  MOV R12, 0x652b82fe ;  /* 0x652b82fe000c7802 */ /* 0x000fca0000000f00 */
        /* <DEDUP_REMOVED lines=10> */
[----:B------:R-:W-:Y:S01]  /*4730*/  IMAD.MOV.U32 R14, RZ, RZ, -0x35dec16 ;  /* 0xfca213eaff0e7424 */ /* 0x000fe200078e00ff */
[----:B------:R-:W-:Y:S01]  /*4740*/  MOV R15, 0x3e928af3 ;  /* 0x3e928af3000f7802 */ /* 0x000fe20000000f00 */
        /* <DEDUP_REMOVED lines=37> */
[----:B------:R-:W-:Y:S01]  /*49a0*/  LEA.HI R7, R12, R12, RZ, 0x1 ;  /* 0x0000000c0c077211 */ /* 0x000fe200078f08ff */
[----:B------:R-:W-:-:S03]  /*49b0*/  IMAD.MOV.U32 R14, RZ, RZ, R16 ;  /* 0x000000ffff0e7224 */ /* 0x000fc600078e0010 */
[----:B------:R-:W-:-:S04]  /*49c0*/  SHF.R.S32.HI R7, RZ, 0x1, R7 ;  /* 0x00000001ff077819 */ /* 0x000fc80000011407 */
[----:B------:R-:W-:Y:S02]  /*49d0*/  IADD3 R12, R12, -R7, RZ ;  /* 0x800000070c0c7210 */ /* 0x000fe40007ffe0ff */
[----:B------:R-:W-:Y:S02]  /*49e0*/  LEA R15, R7, R17, 0x14 ;  /* 0x00000011070f7211 */ /* 0x000fe400078ea0ff */
[----:B------:R-:W-:Y:S02]  /*49f0*/  LEA R13, R12, 0x3ff00000, 0x14 ;  /* 0x3ff000000c0d7811 */ /* 0x000fe400078ea0ff */
[----:B------:R-:W-:-:S06]  /*4a00*/  MOV R12, RZ ;  /* 0x000000ff000c7202 */ /* 0x000fcc0000000f00 */
[----:B------:R-:W-:-:S11]  /*4a10*/  DMUL R14, R14, R12 ;  /* 0x0000000c0e0e7228 */ /* 0x000fd60000000000 */
.L_x_298:
[----:B------:R-:W-:Y:S01]  /*4a20*/  DSETP.NEU.AND P1, PT, |R14|, +INF , PT ;  /* 0x7ff000000e00742a */ /* 0x000fe20003f2d200 */
[----:B------:R-:W-:Y:S01]  /*4a30*/  MOV R7, 0x0 ;  /* 0x0000000000077802 */ /* 0x000fe20000000f00 */
[----:B------:R-:W-:-:S12]  /*4a40*/  DADD R8, R10, R8 ;  /* 0x000000000a087229 */ /* 0x000fd80000000008 */
[----:B------:R-:W-:Y:S01]  /*4a50*/  @P1 DFMA R14, R8, R14, R14 ;  /* 0x0000000e080e122b */ /* 0x000fe2000000000e */
[----:B------:R-:W-:Y:S10]  /*4a60*/  RET.REL.NODEC R6 `(_Z25multi_tensor_apply_kernelI18TensorListMetadataILi5ELb0EEN18transformer_engine17multi_tensor_adam27AdamCapturableMasterFunctorIffEEJffPiifPfNS3_10adamMode_tEfS7_EEvlPViT_T0_DpT1_) ;  /* 0xffffffb406647950 */ /* 0x000ff40003c3ffff */
.L_x_299:
        /* <DEDUP_REMOVED lines=9> */
.L_x_5485:


//--------------------- .text._Z25multi_tensor_apply_kernelI18TensorListMetadataILi4ELb0EEN18transformer_engine17multi_tensor_adam21AdamCapturableFunctorI13__nv_bfloat16fEEJffPiifPfNS3_10adamMode_tEfS8_EEvlPViT_T0_DpT1_ --------------------------
	.section	.text._Z25multi_tensor_apply_kernelI18TensorListMetadataILi4ELb0EEN18transformer_engine17multi_tensor_adam21AdamCapturableFunctorI13__nv_bfloat16fEEJffPiifPfNS3_10adamMode_tEfS8_EEvlPViT_T0_DpT1_,"ax",@progbits
	.align	128
        .global         _Z25multi_tensor_apply_kernelI18TensorListMetadataILi4ELb0EEN18transformer_engine17multi_tensor_adam21AdamCapturableFunctorI13__nv_bfloat16fEEJffPiifPfNS3_10adamMode_tEfS8_EEvlPViT_T0_DpT1_
        .type           _Z25multi_tensor_apply_kernelI18TensorListMetadataILi4ELb0EEN18transformer_engine17multi_tensor_adam21AdamCapturableFunctorI13__nv_bfloat16fEEJffPiifPfNS3_10adamMode_tEfS8_EEvlPViT_T0_DpT1_,@function
        .size           _Z25multi_tensor_apply_kernelI18TensorListMetadataILi4ELb0EEN18transformer_engine17multi_tensor_adam21AdamCapturableFunctorI13__nv_bfloat16fEEJffPiifPfNS3_10adamMode_tEfS8_EEvlPViT_T0_DpT1_,(.L_x_5488 - _Z25multi_tensor_apply_kernelI18TensorListMetadataILi4ELb0EEN18transformer_engine17multi_tensor_adam21AdamCapturableFunctorI13__nv_bfloat16fEEJffPiifPfNS3_10adamMode_tEfS8_EEvlPViT_T0_DpT1_)
        .other          _Z25multi_tensor_apply_kernelI18TensorListMetadataILi4ELb0EEN18transformer_engine17multi_tensor_adam21AdamCapturableFunctorI13__nv_bfloat16fEEJffPiifPfNS3_10adamMode_tEfS8_EEvlPViT_T0_DpT1_,@"STO_CUDA_ENTRY STV_DEFAULT"
_Z25multi_tensor_apply_kernelI18TensorListMetadataILi4ELb0EEN18transformer_engine17multi_tensor_adam21AdamCapturableFunctorI13__nv_bfloat16fEEJffPiifPfNS3_10adamMode_tEfS8_EEvlPViT_T0_DpT1_:
.text._Z25multi_tensor_apply_kernelI18TensorListMetadataILi4ELb0EEN18transformer_engine17multi_tensor_adam21AdamCapturableFunctorI13__nv_bfloat16fEEJffPiifPfNS3_10adamMode_tEfS8_EEvlPViT_T0_DpT1_:
        /* <DEDUP_REMOVED lines=29> */
[----:B------:R-:W-:Y:S05]  /*01d0*/  CALL.REL.NOINC `($_Z25multi_tensor_apply_kernelI18TensorListMetadataILi4ELb0EEN18transformer_engine17multi_tensor_adam21AdamCapturableFunctorI13__nv_bfloat16fEEJffPiifPfNS3_10adamMode_tEfS8_EEvlPViT_T0_DpT1_$__internal_accurate_pow) ;  /* 0x0000003c00a87944 */ /* 0x000fea0003c00000 */
        /* <DEDUP_REMOVED lines=21> */
.L_x_301:
[----:B------:R-:W-:Y:S01]  /*0330*/  ISETP.GE.AND P2, PT, R3, RZ, PT ;  /* 0x000000ff0300720c */ /* 0x000fe20003f46270 */
[----:B------:R-:W-:Y:S01]  /*0340*/  DSETP.NEU.AND P1, PT, |R2|, 0.5, !P0 ;  /* 0x3fe000000200742a */ /* 0x000fe2000472d200 */
[----:B------:R-:W-:-:S05]  /*0350*/  IMAD.MOV.U32 R4, RZ, RZ, RZ ;  /* 0x000000ffff047224 */ /* 0x000fca00078e00ff */
[----:B-1----:R-:W-:-:S06]  /*0360*/  SEL R5, R9, RZ, P1 ;  /* 0x000000ff09057207 */ /* 0x002fcc0000800000 */
[----:B------:R-:W-:-:S07]  /*0370*/  @!P2 LOP3.LUT R5, R5, 0x7ff00000, RZ, 0xfc, !PT ;  /* 0x7ff000000505a812 */ /* 0x000fce00078efcff */
.L_x_302:
        /* <DEDUP_REMOVED lines=17> */
.L_x_305:
        /* <DEDUP_REMOVED lines=10> */
.L_x_304:
[----:B------:R-:W-:-:S11]  /*0530*/  DADD R4, R2, R8 ;  /* 0x0000000002047229 */ /* 0x000fd60000000008 */
.L_x_303:
        /* <DEDUP_REMOVED lines=8> */
[----:B------:R-:W-:Y:S05]  /*05c0*/  CALL.REL.NOINC `($_Z25multi_tensor_apply_kernelI18TensorListMetadataILi4ELb0EEN18transformer_engine17multi_tensor_adam21AdamCapturableFunctorI13__nv_bfloat16fEEJffPiifPfNS3_10adamMode_tEfS8_EEvlPViT_T0_DpT1_$__internal_accurate_pow) ;  /* 0x0000003800ac7944 */ /* 0x000fea0003c00000 */
        /* <DEDUP_REMOVED lines=18> */
.L_x_306:
[----:B------:R-:W-:Y:S01]  /*06f0*/  ISETP.GE.AND P1, PT, R3, RZ, PT ;  /* 0x000000ff0300720c */ /* 0x000fe20003f26270 */
[----:B------:R-:W-:Y:S01]  /*0700*/  DSETP.NEU.AND P0, PT, |R2|, 0.5, !P0 ;  /* 0x3fe000000200742a */ /* 0x000fe2000470d200 */
[----:B------:R-:W-:-:S05]  /*0710*/  IMAD.MOV.U32 R6, RZ, RZ, RZ ;  /* 0x000000ffff067224 */ /* 0x000fca00078e00ff */
[----:B-1----:R-:W-:Y:S02]  /*0720*/  SEL R7, R11, RZ, P0 ;  /* 0x000000ff0b077207 */ /* 0x002fe40000000000 */
[----:B------:R-:W-:-:S04]  /*0730*/  SEL R18, RZ, 0x1, !P0 ;  /* 0x00000001ff127807 */ /* 0x000fc80004000000 */
[----:B------:R-:W-:-:S07]  /*0740*/  @!P1 LOP3.LUT R7, R7, 0x7ff00000, RZ, 0xfc, !PT ;  /* 0x7ff0000007079812 */ /* 0x000fce00078efcff */
.L_x_307:
        /* <DEDUP_REMOVED lines=17> */
.L_x_310:
        /* <DEDUP_REMOVED lines=11> */
.L_x_309:
[----:B------:R-:W-:-:S11]  /*0910*/  DADD R6, R2, R10 ;  /* 0x0000000002067229 */ /* 0x000fd6000000000a */
.L_x_308:
        /* <DEDUP_REMOVED lines=12> */
.L_x_300:
        /* <DEDUP_REMOVED lines=35> */
.L_x_385:
[----:B--2---:R-:W-:-:S05]  /*0c10*/  VIADD R6, R7, UR4 ;  /* 0x0000000407067c36 */ /* 0x004fca0008000000 */
[C---:B------:R-:W-:Y:S02]  /*0c20*/  ISETP.GE.AND P0, PT, R6.reuse, UR28, PT ;  /* 0x0000001c06007c0c */ /* 0x040fe4000bf06270 */
[C---:B------:R-:W-:Y:S02]  /*0c30*/  IADD3 R34, P1, R6.reuse, UR8, RZ ;  /* 0x0000000806227c10 */ /* 0x040fe4000ff3e0ff */
[C---:B------:R-:W-:Y:S02]  /*0c40*/  ISETP.LT.AND P0, PT, R6.reuse, UR9, !P0 ;  /* 0x0000000906007c0c */ /* 0x040fe4000c701270 */
[----:B------:R-:W-:Y:S02]  /*0c50*/  LEA.HI.X.SX32 R11, R6, UR22, 0x1, P1 ;  /* 0x00000016060b7c11 */ /* 0x000fe400088f0eff */
[C---:B------:R-:W-:Y:S02]  /*0c60*/  SHF.L.U32 R52, R34.reuse, 0x1, RZ ;  /* 0x0000000122347819 */ /* 0x040fe400000006ff */
[----:B------:R-:W-:-:S07]  /*0c70*/  SHF.L.U64.HI R19, R34, 0x1, R11 ;  /* 0x0000000122137819 */ /* 0x000fce000001020b */
[----:B------:R-:W0:Y:S01]  /*0c80*/  @P0 LDC.64 R2, c[0x0][0xda8] ;  /* 0x00036a00ff020b82 */ /* 0x000e220000000a00 */
[----:B------:R-:W-:-:S04]  /*0c90*/  @P0 IADD3 R4, P1, R52, UR14, RZ ;  /* 0x0000000e34040c10 */ /* 0x000fc8000ff3e0ff */
[----:B------:R-:W-:-:S05]  /*0ca0*/  @P0 IADD3.X R5, R19, UR15, RZ, P1, !PT ;  /* 0x0000000f13050c10 */ /* 0x000fca0008ffe4ff */
[----:B------:R-:W2:Y:S04]  /*0cb0*/  @P0 LDG.E.U16 R0, desc[UR10][R4.64] ;  /* 0x0000000a04000981 */ /* 0x000ea8000c1e1500 */
[----:B0-----:R0:W3:Y:S01]  /*0cc0*/  @P0 LDG.E R3, desc[UR10][R2.64] ;  /* 0x0000000a02030981 */ /* 0x0010e2000c1e1900 */
[----:B------:R-:W-:Y:S01]  /*0cd0*/  VIADD R6, R6, UR5 ;  /* 0x0000000506067c36 */ /* 0x000fe20008000000 */
[----:B------:R-:W-:-:S04]  /*0ce0*/  HFMA2.MMA R8, -RZ, RZ, 0, 0 ;  /* 0x00000000ff087435 */ /* 0x000fc800000001ff */
[C---:B------:R-:W-:Y:S02]  /*0cf0*/  ISETP.GE.AND P1, PT, R6.reuse, UR28, PT ;  /* 0x0000001c06007c0c */ /* 0x040fe4000bf26270 */
[C---:B------:R-:W-:Y:S02]  /*0d00*/  IADD3 R9, P2, R6.reuse, UR8, RZ ;  /* 0x0000000806097c10 */ /* 0x040fe4000ff5e0ff */
[C---:B------:R-:W-:Y:S02]  /*0d10*/  ISETP.LT.AND P1, PT, R6.reuse, UR9, !P1 ;  /* 0x0000000906007c0c */ /* 0x040fe4000cf21270 */
[----:B------:R-:W-:Y:S02]  /*0d20*/  LEA.HI.X.SX32 R10, R6, UR22, 0x1, P2 ;  /* 0x00000016060a7c11 */ /* 0x000fe400090f0eff */
[C---:B------:R-:W-:Y:S02]  /*0d30*/  SHF.L.U32 R32, R9.reuse, 0x1, RZ ;  /* 0x0000000109207819 */ /* 0x040fe400000006ff */
[----:B------:R-:W-:-:S07]  /*0d40*/  SHF.L.U64.HI R21, R9, 0x1, R10 ;  /* 0x0000000109157819 */ /* 0x000fce000001020a */
[----:B------:R-:W1:Y:S01]  /*0d50*/  @P1 LDC.64 R12, c[0x0][0xda8] ;  /* 0x00036a00ff0c1b82 */ /* 0x000e620000000a00 */
[----:B0-----:R-:W-:Y:S01]  /*0d60*/  @P1 IADD3 R2, P2, R32, UR14, RZ ;  /* 0x0000000e20021c10 */ /* 0x001fe2000ff5e0ff */
[----:B--2---:R-:W-:-:S04]  /*0d70*/  @P0 IMAD.U32 R0, R0, 0x10000, RZ ;  /* 0x0001000000000824 */ /* 0x004fc800078e00ff */
[----:B---3--:R-:W-:Y:S01]  /*0d80*/  @P0 FMUL R8, R0, R3 ;  /* 0x0000000300080220 */ /* 0x008fe20000400000 */
[----:B------:R-:W-:-:S04]  /*0d90*/  @P1 IADD3.X R3, R21, UR15, RZ, P2, !PT ;  /* 0x0000000f15031c10 */ /* 0x000fc800097fe4ff */
[----:B------:R-:W-:-:S04]  /*0da0*/  @P0 F2FP.BF16.F32.PACK_AB R0, RZ, R8 ;  /* 0x00000008ff00023e */ /* 0x000fc800000010ff */
[----:B------:R-:W-:-:S05]  /*0db0*/  PRMT R14, R0, 0x7610, R14 ;  /* 0x00007610000e7816 */ /* 0x000fca000000000e */
[----:B------:R0:W-:Y:S04]  /*0dc0*/  @P0 STG.E.U16 desc[UR10][R4.64], R14 ;  /* 0x0000000e04000986 */ /* 0x0001e8000c10150a */
[----:B------:R-:W2:Y:S04]  /*0dd0*/  @P1 LDG.E.U16 R0, desc[UR10][R2.64] ;  /* 0x0000000a02001981 */ /* 0x000ea8000c1e1500 */
[----:B-1----:R-:W3:Y:S01]  /*0de0*/  @P1 LDG.E R13, desc[UR10][R12.64] ;  /* 0x0000000a0c0d1981 */ /* 0x002ee2000c1e1900 */
[----:B------:R-:W-:Y:S01]  /*0df0*/  VIADD R6, R6, UR5 ;  /* 0x0000000506067c36 */ /* 0x000fe20008000000 */
[----:B------:R-:W-:-:S02]  /*0e00*/  CS2R R42, SRZ ;  /* 0x00000000002a7805 */ /* 0x000fc4000001ff00 */
[----:B------:R-:W-:Y:S01]  /*0e10*/  IADD3 R52, P4, R52, UR16, RZ ;  /* 0x0000001034347c10 */ /* 0x000fe2000ff9e0ff */
[----:B------:R-:W-:Y:S01]  /*0e20*/  HFMA2.MMA R15, -RZ, RZ, 0, 0 ;  /* 0x00000000ff0f7435 */ /* 0x000fe200000001ff */
[C---:B------:R-:W-:Y:S02]  /*0e30*/  ISETP.GE.AND P3, PT, R6.reuse, UR28, PT ;  /* 0x0000001c06007c0c */ /* 0x040fe4000bf66270 */
[----:B------:R-:W-:Y:S02]  /*0e40*/  IADD3.X R53, R19, UR17, RZ, P4, !PT ;  /* 0x0000001113357c10 */ /* 0x000fe4000a7fe4ff */
[----:B------:R-:W-:-:S03]  /*0e50*/  ISETP.LT.AND P3, PT, R6, UR9, !P3 ;  /* 0x0000000906007c0c */ /* 0x000fc6000df61270 */
[----:B------:R-:W4:Y:S10]  /*0e60*/  @P0 LDG.E.U16 R36, desc[UR10][R52.64] ;  /* 0x0000000a34240981 */ /* 0x000f34000c1e1500 */
[----:B------:R-:W1:Y:S01]  /*0e70*/  @P3 LDC.64 R16, c[0x0][0xda8] ;  /* 0x00036a00ff103b82 */ /* 0x000e620000000a00 */
[----:B--2---:R-:W-:-:S05]  /*0e80*/  @P1 SHF.L.U32 R0, R0, 0x10, RZ ;  /* 0x0000001000001819 */ /* 0x004fca00000006ff */
[----:B---3--:R-:W-:Y:S01]  /*0e90*/  @P1 FMUL R43, R0, R13 ;  /* 0x0000000d002b1220 */ /* 0x008fe20000400000 */
[C---:B------:R-:W-:Y:S01]  /*0ea0*/  SHF.L.U64.HI R0, R34.reuse, 0x2, R11 ;  /* 0x0000000222007819 */ /* 0x040fe2000001020b */
[----:B------:R-:W-:Y:S01]  /*0eb0*/  IMAD.SHL.U32 R34, R34, 0x4, RZ ;  /* 0x0000000422227824 */ /* 0x000fe200078e00ff */
[----:B------:R-:W-:Y:S02]  /*0ec0*/  IADD3 R11, P5, R6, UR8, RZ ;  /* 0x00000008060b7c10 */ /* 0x000fe4000ffbe0ff */
[----:B------:R-:W-:Y:S02]  /*0ed0*/  @P1 F2FP.BF16.F32.PACK_AB R18, RZ, R43 ;  /* 0x0000002bff12123e */ /* 0x000fe400000010ff */
[----:B------:R-:W-:Y:S01]  /*0ee0*/  IADD3 R50, P2, R34, UR18, RZ ;  /* 0x0000001222327c10 */ /* 0x000fe2000ff5e0ff */
[----:B0-----:R-:W-:Y:S01]  /*0ef0*/  IMAD.SHL.U32 R5, R11, 0x2, RZ ;  /* 0x000000020b057824 */ /* 0x001fe200078e00ff */
[----:B------:R-:W-:Y:S02]  /*0f00*/  LEA.HI.X.SX32 R14, R6, UR22, 0x1, P5 ;  /* 0x00000016060e7c11 */ /* 0x000fe4000a8f0eff */
[----:B------:R-:W-:-:S02]  /*0f10*/  IADD3 R34, P5, R34, UR6, RZ ;  /* 0x0000000622227c10 */ /* 0x000fc4000ffbe0ff */
[C---:B------:R-:W-:Y:S02]  /*0f20*/  IADD3.X R51, R0.reuse, UR19, RZ, P2, !PT ;  /* 0x0000001300337c10 */ /* 0x040fe400097fe4ff */
[----:B------:R-:W-:Y:S01]  /*0f30*/  IADD3.X R35, R0, UR7, RZ, P5, !PT ;  /* 0x0000000700237c10 */ /* 0x000fe2000affe4ff */
[----:B------:R-:W-:Y:S01]  /*0f40*/  HFMA2.MMA R0, -RZ, RZ, 0, 0 ;  /* 0x00000000ff007435 */ /* 0x000fe200000001ff */
[----:B------:R-:W-:Y:S01]  /*0f50*/  SHF.L.U64.HI R4, R11, 0x1, R14 ;  /* 0x000000010b047819 */ /* 0x000fe2000001020e */
[----:B------:R-:W5:Y:S01]  /*0f60*/  @P0 LDG.E R15, desc[UR10][R50.64] ;  /* 0x0000000a320f0981 */ /* 0x000f62000c1e1900 */
[----:B------:R-:W-:Y:S02]  /*0f70*/  @P3 IADD3 R12, P4, R5, UR14, RZ ;  /* 0x0000000e050c3c10 */ /* 0x000fe4000ff9e0ff */
[----:B------:R-:W-:Y:S02]  /*0f80*/  PRMT R23, R18, 0x7610, R23 ;  /* 0x0000761012177816 */ /* 0x000fe40000000017 */
[----:B------:R-:W-:-:S03]  /*0f90*/  @P3 IADD3.X R13, R4, UR15, RZ, P4, !PT ;  /* 0x0000000f040d3c10 */ /* 0x000fc6000a7fe4ff */
[----:B------:R-:W5:Y:S04]  /*0fa0*/  @P0 LDG.E R0, desc[UR10][R34.64] ;  /* 0x0000000a22000981 */ /* 0x000f68000c1e1900 */
[----:B------:R0:W-:Y:S04]  /*0fb0*/  @P1 STG.E.U16 desc[UR10][R2.64], R23 ;  /* 0x0000001702001986 */ /* 0x0001e8000c10150a */
[----:B------:R-:W2:Y:S04]  /*0fc0*/  @P3 LDG.E.U16 R18, desc[UR10][R12.64] ;  /* 0x0000000a0c123981 */ /* 0x000ea8000c1e1500 */
[----:B-1----:R-:W3:Y:S01]  /*0fd0*/  @P3 LDG.E R17, desc[UR10][R16.64] ;  /* 0x0000000a10113981 */ /* 0x002ee2000c1e1900 */
[----:B------:R-:W-:Y:S01]  /*0fe0*/  IMAD.U32 R20, RZ, RZ, UR5 ;  /* 0x00000005ff147e24 */ /* 0x000fe2000f8e00ff */
[----:B------:R-:W-:-:S04]  /*0ff0*/  MOV R22, UR5 ;  /* 0x0000000500167c02 */ /* 0x000fc80008000f00 */
[----:B------:R-:W-:-:S04]  /*1000*/  IADD3 R19, R20, UR4, R7 ;  /* 0x0000000414137c10 */ /* 0x000fc8000fffe007 */
[----:B------:R-:W-:-:S04]  /*1010*/  IADD3 R19, R22, UR5, R19 ;  /* 0x0000000516137c10 */ /* 0x000fc8000fffe013 */
[----:B------:R-:W-:-:S04]  /*1020*/  ISETP.GE.AND P2, PT, R19, UR28, PT ;  /* 0x0000001c13007c0c */ /* 0x000fc8000bf46270 */
[C---:B------:R-:W-:Y:S02]  /*1030*/  ISETP.LT.AND P2, PT, R19.reuse, UR9, !P2 ;  /* 0x0000000913007c0c */ /* 0x040fe4000d741270 */
[C---:B------:R-:W-:Y:S02]  /*1040*/  IADD3 R22, P4, R19.reuse, UR8, RZ ;  /* 0x0000000813167c10 */ /* 0x040fe4000ff9e0ff */
[----:B------:R-:W-:Y:S02]  /*1050*/  CS2R R46, SRZ ;  /* 0x00000000002e7805 */ /* 0x000fe4000001ff00 */
[----:B0-----:R-:W-:Y:S02]  /*1060*/  LEA.HI.X.SX32 R23, R19, UR22, 0x1, P4 ;  /* 0x0000001613177c11 */ /* 0x001fe4000a0f0eff */
[----:B------:R-:W-:Y:S02]  /*1070*/  SHF.L.U32 R28, R9, 0x2, RZ ;  /* 0x00000002091c7819 */ /* 0x000fe400000006ff */
[----:B------:R-:W-:-:S02]  /*1080*/  IADD3 R32, P5, R32, UR16, RZ ;  /* 0x0000001020207c10 */ /* 0x000fc4000ffbe0ff */
[----:B------:R-:W-:Y:S01]  /*1090*/  SHF.L.U64.HI R3, R9, 0x2, R10 ;  /* 0x0000000209037819 */ /* 0x000fe2000001020a */
[----:B------:R-:W-:Y:S01]  /*10a0*/  IMAD.SHL.U32 R9, R22, 0x2, RZ ;  /* 0x0000000216097824 */ /* 0x000fe200078e00ff */
[C---:B------:R-:W-:Y:S02]  /*10b0*/  IADD3 R30, P4, R28.reuse, UR18, RZ ;  /* 0x000000121c1e7c10 */ /* 0x040fe4000ff9e0ff */
[----:B------:R-:W-:Y:S02]  /*10c0*/  IADD3.X R33, R21, UR17, RZ, P5, !PT ;  /* 0x0000001115217c10 */ /* 0x000fe4000affe4ff */
[----:B------:R-:W-:Y:S02]  /*10d0*/  IADD3 R28, P5, R28, UR6, RZ ;  /* 0x000000061c1c7c10 */ /* 0x000fe4000ffbe0ff */
[----:B------:R-:W-:Y:S01]  /*10e0*/  SHF.L.U64.HI R10, R22, 0x1, R23 ;  /* 0x00000001160a7819 */ /* 0x000fe20000010217 */
[----:B------:R-:W4:Y:S01]  /*10f0*/  @P1 LDG.E.U16 R37, desc[UR10][R32.64] ;  /* 0x0000000a20251981 */ /* 0x000f22000c1e1500 */
[----:B------:R-:W-:-:S02]  /*1100*/  @P2 IADD3 R2, P6, R9, UR14, RZ ;  /* 0x0000000e09022c10 */ /* 0x000fc4000ffde0ff */
[C---:B------:R-:W-:Y:S02]  /*1110*/  IADD3.X R31, R3.reuse, UR19, RZ, P4, !PT ;  /* 0x00000013031f7c10 */ /* 0x040fe4000a7fe4ff */
[----:B------:R-:W-:Y:S02]  /*1120*/  IADD3.X R29, R3, UR7, RZ, P5, !PT ;  /* 0x00000007031d7c10 */ /* 0x000fe4000affe4ff */
[----:B------:R-:W-:Y:S01]  /*1130*/  @P2 IADD3.X R3, R10, UR15, RZ, P6, !PT ;  /* 0x0000000f0a032c10 */ /* 0x000fe2000b7fe4ff */
[----:B--2---:R-:W-:-:S04]  /*1140*/  @P3 IMAD.U32 R18, R18, 0x10000, RZ ;  /* 0x0001000012123824 */ /* 0x004fc800078e00ff */
[----:B---3--:R-:W-:Y:S02]  /*1150*/  @P3 FMUL R46, R18, R17 ;  /* 0x00000011122e3220 */ /* 0x008fe40000400000 */
[----:B------:R-:W0:Y:S01]  /*1160*/  @P2 LDC.64 R18, c[0x0][0xda8] ;  /* 0x00036a00ff122b82 */ /* 0x000e220000000a00 */
[----:B------:R-:W-:Y:S02]  /*1170*/  CS2R R16, SRZ ;  /* 0x0000000000107805 */ /* 0x000fe4000001ff00 */
[----:B------:R-:W-:-:S04]  /*1180*/  @P3 F2FP.BF16.F32.PACK_AB R20, RZ, R46 ;  /* 0x0000002eff14323e */ /* 0x000fc800000010ff */
[----:B------:R-:W-:Y:S01]  /*1190*/  PRMT R25, R20, 0x7610, R25 ;  /* 0x0000761014197816 */ /* 0x000fe20000000019 */
[----:B------:R-:W5:Y:S04]  /*11a0*/  @P1 LDG.E R17, desc[UR10][R30.64] ;  /* 0x0000000a1e111981 */ /* 0x000f68000c1e1900 */
[----:B------:R-:W5:Y:S04]  /*11b0*/  @P1 LDG.E R16, desc[UR10][R28.64] ;  /* 0x0000000a1c101981 */ /* 0x000f68000c1e1900 */
[----:B------:R1:W-:Y:S04]  /*11c0*/  @P3 STG.E.U16 desc[UR10][R12.64], R25 ;  /* 0x000000190c003986 */ /* 0x0003e8000c10150a */
[----:B------:R-:W2:Y:S04]  /*11d0*/  @P2 LDG.E.U16 R21, desc[UR10][R2.64] ;  /* 0x0000000a02152981 */ /* 0x000ea8000c1e1500 */
[----:B0-----:R0:W3:Y:S01]  /*11e0*/  @P2 LDG.E R19, desc[UR10][R18.64] ;  /* 0x0000000a12132981 */ /* 0x0010e2000c1e1900 */
[----:B------:R-:W-:Y:S01]  /*11f0*/  @P3 IADD3 R20, P4, R5, UR16, RZ ;  /* 0x0000001005143c10 */ /* 0x000fe2000ff9e0ff */
[----:B------:R-:W-:Y:S01]  /*1200*/  HFMA2.MMA R41, -RZ, RZ, 0, 0 ;  /* 0x00000000ff297435 */ /* 0x000fe200000001ff */
[----:B------:R-:W-:-:S02]  /*1210*/  SHF.L.U64.HI R14, R11, 0x2, R14 ;  /* 0x000000020b0e7819 */ /* 0x000fc4000001020e */
[----:B------:R-:W-:Y:S02]  /*1220*/  CS2R R44, SRZ ;  /* 0x00000000002c7805 */ /* 0x000fe4000001ff00 */
[----:B-1----:R-:W-:Y:S02]  /*1230*/  SHF.L.U64.HI R12, R22, 0x2, R23 ;  /* 0x00000002160c7819 */ /* 0x002fe40000010217 */
[----:B0-----:R-:W-:Y:S02]  /*1240*/  @P2 IADD3 R18, P5, R9, UR16, RZ ;  /* 0x0000001009122c10 */ /* 0x001fe4000ffbe0ff */
[----:B--2---:R-:W-:-:S05]  /*1250*/  @P2 SHF.L.U32 R24, R21, 0x10, RZ ;  /* 0x0000001015182819 */ /* 0x004fca00000006ff */
[----:B---3--:R-:W-:Y:S01]  /*1260*/  @P2 FMUL R47, R24, R19 ;  /* 0x00000013182f2220 */ /* 0x008fe20000400000 */
[----:B------:R-:W-:Y:S01]  /*1270*/  IMAD.SHL.U32 R24, R11, 0x4, RZ ;  /* 0x000000040b187824 */ /* 0x000fe200078e00ff */
[----:B------:R-:W-:Y:S01]  /*1280*/  @P3 IADD3.X R21, R4, UR17, RZ, P4, !PT ;  /* 0x0000001104153c10 */ /* 0x000fe2000a7fe4ff */
[----:B------:R-:W-:-:S03]  /*1290*/  IMAD.SHL.U32 R11, R22, 0x4, RZ ;  /* 0x00000004160b7824 */ /* 0x000fc600078e00ff */
[C---:B------:R-:W-:Y:S01]  /*12a0*/  IADD3 R26, P6, R24.reuse, UR18, RZ ;  /* 0x00000012181a7c10 */ /* 0x040fe2000ffde0ff */
[----:B------:R0:W2:Y:S01]  /*12b0*/  @P3 LDG.E.U16 R38, desc[UR10][R20.64] ;  /* 0x0000000a14263981 */ /* 0x0000a2000c1e1500 */
[----:B------:R-:W-:Y:S02]  /*12c0*/  IADD3 R24, P4, R24, UR6, RZ ;  /* 0x0000000618187c10 */ /* 0x000fe4000ff9e0ff */
[C---:B------:R-:W-:Y:S02]  /*12d0*/  IADD3.X R27, R14.reuse, UR19, RZ, P6, !PT ;  /* 0x000000130e1b7c10 */ /* 0x040fe4000b7fe4ff */
[----:B------:R-:W-:Y:S02]  /*12e0*/  IADD3.X R25, R14, UR7, RZ, P4, !PT ;  /* 0x000000070e197c10 */ /* 0x000fe4000a7fe4ff */
[----:B------:R-:W-:Y:S01]  /*12f0*/  @P2 F2FP.BF16.F32.PACK_AB R13, RZ, R47 ;  /* 0x0000002fff0d223e */ /* 0x000fe200000010ff */
[----:B------:R1:W5:Y:S01]  /*1300*/  @P3 LDG.E R41, desc[UR10][R26.64] ;  /* 0x0000000a1a293981 */ /* 0x000362000c1e1900 */
[----:B------:R-:W-:-:S02]  /*1310*/  IADD3 R22, P6, R11, UR18, RZ ;  /* 0x000000120b167c10 */ /* 0x000fc4000ffde0ff */
[----:B0-----:R-:W-:Y:S01]  /*1320*/  IADD3 R20, P4, R11, UR6, RZ ;  /* 0x000000060b147c10 */ /* 0x001fe2000ff9e0ff */
[----:B------:R1:W5:Y:S01]  /*1330*/  @P3 LDG.E R45, desc[UR10][R24.64] ;  /* 0x0000000a182d3981 */ /* 0x000362000c1e1900 */
[----:B------:R-:W-:Y:S02]  /*1340*/  @P2 IADD3.X R19, R10, UR17, RZ, P5, !PT ;  /* 0x000000110a132c10 */ /* 0x000fe4000affe4ff */
[C---:B------:R-:W-:Y:S01]  /*1350*/  IADD3.X R23, R12.reuse, UR19, RZ, P6, !PT ;  /* 0x000000130c177c10 */ /* 0x040fe2000b7fe4ff */
[----:B------:R0:W-:Y:S01]  /*1360*/  @P2 STG.E.U16 desc[UR10][R2.64], R13 ;  /* 0x0000000d02002986 */ /* 0x0001e2000c10150a */
[----:B------:R-:W-:-:S03]  /*1370*/  IADD3.X R21, R12, UR7, RZ, P4, !PT ;  /* 0x000000070c157c10 */ /* 0x000fc6000a7fe4ff */
[----:B------:R-:W3:Y:S04]  /*1380*/  @P2 LDG.E.U16 R18, desc[UR10][R18.64] ;  /* 0x0000000a12122981 */ /* 0x000ee8000c1e1500 */
[----:B------:R1:W5:Y:S04]  /*1390*/  @P2 LDG.E R44, desc[UR10][R22.64] ;  /* 0x0000000a162c2981 */ /* 0x000368000c1e1900 */
[----:B------:R1:W5:Y:S01]  /*13a0*/  @P2 LDG.E R42, desc[UR10][R20.64] ;  /* 0x0000000a142a2981 */ /* 0x000362000c1e1900 */
[----:B------:R-:W-:Y:S02]  /*13b0*/  ISETP.NE.AND P4, PT, RZ, UR23, PT ;  /* 0x00000017ff007c0c */ /* 0x000fe4000bf85270 */
[----:B0-----:R-:W-:-:S02]  /*13c0*/  CS2R R12, SRZ ;  /* 0x00000000000c7805 */ /* 0x001fc4000001ff00 */
[----:B------:R-:W-:Y:S01]  /*13d0*/  MOV R11, RZ ;  /* 0x000000ff000b7202 */ /* 0x000fe20000000f00 */
[----:B------:R-:W-:Y:S01]  /*13e0*/  IMAD.MOV.U32 R14, RZ, RZ, RZ ;  /* 0x000000ffff0e7224 */ /* 0x000fe200078e00ff */
[----:B----4-:R-:W-:Y:S01]  /*13f0*/  @P0 SHF.L.U32 R11, R36, 0x10, RZ ;  /* 0x00000010240b0819 */ /* 0x010fe200000006ff */
[----:B------:R-:W-:Y:S01]  /*1400*/  @P1 IMAD.U32 R12, R37, 0x10000, RZ ;  /* 0x00010000250c1824 */ /* 0x000fe200078e00ff */
[----:B--2---:R-:W-:Y:S01]  /*1410*/  @P3 SHF.L.U32 R13, R38, 0x10, RZ ;  /* 0x00000010260d3819 */ /* 0x004fe200000006ff */
[----:B---3--:R-:W-:-:S04]  /*1420*/  @P2 IMAD.U32 R14, R18, 0x10000, RZ ;  /* 0x00010000120e2824 */ /* 0x008fc800078e00ff */
        /* <DEDUP_REMOVED lines=15> */
[----:B------:R-:W-:Y:S01]  /*1520*/  IMAD.MOV.U32 R15, RZ, RZ, R2 ;  /* 0x000000ffff0f7224 */ /* 0x000fe200078e0002 */
[----:B-1----:R-:W-:Y:S06]  /*1530*/  @!P3 BRA `(.L_x_313) ;  /* 0x000000000010b947 */ /* 0x002fec0003800000 */
[----:B------:R-:W-:Y:S02]  /*1540*/  MOV R3, UR12 ;  /* 0x0000000c00037c02 */ /* 0x000fe40008000f00 */
[----:B------:R-:W-:-:S07]  /*1550*/  MOV R8, 0x1570 ;  /* 0x0000157000087802 */ /* 0x000fce0000000f00 */
[----:B------:R-:W-:Y:S05]  /*1560*/  CALL.REL.NOINC `($__internal_7_$__cuda_sm3x_div_rn_noftz_f32_slowpath) ;  /* 0x0000002400247944 */ /* 0x000fea0003c00000 */
[----:B------:R-:W-:-:S07]  /*1570*/  IMAD.MOV.U32 R18, RZ, RZ, R2 ;  /* 0x000000ffff127224 */ /* 0x000fce00078e0002 */
.L_x_313:
[----:B------:R-:W-:Y:S05]  /*1580*/  BSYNC B2 ;  /* 0x0000000000027941 */ /* 0x000fea0003800000 */
.L_x_312:
        /* <DEDUP_REMOVED lines=13> */
[----:B------:R-:W-:Y:S05]  /*1660*/  CALL.REL.NOINC `($__internal_7_$__cuda_sm3x_div_rn_noftz_f32_slowpath) ;  /* 0x0000002000e47944 */ /* 0x000fea0003c00000 */
[----:B------:R-:W-:-:S07]  /*1670*/  IMAD.MOV.U32 R3, RZ, RZ, R2 ;  /* 0x000000ffff037224 */ /* 0x000fce00078e0002 */
.L_x_315:
[----:B------:R-:W-:Y:S05]  /*1680*/  BSYNC B2 ;  /* 0x0000000000027941 */ /* 0x000fea0003800000 */
.L_x_314:
[----:B------:R-:W-:Y:S01]  /*1690*/  IADD3 R2, R3, -0xd000000, RZ ;  /* 0xf300000003027810 */ /* 0x000fe20007ffe0ff */
[----:B------:R0:W1:Y:S01]  /*16a0*/  MUFU.RSQ R8, R3 ;  /* 0x0000000300087308 */ /* 0x0000620000001400 */
[----:B------:R-:W-:Y:S02]  /*16b0*/  BSSY B0, `(.L_x_316) ;  /* 0x000000a000007945 */ /* 0x000fe40003800000 */
[----:B------:R-:W-:-:S13]  /*16c0*/  ISETP.GT.U32.AND P3, PT, R2, 0x727fffff, PT ;  /* 0x727fffff0200780c */ /* 0x000fda0003f64070 */
[----:B0-----:R-:W-:Y:S05]  /*16d0*/  @!P3 BRA `(.L_x_317) ;  /* 0x00000000000cb947 */ /* 0x001fea0003800000 */
[----:B------:R-:W-:-:S07]  /*16e0*/  MOV R2, 0x1700 ;  /* 0x0000170000027802 */ /* 0x000fce0000000f00 */
[----:B-1----:R-:W-:Y:S05]  /*16f0*/  CALL.REL.NOINC `($__internal_6_$__cuda_sm20_sqrt_rn_f32_slowpath) ;  /* 0x00000020006c7944 */ /* 0x002fea0003c00000 */
[----:B------:R-:W-:Y:S05]  /*1700*/  BRA `(.L_x_318) ;  /* 0x0000000000107947 */ /* 0x000fea0003800000 */
.L_x_317:
[C---:B-1----:R-:W-:Y:S01]  /*1710*/  FMUL.FTZ R2, R8.reuse, R3 ;  /* 0x0000000308027220 */ /* 0x042fe20000410000 */
[----:B------:R-:W-:-:S03]  /*1720*/  FMUL.FTZ R19, R8, 0.5 ;  /* 0x3f00000008137820 */ /* 0x000fc60000410000 */
[----:B------:R-:W-:-:S04]  /*1730*/  FFMA R3, -R2, R2, R3 ;  /* 0x0000000202037223 */ /* 0x000fc80000000103 */
[----:B------:R-:W-:-:S07]  /*1740*/  FFMA R19, R3, R19, R2 ;  /* 0x0000001303137223 */ /* 0x000fce0000000002 */
.L_x_318:
[----:B------:R-:W-:Y:S05]  /*1750*/  BSYNC B0 ;  /* 0x0000000000007941 */ /* 0x000fea0003800000 */
.L_x_316:
        /* <DEDUP_REMOVED lines=13> */
[----:B------:R-:W-:Y:S05]  /*1830*/  CALL.REL.NOINC `($__internal_7_$__cuda_sm3x_div_rn_noftz_f32_slowpath) ;  /* 0x0000002000707944 */ /* 0x000fea0003c00000 */
[----:B------:R-:W-:-:S07]  /*1840*/  IMAD.MOV.U32 R36, RZ, RZ, R2 ;  /* 0x000000ffff247224 */ /* 0x000fce00078e0002 */
.L_x_320:
[----:B------:R-:W-:Y:S05]  /*1850*/  BSYNC B2 ;  /* 0x0000000000027941 */ /* 0x000fea0003800000 */
.L_x_319:
[----:B------:R-:W0:Y:S02]  /*1860*/  LDC.64 R2, c[0x0][0xd98] ;  /* 0x00036600ff027b82 */ /* 0x000e240000000a00 */
[----:B0-----:R0:W2:Y:S01]  /*1870*/  LDG.E R37, desc[UR10][R2.64] ;  /* 0x0000000a02257981 */ /* 0x0010a2000c1e1900 */
[----:B------:R-:W1:Y:S01]  /*1880*/  MUFU.RCP R18, UR12 ;  /* 0x0000000c00127d08 */ /* 0x000e620008001000 */
[----:B------:R-:W-:Y:S01]  /*1890*/  FMUL R8, R43, UR20 ;  /* 0x000000142b087c20 */ /* 0x000fe20008400000 */
[----:B------:R-:W-:Y:S01]  /*18a0*/  MOV R19, UR12 ;  /* 0x0000000c00137c02 */ /* 0x000fe20008000f00 */
[----:B------:R-:W-:Y:S01]  /*18b0*/  FFMA R36, R11, UR25, R36 ;  /* 0x000000190b247c23 */ /* 0x000fe20008000024 */
[----:B------:R-:W-:Y:S01]  /*18c0*/  BSSY B2, `(.L_x_321) ;  /* 0x0000012000027945 */ /* 0x000fe20003800000 */
[----:B------:R-:W-:-:S04]  /*18d0*/  FFMA R17, R17, UR26, R8 ;  /* 0x0000001a11117c23 */ /* 0x000fc80008000008 */
[----:B------:R-:W3:Y:S01]  /*18e0*/  FCHK P3, R17, UR12 ;  /* 0x0000000c11007d02 */ /* 0x000ee20008060000 */
[----:B-1----:R-:W-:-:S04]  /*18f0*/  FFMA R19, R18, -R19, 1 ;  /* 0x3f80000012137423 */ /* 0x002fc80000000813 */
[----:B------:R-:W-:Y:S01]  /*1900*/  FFMA R8, R18, R19, R18 ;  /* 0x0000001312087223 */ /* 0x000fe20000000012 */
[----:B------:R-:W-:-:S03]  /*1910*/  FMUL R18, R43, UR21 ;  /* 0x000000152b127c20 */ /* 0x000fc60008400000 */
[----:B------:R-:W-:Y:S01]  /*1920*/  FFMA R19, R8, R17, RZ ;  /* 0x0000001108137223 */ /* 0x000fe200000000ff */
[----:B------:R-:W-:-:S03]  /*1930*/  FMUL R43, R18, R43 ;  /* 0x0000002b122b7220 */ /* 0x000fc60000400000 */
[----:B0-----:R-:W-:Y:S01]  /*1940*/  FFMA R2, R19, -UR12, R17 ;  /* 0x8000000c13027c23 */ /* 0x001fe20008000011 */
[----:B------:R-:W-:-:S03]  /*1950*/  FFMA R16, R16, UR27, R43 ;  /* 0x0000001b10107c23 */ /* 0x000fc6000800002b */
[----:B------:R-:W-:Y:S01]  /*1960*/  FFMA R43, R8, R2, R19 ;  /* 0x00000002082b7223 */ /* 0x000fe20000000013 */
[----:B--2---:R-:W-:Y:S01]  /*1970*/  FMUL R18, R36, R37 ;  /* 0x0000002524127220 */ /* 0x004fe20000400000 */
[----:B---3--:R-:W-:Y:S06]  /*1980*/  @!P3 BRA `(.L_x_322) ;  /* 0x000000000014b947 */ /* 0x008fec0003800000 */
[----:B------:R-:W-:Y:S01]  /*1990*/  IMAD.MOV.U32 R2, RZ, RZ, R17 ;  /* 0x000000ffff027224 */ /* 0x000fe200078e0011 */
[----:B------:R-:W-:Y:S02]  /*19a0*/  MOV R3, UR12 ;  /* 0x0000000c00037c02 */ /* 0x000fe40008000f00 */
[----:B------:R-:W-:-:S07]  /*19b0*/  MOV R8, 0x19d0 ;  /* 0x000019d000087802 */ /* 0x000fce0000000f00 */
[----:B------:R-:W-:Y:S05]  /*19c0*/  CALL.REL.NOINC `($__internal_7_$__cuda_sm3x_div_rn_noftz_f32_slowpath) ;  /* 0x00000020000c7944 */ /* 0x000fea0003c00000 */
[----:B------:R-:W-:-:S07]  /*19d0*/  IMAD.MOV.U32 R43, RZ, RZ, R2 ;  /* 0x000000ffff2b7224 */ /* 0x000fce00078e0002 */
.L_x_322:
[----:B------:R-:W-:Y:S05]  /*19e0*/  BSYNC B2 ;  /* 0x0000000000027941 */ /* 0x000fea0003800000 */
.L_x_321:
        /* <DEDUP_REMOVED lines=15> */
.L_x_324:
[----:B------:R-:W-:Y:S05]  /*1ae0*/  BSYNC B2 ;  /* 0x0000000000027941 */ /* 0x000fea0003800000 */
.L_x_323:
        /* <DEDUP_REMOVED lines=8> */
.L_x_326:
[C---:B-1----:R-:W-:Y:S01]  /*1b70*/  FMUL.FTZ R2, R8.reuse, R3 ;  /* 0x0000000308027220 */ /* 0x042fe20000410000 */
[----:B------:R-:W-:-:S03]  /*1b80*/  FMUL.FTZ R19, R8, 0.5 ;  /* 0x3f00000008137820 */ /* 0x000fc60000410000 */
[----:B------:R-:W-:-:S04]  /*1b90*/  FFMA R3, -R2, R2, R3 ;  /* 0x0000000202037223 */ /* 0x000fc80000000103 */
[----:B------:R-:W-:-:S07]  /*1ba0*/  FFMA R19, R3, R19, R2 ;  /* 0x0000001303137223 */ /* 0x000fce0000000002 */
.L_x_327:
[----:B------:R-:W-:Y:S05]  /*1bb0*/  BSYNC B0 ;  /* 0x0000000000007941 */ /* 0x000fea0003800000 */
.L_x_325:
        /* <DEDUP_REMOVED lines=15> */
.L_x_329:
[----:B------:R-:W-:Y:S05]  /*1cb0*/  BSYNC B2 ;  /* 0x0000000000027941 */ /* 0x000fea0003800000 */
.L_x_328:
[----:B------:R-:W0:Y:S01]  /*1cc0*/  MUFU.RCP R8, UR12 ;  /* 0x0000000c00087d08 */ /* 0x000e220008001000 */
[----:B------:R-:W-:Y:S01]  /*1cd0*/  FMUL R2, R46, UR20 ;  /* 0x000000142e027c20 */ /* 0x000fe20008400000 */
[----:B------:R-:W-:Y:S01]  /*1ce0*/  MOV R19, UR12 ;  /* 0x0000000c00137c02 */ /* 0x000fe20008000f00 */
[----:B------:R-:W-:Y:S02]  /*1cf0*/  BSSY B2, `(.L_x_330) ;  /* 0x0000013000027945 */ /* 0x000fe40003800000 */
[----:B------:R-:W-:-:S04]  /*1d00*/  FFMA R41, R41, UR26, R2 ;  /* 0x0000001a29297c23 */ /* 0x000fc80008000002 */
[----:B------:R-:W1:Y:S01]  /*1d10*/  FCHK P3, R41, UR12 ;  /* 0x0000000c29007d02 */ /* 0x000e620008060000 */
[----:B0-----:R-:W-:-:S04]  /*1d20*/  FFMA R19, R8, -R19, 1 ;  /* 0x3f80000008137423 */ /* 0x001fc80000000813 */
[----:B------:R-:W-:Y:S01]  /*1d30*/  FFMA R2, R8, R19, R8 ;  /* 0x0000001308027223 */ /* 0x000fe20000000008 */
[----:B------:R-:W-:Y:S01]  /*1d40*/  FMUL R19, R46, UR21 ;  /* 0x000000152e137c20 */ /* 0x000fe20008400000 */
[----:B------:R-:W-:Y:S02]  /*1d50*/  FFMA R8, R12, UR25, R3 ;  /* 0x000000190c087c23 */ /* 0x000fe40008000003 */
[----:B------:R-:W-:Y:S01]  /*1d60*/  FFMA R36, R2, R41, RZ ;  /* 0x0000002902247223 */ /* 0x000fe200000000ff */
[----:B------:R-:W-:Y:S01]  /*1d70*/  FMUL R46, R19, R46 ;  /* 0x0000002e132e7220 */ /* 0x000fe20000400000 */
[----:B------:R-:W-:Y:S02]  /*1d80*/  FMUL R43, R37, R8 ;  /* 0x00000008252b7220 */ /* 0x000fe40000400000 */
[----:B------:R-:W-:Y:S01]  /*1d90*/  FFMA R19, R36, -UR12, R41 ;  /* 0x8000000c24137c23 */ /* 0x000fe20008000029 */
[----:B------:R-:W-:-:S03]  /*1da0*/  FFMA R45, R45, UR27, R46 ;  /* 0x0000001b2d2d7c23 */ /* 0x000fc6000800002e */
[----:B------:R-:W-:Y:S01]  /*1db0*/  FFMA R46, R2, R19, R36 ;  /* 0x00000013022e7223 */ /* 0x000fe20000000024 */
[----:B-1----:R-:W-:Y:S06]  /*1dc0*/  @!P3 BRA `(.L_x_331) ;  /* 0x000000000014b947 */ /* 0x002fec0003800000 */
[----:B------:R-:W-:Y:S01]  /*1dd0*/  IMAD.MOV.U32 R2, RZ, RZ, R41 ;  /* 0x000000ffff027224 */ /* 0x000fe200078e0029 */
[----:B------:R-:W-:Y:S02]  /*1de0*/  MOV R3, UR12 ;  /* 0x0000000c00037c02 */ /* 0x000fe40008000f00 */
[----:B------:R-:W-:-:S07]  /*1df0*/  MOV R8, 0x1e10 ;  /* 0x00001e1000087802 */ /* 0x000fce0000000f00 */
[----:B------:R-:W-:Y:S05]  /*1e00*/  CALL.REL.NOINC `($__internal_7_$__cuda_sm3x_div_rn_noftz_f32_slowpath) ;  /* 0x0000001800fc7944 */ /* 0x000fea0003c00000 */
[----:B------:R-:W-:-:S07]  /*1e10*/  IMAD.MOV.U32 R46, RZ, RZ, R2 ;  /* 0x000000ffff2e7224 */ /* 0x000fce00078e0002 */
.L_x_331:
[----:B------:R-:W-:Y:S05]  /*1e20*/  BSYNC B2 ;  /* 0x0000000000027941 */ /* 0x000fea0003800000 */
.L_x_330:
        /* <DEDUP_REMOVED lines=15> */
.L_x_333:
[----:B------:R-:W-:Y:S05]  /*1f20*/  BSYNC B2 ;  /* 0x0000000000027941 */ /* 0x000fea0003800000 */
.L_x_332:
        /* <DEDUP_REMOVED lines=8> */
.L_x_335:
[C---:B-1----:R-:W-:Y:S01]  /*1fb0*/  FMUL.FTZ R2, R8.reuse, R3 ;  /* 0x0000000308027220 */ /* 0x042fe20000410000 */
[----:B------:R-:W-:-:S03]  /*1fc0*/  FMUL.FTZ R19, R8, 0.5 ;  /* 0x3f00000008137820 */ /* 0x000fc60000410000 */
[----:B------:R-:W-:-:S04]  /*1fd0*/  FFMA R3, -R2, R2, R3 ;  /* 0x0000000202037223 */ /* 0x000fc80000000103 */
[----:B------:R-:W-:-:S07]  /*1fe0*/  FFMA R19, R3, R19, R2 ;  /* 0x0000001303137223 */ /* 0x000fce0000000002 */
.L_x_336:
[----:B------:R-:W-:Y:S05]  /*1ff0*/  BSYNC B0 ;  /* 0x0000000000007941 */ /* 0x000fea0003800000 */
.L_x_334:
        /* <DEDUP_REMOVED lines=15> */
.L_x_338:
[----:B------:R-:W-:Y:S05]  /*20f0*/  BSYNC B2 ;  /* 0x0000000000027941 */ /* 0x000fea0003800000 */
.L_x_337:
[----:B------:R-:W0:Y:S01]  /*2100*/  MUFU.RCP R19, UR12 ;  /* 0x0000000c00137d08 */ /* 0x000e220008001000 */
[----:B------:R-:W-:Y:S01]  /*2110*/  FMUL R3, R47, UR20 ;  /* 0x000000142f037c20 */ /* 0x000fe20008400000 */
[----:B------:R-:W-:Y:S01]  /*2120*/  MOV R36, UR12 ;  /* 0x0000000c00247c02 */ /* 0x000fe20008000f00 */
[----:B------:R-:W-:Y:S01]  /*2130*/  FFMA R8, R13, UR25, R8 ;  /* 0x000000190d087c23 */ /* 0x000fe20008000008 */
[----:B------:R-:W-:Y:S01]  /*2140*/  BSSY B2, `(.L_x_339) ;  /* 0x0000012000027945 */ /* 0x000fe20003800000 */
[----:B------:R-:W-:-:S04]  /*2150*/  FFMA R2, R44, UR26, R3 ;  /* 0x0000001a2c027c23 */ /* 0x000fc80008000003 */
[----:B------:R-:W1:Y:S01]  /*2160*/  FCHK P3, R2, UR12 ;  /* 0x0000000c02007d02 */ /* 0x000e620008060000 */
[----:B0-----:R-:W-:-:S04]  /*2170*/  FFMA R36, R19, -R36, 1 ;  /* 0x3f80000013247423 */ /* 0x001fc80000000824 */
[----:B------:R-:W-:Y:S01]  /*2180*/  FFMA R44, R19, R36, R19 ;  /* 0x00000024132c7223 */ /* 0x000fe20000000013 */
[----:B------:R-:W-:-:S03]  /*2190*/  FMUL R36, R47, UR21 ;  /* 0x000000152f247c20 */ /* 0x000fc60008400000 */
[----:B------:R-:W-:Y:S01]  /*21a0*/  FFMA R3, R44, R2, RZ ;  /* 0x000000022c037223 */ /* 0x000fe200000000ff */
[----:B------:R-:W-:-:S03]  /*21b0*/  FMUL R47, R36, R47 ;  /* 0x0000002f242f7220 */ /* 0x000fc60000400000 */
[--C-:B------:R-:W-:Y:S01]  /*21c0*/  FFMA R19, R3, -UR12, R2.reuse ;  /* 0x8000000c03137c23 */ /* 0x100fe20008000002 */
[----:B------:R-:W-:Y:S01]  /*21d0*/  FFMA R49, R42, UR27, R47 ;  /* 0x0000001b2a317c23 */ /* 0x000fe2000800002f */
[----:B------:R-:W-:Y:S01]  /*21e0*/  FMUL R42, R37, R8 ;  /* 0x00000008252a7220 */ /* 0x000fe20000400000 */
[----:B------:R-:W-:Y:S02]  /*21f0*/  IMAD.MOV.U32 R47, RZ, RZ, R2 ;  /* 0x000000ffff2f7224 */ /* 0x000fe400078e0002 */
[----:B------:R-:W-:Y:S01]  /*2200*/  FFMA R44, R44, R19, R3 ;  /* 0x000000132c2c7223 */ /* 0x000fe20000000003 */
[----:B-1----:R-:W-:Y:S06]  /*2210*/  @!P3 BRA `(.L_x_340) ;  /* 0x000000000010b947 */ /* 0x002fec0003800000 */
[----:B------:R-:W-:Y:S02]  /*2220*/  MOV R3, UR12 ;  /* 0x0000000c00037c02 */ /* 0x000fe40008000f00 */
[----:B------:R-:W-:-:S07]  /*2230*/  MOV R8, 0x2250 ;  /* 0x0000225000087802 */ /* 0x000fce0000000f00 */
[----:B------:R-:W-:Y:S05]  /*2240*/  CALL.REL.NOINC `($__internal_7_$__cuda_sm3x_div_rn_noftz_f32_slowpath) ;  /* 0x0000001400ec7944 */ /* 0x000fea0003c00000 */
[----:B------:R-:W-:-:S07]  /*2250*/  IMAD.MOV.U32 R44, RZ, RZ, R2 ;  /* 0x000000ffff2c7224 */ /* 0x000fce00078e0002 */
.L_x_340:
[----:B------:R-:W-:Y:S05]  /*2260*/  BSYNC B2 ;  /* 0x0000000000027941 */ /* 0x000fea0003800000 */
.L_x_339:
        /* <DEDUP_REMOVED lines=15> */
.L_x_342:
[----:B------:R-:W-:Y:S05]  /*2360*/  BSYNC B2 ;  /* 0x0000000000027941 */ /* 0x000fea0003800000 */
.L_x_341:
        /* <DEDUP_REMOVED lines=8> */
.L_x_344:
[C---:B-1----:R-:W-:Y:S01]  /*23f0*/  FMUL.FTZ R2, R8.reuse, R3 ;  /* 0x0000000308027220 */ /* 0x042fe20000410000 */
[----:B------:R-:W-:-:S03]  /*2400*/  FMUL.FTZ R19, R8, 0.5 ;  /* 0x3f00000008137820 */ /* 0x000fc60000410000 */
[----:B------:R-:W-:-:S04]  /*2410*/  FFMA R3, -R2, R2, R3 ;  /* 0x0000000202037223 */ /* 0x000fc80000000103 */
[----:B------:R-:W-:-:S07]  /*2420*/  FFMA R19, R3, R19, R2 ;  /* 0x0000001303137223 */ /* 0x000fce0000000002 */
.L_x_345:
[----:B------:R-:W-:Y:S05]  /*2430*/  BSYNC B0 ;  /* 0x0000000000007941 */ /* 0x000fea0003800000 */
.L_x_343:
        /* <DEDUP_REMOVED lines=14> */
.L_x_347:
[----:B------:R-:W-:Y:S05]  /*2520*/  BSYNC B2 ;  /* 0x0000000000027941 */ /* 0x000fea0003800000 */
.L_x_346:
[----:B------:R-:W-:-:S04]  /*2530*/  FFMA R2, R14, UR25, R2 ;  /* 0x000000190e027c23 */ /* 0x000fc80008000002 */
[----:B------:R-:W-:Y:S01]  /*2540*/  FMUL R37, R37, R2 ;  /* 0x0000000225257220 */ /* 0x000fe20000400000 */
[----:B------:R-:W-:Y:S06]  /*2550*/  BRA `(.L_x_348) ;  /* 0x00000010004c7947 */ /* 0x000fec0003800000 */
.L_x_311:
[----:B------:R-:W0:Y:S01]  /*2560*/  MUFU.RCP R18, UR12 ;  /* 0x0000000c00127d08 */ /* 0x000e220008001000 */
[----:B------:R-:W-:Y:S01]  /*2570*/  FFMA R8, R11, UR25, R8 ;  /* 0x000000190b087c23 */ /* 0x000fe20008000008 */
[----:B------:R-:W-:Y:S01]  /*2580*/  IMAD.U32 R3, RZ, RZ, UR12 ;  /* 0x0000000cff037e24 */ /* 0x000fe2000f8e00ff */
[----:B------:R-:W-:Y:S02]  /*2590*/  BSSY B2, `(.L_x_349) ;  /* 0x0000013000027945 */ /* 0x000fe40003800000 */
[----:B------:R-:W-:-:S04]  /*25a0*/  FMUL R2, R8, UR20 ;  /* 0x0000001408027c20 */ /* 0x000fc80008400000 */
        /* <DEDUP_REMOVED lines=10> */
[----:B------:R-:W-:Y:S01]  /*2650*/  MOV R15, R36 ;  /* 0x00000024000f7202 */ /* 0x000fe20000000f00 */
[----:B-1----:R-:W-:Y:S06]  /*2660*/  @!P3 BRA `(.L_x_350) ;  /* 0x000000000014b947 */ /* 0x002fec0003800000 */
[----:B------:R-:W-:Y:S01]  /*2670*/  IMAD.MOV.U32 R2, RZ, RZ, R36 ;  /* 0x000000ffff027224 */ /* 0x000fe200078e0024 */
[----:B------:R-:W-:Y:S02]  /*2680*/  MOV R3, UR12 ;  /* 0x0000000c00037c02 */ /* 0x000fe40008000f00 */
[----:B------:R-:W-:-:S07]  /*2690*/  MOV R8, 0x26b0 ;  /* 0x000026b000087802 */ /* 0x000fce0000000f00 */
[----:B------:R-:W-:Y:S05]  /*26a0*/  CALL.REL.NOINC `($__internal_7_$__cuda_sm3x_div_rn_noftz_f32_slowpath) ;  /* 0x0000001000d47944 */ /* 0x000fea0003c00000 */
[----:B------:R-:W-:-:S07]  /*26b0*/  IMAD.MOV.U32 R18, RZ, RZ, R2 ;  /* 0x000000ffff127224 */ /* 0x000fce00078e0002 */
.L_x_350:
[----:B------:R-:W-:Y:S05]  /*26c0*/  BSYNC B2 ;  /* 0x0000000000027941 */ /* 0x000fea0003800000 */
.L_x_349:
        /* <DEDUP_REMOVED lines=15> */
.L_x_352:
[----:B------:R-:W-:Y:S05]  /*27c0*/  BSYNC B2 ;  /* 0x0000000000027941 */ /* 0x000fea0003800000 */
.L_x_351:
        /* <DEDUP_REMOVED lines=8> */
.L_x_354:
[C---:B-1----:R-:W-:Y:S01]  /*2850*/  FMUL.FTZ R2, R8.reuse, R3 ;  /* 0x0000000308027220 */ /* 0x042fe20000410000 */
[----:B------:R-:W-:-:S03]  /*2860*/  FMUL.FTZ R19, R8, 0.5 ;  /* 0x3f00000008137820 */ /* 0x000fc60000410000 */
[----:B------:R-:W-:-:S04]  /*2870*/  FFMA R3, -R2, R2, R3 ;  /* 0x0000000202037223 */ /* 0x000fc80000000103 */
[----:B------:R-:W-:-:S07]  /*2880*/  FFMA R19, R3, R19, R2 ;  /* 0x0000001303137223 */ /* 0x000fce0000000002 */
.L_x_355:
[----:B------:R-:W-:Y:S05]  /*2890*/  BSYNC B0 ;  /* 0x0000000000007941 */ /* 0x000fea0003800000 */
.L_x_353:
        /* <DEDUP_REMOVED lines=15> */
.L_x_357:
[----:B------:R-:W-:Y:S05]  /*2990*/  BSYNC B2 ;  /* 0x0000000000027941 */ /* 0x000fea0003800000 */
.L_x_356:
[----:B------:R-:W0:Y:S02]  /*29a0*/  LDC.64 R2, c[0x0][0xd98] ;  /* 0x00036600ff027b82 */ /* 0x000e240000000a00 */
[----:B0-----:R0:W2:Y:S01]  /*29b0*/  LDG.E R37, desc[UR10][R2.64] ;  /* 0x0000000a02257981 */ /* 0x0010a2000c1e1900 */
[----:B------:R-:W1:Y:S01]  /*29c0*/  MUFU.RCP R38, UR12 ;  /* 0x0000000c00267d08 */ /* 0x000e620008001000 */
[----:B------:R-:W-:Y:S01]  /*29d0*/  FFMA R18, R12, UR25, R43 ;  /* 0x000000190c127c23 */ /* 0x000fe2000800002b */
[----:B------:R-:W-:Y:S01]  /*29e0*/  MOV R43, UR12 ;  /* 0x0000000c002b7c02 */ /* 0x000fe20008000f00 */
[----:B------:R-:W-:Y:S02]  /*29f0*/  BSSY B2, `(.L_x_358) ;  /* 0x0000014000027945 */ /* 0x000fe40003800000 */
[----:B------:R-:W-:-:S04]  /*2a00*/  FMUL R36, R18, UR20 ;  /* 0x0000001412247c20 */ /* 0x000fc80008400000 */
[----:B------:R-:W-:Y:S01]  /*2a10*/  FFMA R19, R17, UR26, R36 ;  /* 0x0000001a11137c23 */ /* 0x000fe20008000024 */
[----:B------:R-:W-:-:S03]  /*2a20*/  FMUL R17, R18, UR21 ;  /* 0x0000001512117c20 */ /* 0x000fc60008400000 */
[----:B------:R-:W3:Y:S01]  /*2a30*/  FCHK P3, R19, UR12 ;  /* 0x0000000c13007d02 */ /* 0x000ee20008060000 */
[----:B------:R-:W-:Y:S01]  /*2a40*/  FMUL R17, R18, R17 ;  /* 0x0000001112117220 */ /* 0x000fe20000400000 */
[----:B-1----:R-:W-:-:S03]  /*2a50*/  FFMA R43, R38, -R43, 1 ;  /* 0x3f800000262b7423 */ /* 0x002fc6000000082b */
[----:B------:R-:W-:Y:S01]  /*2a60*/  FFMA R16, R16, UR27, R17 ;  /* 0x0000001b10107c23 */ /* 0x000fe20008000011 */
[----:B------:R-:W-:Y:S02]  /*2a70*/  IMAD.MOV.U32 R17, RZ, RZ, R19 ;  /* 0x000000ffff117224 */ /* 0x000fe400078e0013 */
[----:B------:R-:W-:-:S04]  /*2a80*/  FFMA R43, R38, R43, R38 ;  /* 0x0000002b262b7223 */ /* 0x000fc80000000026 */
[----:B------:R-:W-:-:S04]  /*2a90*/  FFMA R36, R43, R19, RZ ;  /* 0x000000132b247223 */ /* 0x000fc800000000ff */
[----:B0-----:R-:W-:-:S04]  /*2aa0*/  FFMA R2, R36, -UR12, R19 ;  /* 0x8000000c24027c23 */ /* 0x001fc80008000013 */
[----:B------:R-:W-:Y:S01]  /*2ab0*/  FFMA R43, R43, R2, R36 ;  /* 0x000000022b2b7223 */ /* 0x000fe20000000024 */
[----:B--2---:R-:W-:Y:S01]  /*2ac0*/  FMUL R18, R37, R8 ;  /* 0x0000000825127220 */ /* 0x004fe20000400000 */
[----:B---3--:R-:W-:Y:S06]  /*2ad0*/  @!P3 BRA `(.L_x_359) ;  /* 0x000000000014b947 */ /* 0x008fec0003800000 */
[----:B------:R-:W-:Y:S01]  /*2ae0*/  MOV R2, R19 ;  /* 0x0000001300027202 */ /* 0x000fe20000000f00 */
[----:B------:R-:W-:Y:S01]  /*2af0*/  IMAD.U32 R3, RZ, RZ, UR12 ;  /* 0x0000000cff037e24 */ /* 0x000fe2000f8e00ff */
[----:B------:R-:W-:-:S07]  /*2b00*/  MOV R8, 0x2b20 ;  /* 0x00002b2000087802 */ /* 0x000fce0000000f00 */
[----:B------:R-:W-:Y:S05]  /*2b10*/  CALL.REL.NOINC `($__internal_7_$__cuda_sm3x_div_rn_noftz_f32_slowpath) ;  /* 0x0000000c00b87944 */ /* 0x000fea0003c00000 */
[----:B------:R-:W-:-:S07]  /*2b20*/  MOV R43, R2 ;  /* 0x00000002002b7202 */ /* 0x000fce0000000f00 */
.L_x_359:
[----:B------:R-:W-:Y:S05]  /*2b30*/  BSYNC B2 ;  /* 0x0000000000027941 */ /* 0x000fea0003800000 */
.L_x_358:
        /* <DEDUP_REMOVED lines=13> */
[----:B------:R-:W-:Y:S05]  /*2c10*/  CALL.REL.NOINC `($__internal_7_$__cuda_sm3x_div_rn_noftz_f32_slowpath) ;  /* 0x0000000c00787944 */ /* 0x000fea0003c00000 */
[----:B------:R-:W-:-:S07]  /*2c20*/  MOV R3, R2 ;  /* 0x0000000200037202 */ /* 0x000fce0000000f00 */
.L_x_361:
[----:B------:R-:W-:Y:S05]  /*2c30*/  BSYNC B2 ;  /* 0x0000000000027941 */ /* 0x000fea0003800000 */
.L_x_360:
[----:B------:R-:W-:Y:S01]  /*2c40*/  VIADD R2, R3, 0xf3000000 ;  /* 0xf300000003027836 */ /* 0x000fe20000000000 */
[----:B------:R0:W1:Y:S01]  /*2c50*/  MUFU.RSQ R8, R3 ;  /* 0x0000000300087308 */ /* 0x0000620000001400 */
[----:B------:R-:W-:Y:S03]  /*2c60*/  BSSY B0, `(.L_x_362) ;  /* 0x000000a000007945 */ /* 0x000fe60003800000 */
[----:B------:R-:W-:-:S13]  /*2c70*/  ISETP.GT.U32.AND P3, PT, R2, 0x727fffff, PT ;  /* 0x727fffff0200780c */ /* 0x000fda0003f64070 */
[----:B01----:R-:W-:Y:S05]  /*2c80*/  @!P3 BRA `(.L_x_363) ;  /* 0x00000000000cb947 */ /* 0x003fea0003800000 */
[----:B------:R-:W-:-:S07]  /*2c90*/  MOV R2, 0x2cb0 ;  /* 0x00002cb000027802 */ /* 0x000fce0000000f00 */
[----:B------:R-:W-:Y:S05]  /*2ca0*/  CALL.REL.NOINC `($__internal_6_$__cuda_sm20_sqrt_rn_f32_slowpath) ;  /* 0x0000000c00007944 */ /* 0x000fea0003c00000 */
[----:B------:R-:W-:Y:S05]  /*2cb0*/  BRA `(.L_x_364) ;  /* 0x0000000000107947 */ /* 0x000fea0003800000 */
.L_x_363:
[C---:B------:R-:W-:Y:S01]  /*2cc0*/  FMUL.FTZ R2, R8.reuse, R3 ;  /* 0x0000000308027220 */ /* 0x040fe20000410000 */
[----:B------:R-:W-:-:S03]  /*2cd0*/  FMUL.FTZ R19, R8, 0.5 ;  /* 0x3f00000008137820 */ /* 0x000fc60000410000 */
[----:B------:R-:W-:-:S04]  /*2ce0*/  FFMA R3, -R2, R2, R3 ;  /* 0x0000000202037223 */ /* 0x000fc80000000103 */
[----:B------:R-:W-:-:S07]  /*2cf0*/  FFMA R19, R3, R19, R2 ;  /* 0x0000001303137223 */ /* 0x000fce0000000002 */
.L_x_364:
[----:B------:R-:W-:Y:S05]  /*2d00*/  BSYNC B0 ;  /* 0x0000000000007941 */ /* 0x000fea0003800000 */
.L_x_362:
        /* <DEDUP_REMOVED lines=13> */
[----:B------:R-:W-:Y:S05]  /*2de0*/  CALL.REL.NOINC `($__internal_7_$__cuda_sm3x_div_rn_noftz_f32_slowpath) ;  /* 0x0000000c00047944 */ /* 0x000fea0003c00000 */
.L_x_366:
[----:B------:R-:W-:Y:S05]  /*2df0*/  BSYNC B2 ;  /* 0x0000000000027941 */ /* 0x000fea0003800000 */
.L_x_365:
[----:B------:R-:W0:Y:S01]  /*2e00*/  MUFU.RCP R19, UR12 ;  /* 0x0000000c00137d08 */ /* 0x000e220008001000 */
[----:B------:R-:W-:Y:S01]  /*2e10*/  FFMA R3, R13, UR25, R46 ;  /* 0x000000190d037c23 */ /* 0x000fe2000800002e */
[----:B------:R-:W-:Y:S01]  /*2e20*/  MOV R46, UR12 ;  /* 0x0000000c002e7c02 */ /* 0x000fe20008000f00 */
[----:B------:R-:W-:Y:S01]  /*2e30*/  BSSY B2, `(.L_x_367) ;  /* 0x0000014000027945 */ /* 0x000fe20003800000 */
[----:B------:R-:W-:Y:S01]  /*2e40*/  FMUL R43, R37, R2 ;  /* 0x00000002252b7220 */ /* 0x000fe20000400000 */
[----:B------:R-:W-:-:S04]  /*2e50*/  FMUL R8, R3, UR20 ;  /* 0x0000001403087c20 */ /* 0x000fc80008400000 */
[----:B------:R-:W-:Y:S01]  /*2e60*/  FFMA R36, R41, UR26, R8 ;  /* 0x0000001a29247c23 */ /* 0x000fe20008000008 */
[----:B------:R-:W-:-:S03]  /*2e70*/  FMUL R8, R3, UR21 ;  /* 0x0000001503087c20 */ /* 0x000fc60008400000 */
[----:B------:R-:W1:Y:S01]  /*2e80*/  FCHK P3, R36, UR12 ;  /* 0x0000000c24007d02 */ /* 0x000e620008060000 */
[----:B------:R-:W-:Y:S01]  /*2e90*/  FMUL R8, R3, R8 ;  /* 0x0000000803087220 */ /* 0x000fe20000400000 */
[----:B------:R-:W-:Y:S02]  /*2ea0*/  IMAD.MOV.U32 R41, RZ, RZ, R36 ;  /* 0x000000ffff297224 */ /* 0x000fe400078e0024 */
[----:B0-----:R-:W-:Y:S01]  /*2eb0*/  FFMA R46, R19, -R46, 1 ;  /* 0x3f800000132e7423 */ /* 0x001fe2000000082e */
[----:B------:R-:W-:-:S03]  /*2ec0*/  FFMA R45, R45, UR27, R8 ;  /* 0x0000001b2d2d7c23 */ /* 0x000fc60008000008 */
        /* <DEDUP_REMOVED lines=10> */
.L_x_368:
[----:B------:R-:W-:Y:S05]  /*2f70*/  BSYNC B2 ;  /* 0x0000000000027941 */ /* 0x000fea0003800000 */
.L_x_367:
        /* <DEDUP_REMOVED lines=14> */
.L_x_370:
[----:B------:R-:W-:Y:S05]  /*3060*/  BSYNC B2 ;  /* 0x0000000000027941 */ /* 0x000fea0003800000 */
.L_x_369:
[----:B------:R-:W-:Y:S01]  /*3070*/  IADD3 R8, R2, -0xd000000, RZ ;  /* 0xf300000002087810 */ /* 0x000fe20007ffe0ff */
[----:B------:R0:W1:Y:S01]  /*3080*/  MUFU.RSQ R3, R2 ;  /* 0x0000000200037308 */ /* 0x0000620000001400 */
[----:B------:R-:W-:Y:S02]  /*3090*/  BSSY B0, `(.L_x_371) ;  /* 0x000000b000007945 */ /* 0x000fe40003800000 */
[----:B------:R-:W-:-:S13]  /*30a0*/  ISETP.GT.U32.AND P3, PT, R8, 0x727fffff, PT ;  /* 0x727fffff0800780c */ /* 0x000fda0003f64070 */
[----:B0-----:R-:W-:Y:S05]  /*30b0*/  @!P3 BRA `(.L_x_372) ;  /* 0x000000000010b947 */ /* 0x001fea0003800000 */
[----:B-1----:R-:W-:Y:S01]  /*30c0*/  IMAD.MOV.U32 R3, RZ, RZ, R2 ;  /* 0x000000ffff037224 */ /* 0x002fe200078e0002 */
[----:B------:R-:W-:-:S07]  /*30d0*/  MOV R2, 0x30f0 ;  /* 0x000030f000027802 */ /* 0x000fce0000000f00 */
[----:B------:R-:W-:Y:S05]  /*30e0*/  CALL.REL.NOINC `($__internal_6_$__cuda_sm20_sqrt_rn_f32_slowpath) ;  /* 0x0000000400f07944 */ /* 0x000fea0003c00000 */
[----:B------:R-:W-:Y:S05]  /*30f0*/  BRA `(.L_x_373) ;  /* 0x0000000000107947 */ /* 0x000fea0003800000 */
.L_x_372:
[C---:B-1----:R-:W-:Y:S01]  /*3100*/  FMUL.FTZ R19, R3.reuse, R2 ;  /* 0x0000000203137220 */ /* 0x042fe20000410000 */
[----:B------:R-:W-:-:S03]  /*3110*/  FMUL.FTZ R3, R3, 0.5 ;  /* 0x3f00000003037820 */ /* 0x000fc60000410000 */
[----:B------:R-:W-:-:S04]  /*3120*/  FFMA R2, -R19, R19, R2 ;  /* 0x0000001313027223 */ /* 0x000fc80000000102 */
[----:B------:R-:W-:-:S07]  /*3130*/  FFMA R19, R2, R3, R19 ;  /* 0x0000000302137223 */ /* 0x000fce0000000013 */
.L_x_373:
[----:B------:R-:W-:Y:S05]  /*3140*/  BSYNC B0 ;  /* 0x0000000000007941 */ /* 0x000fea0003800000 */
.L_x_371:
        /* <DEDUP_REMOVED lines=14> */
.L_x_375:
[----:B------:R-:W-:Y:S05]  /*3230*/  BSYNC B2 ;  /* 0x0000000000027941 */ /* 0x000fea0003800000 */
.L_x_374:
[----:B------:R-:W0:Y:S01]  /*3240*/  MUFU.RCP R8, UR12 ;  /* 0x0000000c00087d08 */ /* 0x000e220008001000 */
[----:B------:R-:W-:Y:S01]  /*3250*/  FFMA R47, R14, UR25, R47 ;  /* 0x000000190e2f7c23 */ /* 0x000fe2000800002f */
        /* <DEDUP_REMOVED lines=16> */
[----:B------:R-:W-:Y:S01]  /*3360*/  MOV R2, R36 ;  /* 0x0000002400027202 */ /* 0x000fe20000000f00 */
[----:B------:R-:W-:Y:S01]  /*3370*/  IMAD.U32 R3, RZ, RZ, UR12 ;  /* 0x0000000cff037e24 */ /* 0x000fe2000f8e00ff */
[----:B------:R-:W-:-:S07]  /*3380*/  MOV R8, 0x33a0 ;  /* 0x000033a000087802 */ /* 0x000fce0000000f00 */
[----:B------:R-:W-:Y:S05]  /*3390*/  CALL.REL.NOINC `($__internal_7_$__cuda_sm3x_div_rn_noftz_f32_slowpath) ;  /* 0x0000000400987944 */ /* 0x000fea0003c00000 */
[----:B------:R-:W-:-:S07]  /*33a0*/  MOV R44, R2 ;  /* 0x00000002002c7202 */ /* 0x000fce0000000f00 */
.L_x_377:
[----:B------:R-:W-:Y:S05]  /*33b0*/  BSYNC B2 ;  /* 0x0000000000027941 */ /* 0x000fea0003800000 */
.L_x_376:
        /* <DEDUP_REMOVED lines=14> */
.L_x_379:
[----:B------:R-:W-:Y:S05]  /*34a0*/  BSYNC B2 ;  /* 0x0000000000027941 */ /* 0x000fea0003800000 */
.L_x_378:
        /* <DEDUP_REMOVED lines=9> */
.L_x_381:
[C---:B-1----:R-:W-:Y:S01]  /*3540*/  FMUL.FTZ R19, R3.reuse, R2 ;  /* 0x0000000203137220 */ /* 0x042fe20000410000 */
[----:B------:R-:W-:-:S03]  /*3550*/  FMUL.FTZ R3, R3, 0.5 ;  /* 0x3f00000003037820 */ /* 0x000fc60000410000 */
[----:B------:R-:W-:-:S04]  /*3560*/  FFMA R2, -R19, R19, R2 ;  /* 0x0000001313027223 */ /* 0x000fc80000000102 */
[----:B------:R-:W-:-:S07]  /*3570*/  FFMA R19, R2, R3, R19 ;  /* 0x0000000302137223 */ /* 0x000fce0000000013 */
.L_x_382:
[----:B------:R-:W-:Y:S05]  /*3580*/  BSYNC B0 ;  /* 0x0000000000007941 */ /* 0x000fea0003800000 */
.L_x_380:
        /* <DEDUP_REMOVED lines=14> */
.L_x_384:
[----:B------:R-:W-:Y:S05]  /*3670*/  BSYNC B2 ;  /* 0x0000000000027941 */ /* 0x000fea0003800000 */
.L_x_383:
[----:B------:R-:W-:-:S07]  /*3680*/  FMUL R37, R37, R2 ;  /* 0x0000000225257220 */ /* 0x000fce0000400000 */
.L_x_348:
[----:B------:R-:W-:Y:S01]  /*3690*/  FADD R2, -R18, R11 ;  /* 0x0000000b12027221 */ /* 0x000fe20000000100 */
[----:B------:R-:W-:Y:S01]  /*36a0*/  ISETP.GE.AND P3, PT, R6, UR28, PT ;  /* 0x0000001c06007c0c */ /* 0x000fe2000bf66270 */
[----:B------:R-:W-:Y:S01]  /*36b0*/  FADD R3, -R43, R12 ;  /* 0x0000000c2b037221 */ /* 0x000fe20000000100 */
[----:B------:R-:W-:Y:S01]  /*36c0*/  FADD R42, -R42, R13 ;  /* 0x0000000d2a2a7221 */ /* 0x000fe20000000100 */
[----:B------:R-:W-:Y:S01]  /*36d0*/  @P2 IADD3 R8, P4, R9, UR16, RZ ;  /* 0x0000001009082c10 */ /* 0x000fe2000ff9e0ff */
[----:B------:R-:W-:Y:S01]  /*36e0*/  ULEA UR4, UR5, UR4, 0x2 ;  /* 0x0000000405047291 */ /* 0x000fe2000f8e103f */
[----:B------:R-:W-:Y:S01]  /*36f0*/  ISETP.LT.AND P3, PT, R6, UR9, !P3 ;  /* 0x0000000906007c0c */ /* 0x000fe2000df61270 */
[----:B------:R-:W-:Y:S01]  /*3700*/  FADD R6, -R37, R14 ;  /* 0x0000000e25067221 */ /* 0x000fe20000000100 */
[----:B------:R-:W-:Y:S01]  /*3710*/  @P0 F2FP.BF16.F32.PACK_AB R2, RZ, R2 ;  /* 0x00000002ff02023e */ /* 0x000fe200000010ff */
[----:B------:R-:W-:Y:S01]  /*3720*/  UISETP.GE.AND UP0, UPT, UR4, UR28, UPT ;  /* 0x0000001c0400728c */ /* 0x000fe2000bf06270 */
[----:B------:R-:W-:-:S02]  /*3730*/  @P1 F2FP.BF16.F32.PACK_AB R3, RZ, R3 ;  /* 0x00000003ff03123e */ /* 0x000fc400000010ff */
[----:B------:R-:W-:Y:S02]  /*3740*/  PRMT R11, R2, 0x7610, R11 ;  /* 0x00007610020b7816 */ /* 0x000fe4000000000b */
[----:B------:R-:W-:Y:S02]  /*3750*/  @P2 F2FP.BF16.F32.PACK_AB R6, RZ, R6 ;  /* 0x00000006ff06223e */ /* 0x000fe400000010ff */
[----:B------:R-:W-:Y:S01]  /*3760*/  @P2 IADD3.X R9, R10, UR17, RZ, P4, !PT ;  /* 0x000000110a092c10 */ /* 0x000fe2000a7fe4ff */
[----:B------:R-:W-:Y:S04]  /*3770*/  @P0 STG.E.U16 desc[UR10][R52.64], R11 ;  /* 0x0000000b34000986 */ /* 0x000fe8000c10150a */
[----:B------:R-:W-:Y:S04]  /*3780*/  @P0 STG.E desc[UR10][R50.64], R15 ;  /* 0x0000000f32000986 */ /* 0x000fe8000c10190a */
[----:B------:R0:W-:Y:S01]  /*3790*/  @P0 STG.E desc[UR10][R34.64], R0 ;  /* 0x0000000022000986 */ /* 0x0001e2000c10190a */
[----:B------:R-:W-:-:S02]  /*37a0*/  @P3 IADD3 R2, P0, R5, UR16, RZ ;  /* 0x0000001005023c10 */ /* 0x000fc4000ff1e0ff */
[----:B------:R-:W-:Y:S01]  /*37b0*/  @P3 F2FP.BF16.F32.PACK_AB R5, RZ, R42 ;  /* 0x0000002aff05323e */ /* 0x000fe200000010ff */
[----:B------:R1:W-:Y:S04]  /*37c0*/  @P1 STG.E.U16 desc[UR10][R32.64], R3 ;  /* 0x0000000320001986 */ /* 0x0003e8000c10150a */
[----:B------:R2:W-:Y:S04]  /*37d0*/  @P1 STG.E desc[UR10][R30.64], R17 ;  /* 0x000000111e001986 */ /* 0x0005e8000c10190a */
[----:B------:R2:W-:Y:S01]  /*37e0*/  @P1 STG.E desc[UR10][R28.64], R16 ;  /* 0x000000101c001986 */ /* 0x0005e2000c10190a */
[----:B0-----:R-:W-:-:S02]  /*37f0*/  MOV R0, UR4 ;  /* 0x0000000400007c02 */ /* 0x001fc40008000f00 */
[----:B-1----:R-:W-:Y:S02]  /*3800*/  @P3 IADD3.X R3, R4, UR17, RZ, P0, !PT ;  /* 0x0000001104033c10 */ /* 0x002fe400087fe4ff */
[----:B------:R-:W-:Y:S02]  /*3810*/  ISETP.LT.AND P1, PT, R0, UR9, PT ;  /* 0x0000000900007c0c */ /* 0x000fe4000bf21270 */
[----:B------:R-:W-:Y:S01]  /*3820*/  PLOP3.LUT P0, PT, PT, PT, UP0, 0x80, 0x0 ;  /* 0x000000000000781c */ /* 0x000fe20003f0f008 */
[----:B------:R2:W-:Y:S04]  /*3830*/  @P3 STG.E.U16 desc[UR10][R2.64], R5 ;  /* 0x0000000502003986 */ /* 0x0005e8000c10150a */
[----:B------:R2:W-:Y:S04]  /*3840*/  @P3 STG.E desc[UR10][R26.64], R41 ;  /* 0x000000291a003986 */ /* 0x0005e8000c10190a */
[----:B------:R2:W-:Y:S04]  /*3850*/  @P3 STG.E desc[UR10][R24.64], R45 ;  /* 0x0000002d18003986 */ /* 0x0005e8000c10190a */
[----:B------:R2:W-:Y:S04]  /*3860*/  @P2 STG.E.U16 desc[UR10][R8.64], R6 ;  /* 0x0000000608002986 */ /* 0x0005e8000c10150a */
[----:B------:R2:W-:Y:S04]  /*3870*/  @P2 STG.E desc[UR10][R22.64], R47 ;  /* 0x0000002f16002986 */ /* 0x0005e8000c10190a */
[----:B------:R2:W-:Y:S01]  /*3880*/  @P2 STG.E desc[UR10][R20.64], R49 ;  /* 0x0000003114002986 */ /* 0x0005e2000c10190a */
[----:B------:R-:W-:Y:S05]  /*3890*/  @!P0 BRA P1, `(.L_x_385) ;  /* 0xffffffd000dc8947 */ /* 0x000fea000083ffff */
[----:B------:R-:W-:Y:S05]  /*38a0*/  EXIT ;  /* 0x000000000000794d */ /* 0x000fea0003800000 */
        .weak           $__internal_6_$__cuda_sm20_sqrt_rn_f32_slowpath
        .type           $__internal_6_$__cuda_sm20_sqrt_rn_f32_slowpath,@function
        .size           $__internal_6_$__cuda_sm20_sqrt_rn_f32_slowpath,($__internal_7_$__cuda_sm3x_div_rn_noftz_f32_slowpath - $__internal_6_$__cuda_sm20_sqrt_rn_f32_slowpath)
$__internal_6_$__cuda_sm20_sqrt_rn_f32_slowpath:
        /* <DEDUP_REMOVED lines=19> */
.L_x_386:
[----:B------:R-:W-:-:S06]  /*39e0*/  HFMA2.MMA R3, -RZ, RZ, 0, 0 ;  /* 0x00000000ff037435 */ /* 0x000fcc00000001ff */
[----:B------:R-:W-:Y:S05]  /*39f0*/  RET.REL.NODEC R2 `(_Z25multi_tensor_apply_kernelI18TensorListMetadataILi4ELb0EEN18transformer_engine17multi_tensor_adam21AdamCapturableFunctorI13__nv_bfloat16fEEJffPiifPfNS3_10adamMode_tEfS8_EEvlPViT_T0_DpT1_) ;  /* 0xffffffc402807950 */ /* 0x000fea0003c3ffff */
        .weak           $__internal_7_$__cuda_sm3x_div_rn_noftz_f32_slowpath
        .type           $__internal_7_$__cuda_sm3x_div_rn_noftz_f32_slowpath,@function
        .size           $__internal_7_$__cuda_sm3x_div_rn_noftz_f32_slowpath,($_Z25multi_tensor_apply_kernelI18TensorListMetadataILi4ELb0EEN18transformer_engine17multi_tensor_adam21AdamCapturableFunctorI13__nv_bfloat16fEEJffPiifPfNS3_10adamMode_tEfS8_EEvlPViT_T0_DpT1_$__internal_accurate_pow - $__internal_7_$__cuda_sm3x_div_rn_noftz_f32_slowpath)
$__internal_7_$__cuda_sm3x_div_rn_noftz_f32_slowpath:
        /* <DEDUP_REMOVED lines=34> */
.L_x_388:
[----:B------:R-:W-:Y:S01]  /*3c20*/  LEA R40, R19, 0xc0800000, 0x17 ;  /* 0xc080000013287811 */ /* 0x000fe200078eb8ff */
[----:B------:R-:W-:Y:S01]  /*3c30*/  BSSY B1, `(.L_x_393) ;  /* 0x0000036000017945 */ /* 0x000fe20003800000 */
[----:B------:R-:W-:-:S03]  /*3c40*/  IADD3 R38, R38, -0x7f, RZ ;  /* 0xffffff8126267810 */ /* 0x000fc60007ffe0ff */
[----:B------:R-:W-:-:S04]  /*3c50*/  IMAD.IADD R39, R3, 0x1, -R40 ;  /* 0x0000000103277824 */ /* 0x000fc800078e0a28 */
[----:B------:R0:W1:Y:S02]  /*3c60*/  MUFU.RCP R40, R39 ;  /* 0x0000002700287308 */ /* 0x0000640000001000 */
[----:B0-----:R-:W-:-:S04]  /*3c70*/  FADD.FTZ R39, -R39, -RZ ;  /* 0x800000ff27277221 */ /* 0x001fc80000010100 */
[----:B-1----:R-:W-:-:S04]  /*3c80*/  FFMA R3, R40, R39, 1 ;  /* 0x3f80000028037423 */ /* 0x002fc80000000027 */
[----:B------:R-:W-:Y:S01]  /*3c90*/  FFMA R3, R40, R3, R40 ;  /* 0x0000000328037223 */ /* 0x000fe20000000028 */
[C---:B------:R-:W-:Y:S01]  /*3ca0*/  IMAD R40, R38.reuse, -0x800000, R2 ;  /* 0xff80000026287824 */ /* 0x040fe200078e0202 */
[----:B------:R-:W-:-:S03]  /*3cb0*/  IADD3 R38, R38, 0x7f, -R19 ;  /* 0x0000007f26267810 */ /* 0x000fc60007ffe813 */
        /* <DEDUP_REMOVED lines=41> */
.L_x_395:
[----:B------:R-:W-:-:S04]  /*3f50*/  LOP3.LUT R40, R40, 0x80000000, RZ, 0xc0, !PT ;  /* 0x8000000028287812 */ /* 0x000fc800078ec0ff */
[----:B------:R-:W-:Y:S01]  /*3f60*/  LOP3.LUT R40, R40, 0x7f800000, RZ, 0xfc, !PT ;  /* 0x7f80000028287812 */ /* 0x000fe200078efcff */
[----:B------:R-:W-:Y:S06]  /*3f70*/  BRA `(.L_x_396) ;  /* 0x0000000000047947 */ /* 0x000fec0003800000 */
.L_x_394:
[----:B------:R-:W-:-:S07]  /*3f80*/  IMAD R40, R39, 0x800000, R40 ;  /* 0x0080000027287824 */ /* 0x000fce00078e0228 */
.L_x_396:
[----:B------:R-:W-:Y:S05]  /*3f90*/  BSYNC B1 ;  /* 0x0000000000017941 */ /* 0x000fea0003800000 */
.L_x_393:
[----:B------:R-:W-:Y:S01]  /*3fa0*/  MOV R2, R40 ;  /* 0x0000002800027202 */ /* 0x000fe20000000f00 */
[----:B------:R-:W-:Y:S06]  /*3fb0*/  BRA `(.L_x_397) ;  /* 0x0000000000207947 */ /* 0x000fec0003800000 */
.L_x_392:
[----:B------:R-:W-:-:S04]  /*3fc0*/  LOP3.LUT R2, R3, 0x80000000, R2, 0x48, !PT ;  /* 0x8000000003027812 */ /* 0x000fc800078e4802 */
[----:B------:R-:W-:Y:S01]  /*3fd0*/  LOP3.LUT R2, R2, 0x7f800000, RZ, 0xfc, !PT ;  /* 0x7f80000002027812 */ /* 0x000fe200078efcff */
[----:B------:R-:W-:Y:S06]  /*3fe0*/  BRA `(.L_x_397) ;  /* 0x0000000000147947 */ /* 0x000fec0003800000 */
.L_x_391:
[----:B------:R-:W-:Y:S01]  /*3ff0*/  LOP3.LUT R2, R3, 0x80000000, R2, 0x48, !PT ;  /* 0x8000000003027812 */ /* 0x000fe200078e4802 */
[----:B------:R-:W-:Y:S06]  /*4000*/  BRA `(.L_x_397) ;  /* 0x00000000000c7947 */ /* 0x000fec0003800000 */
.L_x_390:
[----:B------:R-:W0:Y:S01]  /*4010*/  MUFU.RSQ R2, -QNAN ;  /* 0xffc0000000027908 */ /* 0x000e220000001400 */
[----:B------:R-:W-:Y:S05]  /*4020*/  BRA `(.L_x_397) ;  /* 0x0000000000047947 */ /* 0x000fea0003800000 */
.L_x_389:
[----:B------:R-:W-:-:S07]  /*4030*/  FADD.FTZ R2, R2, R3 ;  /* 0x0000000302027221 */ /* 0x000fce0000010000 */
.L_x_397:
[----:B------:R-:W-:Y:S05]  /*4040*/  BSYNC B0 ;  /* 0x0000000000007941 */ /* 0x000fea0003800000 */
.L_x_387:
[----:B------:R-:W-:Y:S01]  /*4050*/  HFMA2.MMA R39, -RZ, RZ, 0, 0 ;  /* 0x00000000ff277435 */ /* 0x000fe200000001ff */
[----:B------:R-:W-:-:S05]  /*4060*/  IMAD.MOV.U32 R38, RZ, RZ, R8 ;  /* 0x000000ffff267224 */ /* 0x000fca00078e0008 */
[----:B0-----:R-:W-:Y:S05]  /*4070*/  RET.REL.NODEC R38 `(_Z25multi_tensor_apply_kernelI18TensorListMetadataILi4ELb0EEN18transformer_engine17multi_tensor_adam21AdamCapturableFunctorI13__nv_bfloat16fEEJffPiifPfNS3_10adamMode_tEfS8_EEvlPViT_T0_DpT1_) ;  /* 0xffffffbc26e07950 */ /* 0x001fea0003c3ffff */
        .type           $_Z25multi_tensor_apply_kernelI18TensorListMetadataILi4ELb0EEN18transformer_engine17multi_tensor_adam21AdamCapturableFunctorI13__nv_bfloat16fEEJffPiifPfNS3_10adamMode_tEfS8_EEvlPViT_T0_DpT1_$__internal_accurate_pow,@function
        .size           $_Z25multi_tensor_apply_kernelI18TensorListMetadataILi4ELb0EEN18transformer_engine17multi_tensor_adam21AdamCapturableFunctorI13__nv_bfloat16fEEJffPiifPfNS3_10adamMode_tEfS8_EEvlPViT_T0_DpT1_$__internal_accurate_pow,(.L_x_5488 - $_Z25multi_tensor_apply_kernelI18TensorListMetadataILi4ELb0EEN18transformer_engine17multi_tensor_adam21AdamCapturableFunctorI13__nv_bfloat16fEEJffPiifPfNS3_10adamMode_tEfS8_EEvlPViT_T0_DpT1_$__internal_accurate_pow)
$_Z25multi_tensor_apply_kernelI18TensorListMetadataILi4ELb0EEN18transformer_engine17multi_tensor_adam21AdamCapturableFunctorI13__nv_bfloat16fEEJffPiifPfNS3_10adamMode_tEfS8_EEvlPViT_T0_DpT1_$__internal_accurate_pow:
[----:B------:R-:W-:Y:S01]  /*4080*/  SHF.R.U32.HI R9, RZ, 0x14, R11 ;  /* 0x00000014ff097819 */ /* 0x000fe2000001160b */
[----:B------:R-:W-:Y:S01]  /*4090*/  IMAD.MOV.U32 R10, RZ, RZ, R14 ;  /* 0x000000ffff0a7224 */ /* 0x000fe200078e000e */
[----:B------:R-:W-:Y:S01]  /*40a0*/  MOV R24, 0x41ad3b5a ;  /* 0x41ad3b5a00187802 */ /* 0x000fe20000000f00 */
[----:B------:R-:W-:Y:S01]  /*40b0*/  IMAD.MOV.U32 R25, RZ, RZ, 0x3ed0f5d2 ;  /* 0x3ed0f5d2ff197424 */ /* 0x000fe200078e00ff */
[----:B------:R-:W-:Y:S01]  /*40c0*/  ISETP.NE.AND P1, PT, R9, RZ, PT ;  /* 0x000000ff0900720c */ /* 0x000fe20003f25270 */
[----:B------:R-:W-:Y:S01]  /*40d0*/  UMOV UR4, 0x7d2cafe2 ;  /* 0x7d2cafe200047882 */ /* 0x000fe20000000000 */
[----:B------:R-:W-:-:S11]  /*40e0*/  UMOV UR5, 0x3eb0f5ff ;  /* 0x3eb0f5ff00057882 */ /* 0x000fd60000000000 */
[----:B------:R-:W-:Y:S01]  /*40f0*/  @!P1 DMUL R22, R10, 1.80143985094819840000e+16 ;  /* 0x435000000a169828 */ /* 0x000fe20000000000 */
[----:B------:R-:W-:-:S09]  /*4100*/  MOV R10, R11 ;  /* 0x0000000b000a7202 */ /* 0x000fd20000000f00 */
[----:B------:R-:W-:Y:S01]  /*4110*/  @!P1 IMAD.MOV.U32 R10, RZ, RZ, R23 ;  /* 0x000000ffff0a9224 */ /* 0x000fe200078e0017 */
[----:B------:R-:W-:Y:S02]  /*4120*/  @!P1 MOV R14, R22 ;  /* 0x00000016000e9202 */ /* 0x000fe40000000f00 */
[----:B------:R-:W-:Y:S02]  /*4130*/  @!P1 LEA.HI R9, R23, 0xffffffca, RZ, 0xc ;  /* 0xffffffca17099811 */ /* 0x000fe400078f60ff */
[----:B------:R-:W-:-:S04]  /*4140*/  LOP3.LUT R10, R10, 0x800fffff, RZ, 0xc0, !PT ;  /* 0x800fffff0a0a7812 */ /* 0x000fc800078ec0ff */
[----:B------:R-:W-:Y:S01]  /*4150*/  LOP3.LUT R15, R10, 0x3ff00000, RZ, 0xfc, !PT ;  /* 0x3ff000000a0f7812 */ /* 0x000fe200078efcff */
[----:B------:R-:W-:-:S03]  /*4160*/  IMAD.MOV.U32 R10, RZ, RZ, RZ ;  /* 0x000000ffff0a7224 */ /* 0x000fc600078e00ff */
        /* <DEDUP_REMOVED lines=63> */
[----:B------:R-:W-:-:S06]  /*4560*/  DADD R24, R16, R24 ;  /* 0x0000000010187229 */ /* 0x000fcc0000000018 */
[----:B------:R-:W-:Y:S01]  /*4570*/  DADD R12, R14, R12 ;  /* 0x000000000e0c7229 */ /* 0x000fe2000000000c */
[C---:B------:R-:W-:Y:S01]  /*4580*/  IADD3 R14, R9.reuse, -0x3ff, RZ ;  /* 0xfffffc01090e7810 */ /* 0x040fe20007ffe0ff */
[----:B------:R-:W-:Y:S02]  /*4590*/  @P2 VIADD R14, R9, 0xfffffc02 ;  /* 0xfffffc02090e2836 */ /* 0x000fe40000000000 */
[----:B------:R-:W-:-:S04]  /*45a0*/  IMAD.MOV.U32 R9, RZ, RZ, R7 ;  /* 0x000000ffff097224 */ /* 0x000fc800078e0007 */
[----:B------:R-:W-:Y:S01]  /*45b0*/  DADD R12, R24, R12 ;  /* 0x00000000180c7229 */ /* 0x000fe2000000000c */
[----:B------:R-:W-:-:S04]  /*45c0*/  SHF.L.U32 R7, R9, 0x1, RZ ;  /* 0x0000000109077819 */ /* 0x000fc800000006ff */
[----:B------:R-:W-:-:S03]  /*45d0*/  ISETP.GT.U32.AND P1, PT, R7, -0x2000001, PT ;  /* 0xfdffffff0700780c */ /* 0x000fc60003f24070 */
[----:B------:R-:W-:Y:S02]  /*45e0*/  DADD R12, R10, R12 ;  /* 0x000000000a0c7229 */ /* 0x000fe4000000000c */
[----:B------:R-:W-:Y:S01]  /*45f0*/  HFMA2.MMA R11, -RZ, RZ, 3.59375, 0 ;  /* 0x43300000ff0b7435 */ /* 0x000fe200000001ff */
[----:B------:R-:W-:-:S07]  /*4600*/  LOP3.LUT R10, R14, 0x80000000, RZ, 0x3c, !PT ;  /* 0x800000000e0a7812 */ /* 0x000fce00078e3cff */
[----:B------:R-:W-:Y:S01]  /*4610*/  DADD R14, R10, -UR4 ;  /* 0x800000040a0e7e29 */ /* 0x000fe20008000000 */
[----:B------:R-:W-:Y:S01]  /*4620*/  UMOV UR4, 0xfefa39ef ;  /* 0xfefa39ef00047882 */ /* 0x000fe20000000000 */
[----:B------:R-:W-:Y:S01]  /*4630*/  DADD R10, R20, R12 ;  /* 0x00000000140a7229 */ /* 0x000fe2000000000c */
[----:B------:R-:W-:-:S07]  /*4640*/  UMOV UR5, 0x3fe62e42 ;  /* 0x3fe62e4200057882 */ /* 0x000fce0000000000 */
[--C-:B------:R-:W-:Y:S02]  /*4650*/  DFMA R16, R14, UR4, R10.reuse ;  /* 0x000000040e107c2b */ /* 0x100fe4000800000a */
[----:B------:R-:W-:-:S06]  /*4660*/  DADD R20, R20, -R10 ;  /* 0x0000000014147229 */ /* 0x000fcc000000080a */
[----:B------:R-:W-:Y:S01]  /*4670*/  DFMA R22, -R14, UR4, R16 ;  /* 0x000000040e167c2b */ /* 0x000fe20008000110 */
[----:B------:R-:W-:Y:S01]  /*4680*/  UMOV UR4, 0x3b39803f ;  /* 0x3b39803f00047882 */ /* 0x000fe20000000000 */
[----:B------:R-:W-:Y:S01]  /*4690*/  DADD R20, R12, R20 ;  /* 0x000000000c147229 */ /* 0x000fe20000000014 */
[----:B------:R-:W-:Y:S01]  /*46a0*/  UMOV UR5, 0x3c7abc9e ;  /* 0x3c7abc9e00057882 */ /* 0x000fe20000000000 */
[----:B------:R-:W-:Y:S01]  /*46b0*/  LOP3.LUT R13, R9, 0xff0fffff, RZ, 0xc0, !PT ;  /* 0xff0fffff090d7812 */ /* 0x000fe200078ec0ff */
[----:B------:R-:W-:-:S03]  /*46c0*/  IMAD.MOV.U32 R12, RZ, RZ, R8 ;  /* 0x000000ffff0c7224 */ /* 0x000fc600078e0008 */
[----:B------:R-:W-:Y:S01]  /*46d0*/  DADD R22, -R10, R22 ;  /* 0x000000000a167229 */ /* 0x000fe20000000116 */
[----:B------:R-:W-:-:S07]  /*46e0*/  SEL R13, R13, R9, P1 ;  /* 0x000000090d0d7207 */ /* 0x000fce0000800000 */
[----:B------:R-:W-:-:S08]  /*46f0*/  DADD R20, R20, -R22 ;  /* 0x0000000014147229 */ /* 0x000fd00000000816 */
[----:B------:R-:W-:Y:S01]  /*4700*/  DFMA R20, R14, UR4, R20 ;  /* 0x000000040e147c2b */ /* 0x000fe20008000014 */
[----:B------:R-:W-:Y:S01]  /*4710*/  UMOV UR4, 0xfefa39ef ;  /* 0xfefa39ef00047882 */ /* 0x000fe20000000000 */
[----:B------:R-:W-:Y:S01]  /*4720*/  MOV R14, 0x652b82fe ;  /* 0x652b82fe000e7802 */ /* 0x000fe20000000f00 */
[----:B------:R-:W-:Y:S01]  /*4730*/  IMAD.MOV.U32 R15, RZ, RZ, 0x3ff71547 ;  /* 0x3ff71547ff0f7424 */ /* 0x000fe200078e00ff */
[----:B------:R-:W-:-:S04]  /*4740*/  UMOV UR5, 0x3fe62e42 ;  /* 0x3fe62e4200057882 */ /* 0x000fc80000000000 */
[----:B------:R-:W-:-:S08]  /*4750*/  DADD R10, R16, R20 ;  /* 0x00000000100a7229 */ /* 0x000fd00000000014 */
[----:B------:R-:W-:Y:S02]  /*4760*/  DADD R16, R16, -R10 ;  /* 0x0000000010107229 */ /* 0x000fe4000000080a */
[----:B------:R-:W-:-:S06]  /*4770*/  DMUL R8, R10, R12 ;  /* 0x0000000c0a087228 */ /* 0x000fcc0000000000 */
[----:B------:R-:W-:Y:S02]  /*4780*/  DADD R16, R20, R16 ;  /* 0x0000000014107229 */ /* 0x000fe40000000010 */
[----:B------:R-:W-:-:S08]  /*4790*/  DFMA R10, R10, R12, -R8 ;  /* 0x0000000c0a0a722b */ /* 0x000fd00000000808 */
[----:B------:R-:W-:-:S08]  /*47a0*/  DFMA R10, R16, R12, R10 ;  /* 0x0000000c100a722b */ /* 0x000fd0000000000a */
        /* <DEDUP_REMOVED lines=57> */
.L_x_398:
[----:B------:R-:W-:Y:S01]  /*4b40*/  DSETP.NEU.AND P1, PT, |R16|, +INF , PT ;  /* 0x7ff000001000742a */ /* 0x000fe20003f2d200 */
[----:B------:R-:W-:Y:S01]  /*4b50*/  MOV R7, 0x0 ;  /* 0x0000000000077802 */ /* 0x000fe20000000f00 */
[----:B------:R-:W-:-:S12]  /*4b60*/  DADD R8, R10, R8 ;  /* 0x000000000a087229 */ /* 0x000fd80000000008 */
[----:B------:R-:W-:Y:S01]  /*4b70*/  @P1 DFMA R16, R8, R16, R16 ;  /* 0x000000100810122b */ /* 0x000fe20000000010 */
[----:B------:R-:W-:Y:S10]  /*4b80*/  RET.REL.NODEC R6 `(_Z25multi_tensor_apply_kernelI18TensorListMetadataILi4ELb0EEN18transformer_engine17multi_tensor_adam21AdamCapturableFunctorI13__nv_bfloat16fEEJffPiifPfNS3_10adamMode_tEfS8_EEvlPViT_T0_DpT1_) ;  /* 0xffffffb4061c7950 */ /* 0x000ff40003c3ffff */
.L_x_399:
        /* <DEDUP_REMOVED lines=15> */
.L_x_5488:


//--------------------- .text._Z25multi_tensor_apply_kernelI18TensorListMetadataILi4ELb0EEN18transformer_engine17multi_tensor_adam21AdamCapturableFunctorI6__halffEEJffPiifPfNS3_10adamMode_tEfS8_EEvlPViT_T0_DpT1_ --------------------------
	.section	.text._Z25multi_tensor_apply_kernelI18TensorListMetadataILi4ELb0EEN18transformer_engine17multi_tensor_adam21AdamCapturableFunctorI6__halffEEJffPiifPfNS3_10adamMode_tEfS8_EEvlPViT_T0_DpT1_,"ax",@progbits
	.align	128
        .global         _Z25multi_tensor_apply_kernelI18TensorListMetadataILi4ELb0EEN18transformer_engine17multi_tensor_adam21AdamCapturableFunctorI6__halffEEJffPiifPfNS3_10adamMode_tEfS8_EEvlPViT_T0_DpT1_
        .type           _Z25multi_tensor_apply_kernelI18TensorListMetadataILi4ELb0EEN18transformer_engine17multi_tensor_adam21AdamCapturableFunctorI6__halffEEJffPiifPfNS3_10adamMode_tEfS8_EEvlPViT_T0_DpT1_,@function
        .size           _Z25multi_tensor_apply_kernelI18TensorListMetadataILi4ELb0EEN18transformer_engine17multi_tensor_adam21AdamCapturableFunctorI6__halffEEJffPiifPfNS3_10adamMode_tEfS8_EEvlPViT_T0_DpT1_,(.L_x_5491 - _Z25multi_tensor_apply_kernelI18TensorListMetadataILi4ELb0EEN18transformer_engine17multi_tensor_adam21AdamCapturableFunctorI6__halffEEJffPiifPfNS3_10adamMode_tEfS8_EEvlPViT_T0_DpT1_)
        .other          _Z25multi_tensor_apply_kernelI18TensorListMetadataILi4ELb0EEN18transformer_engine17multi_tensor_adam21AdamCapturableFunctorI6__halffEEJffPiifPfNS3_10adamMode_tEfS8_EEvlPViT_T0_DpT1_,@"STO_CUDA_ENTRY STV_DEFAULT"
_Z25multi_tensor_apply_kernelI18TensorListMetadataILi4ELb0EEN18transformer_engine17multi_tensor_adam21AdamCapturableFunctorI6__halffEEJffPiifPfNS3_10adamMode_tEfS8_EEvlPViT_T0_DpT1_:
.text._Z25multi_tensor_apply_kernelI18TensorListMetadataILi4ELb0EEN18transformer_engine17multi_tensor_adam21AdamCapturableFunctorI6__halffEEJffPiifPfNS3_10adamMode_tEfS8_EEvlPViT_T0_DpT1_:
        /* <DEDUP_REMOVED lines=29> */
[----:B------:R-:W-:Y:S05]  /*01d0*/  CALL.REL.NOINC `($_Z25multi_tensor_apply_kernelI18TensorListMetadataILi4ELb0EEN18transformer_engine17multi_tensor_adam21AdamCapturableFunctorI6__halffEEJffPiifPfNS3_10adamMode_tEfS8_EEvlPViT_T0_DpT1_$__internal_accurate_pow) ;  /* 0x0000003c00a87944 */ /* 0x000fea0003c00000 */
        /* <DEDUP_REMOVED lines=21> */
.L_x_401:
[----:B------:R-:W-:Y:S01]  /*0330*/  ISETP.GE.AND P2, PT, R3, RZ, PT ;  /* 0x000000ff0300720c */ /* 0x000fe20003f46270 */
[----:B------:R-:W-:Y:S01]  /*0340*/  DSETP.NEU.AND P1, PT, |R2|, 0.5, !P0 ;  /* 0x3fe000000200742a */ /* 0x000fe2000472d200 */
[----:B------:R-:W-:-:S05]  /*0350*/  MOV R4, RZ ;  /* 0x000000ff00047202 */ /* 0x000fca0000000f00 */
[----:B-1----:R-:W-:-:S06]  /*0360*/  SEL R5, R9, RZ, P1 ;  /* 0x000000ff09057207 */ /* 0x002fcc0000800000 */
[----:B------:R-:W-:-:S07]  /*0370*/  @!P2 LOP3.LUT R5, R5, 0x7ff00000, RZ, 0xfc, !PT ;  /* 0x7ff000000505a812 */ /* 0x000fce00078efcff */
.L_x_402:
        /* <DEDUP_REMOVED lines=17> */
.L_x_405:
        /* <DEDUP_REMOVED lines=10> */
.L_x_404:
[----:B------:R-:W-:-:S11]  /*0530*/  DADD R4, R2, R8 ;  /* 0x0000000002047229 */ /* 0x000fd60000000008 */
.L_x_403:
        /* <DEDUP_REMOVED lines=8> */
[----:B------:R-:W-:Y:S05]  /*05c0*/  CALL.REL.NOINC `($_Z25multi_tensor_apply_kernelI18TensorListMetadataILi4ELb0EEN18transformer_engine17multi_tensor_adam21AdamCapturableFunctorI6__halffEEJffPiifPfNS3_10adamMode_tEfS8_EEvlPViT_T0_DpT1_$__internal_accurate_pow) ;  /* 0x0000003800ac7944 */ /* 0x000fea0003c00000 */
        /* <DEDUP_REMOVED lines=18> */
.L_x_406:
[----:B------:R-:W-:Y:S01]  /*06f0*/  ISETP.GE.AND P1, PT, R3, RZ, PT ;  /* 0x000000ff0300720c */ /* 0x000fe20003f26270 */
[----:B------:R-:W-:Y:S01]  /*0700*/  DSETP.NEU.AND P0, PT, |R2|, 0.5, !P0 ;  /* 0x3fe000000200742a */ /* 0x000fe2000470d200 */
[----:B------:R-:W-:-:S05]  /*0710*/  MOV R6, RZ ;  /* 0x000000ff00067202 */ /* 0x000fca0000000f00 */
[----:B-1----:R-:W-:Y:S02]  /*0720*/  SEL R7, R11, RZ, P0 ;  /* 0x000000ff0b077207 */ /* 0x002fe40000000000 */
[----:B------:R-:W-:-:S04]  /*0730*/  SEL R18, RZ, 0x1, !P0 ;  /* 0x00000001ff127807 */ /* 0x000fc80004000000 */
[----:B------:R-:W-:-:S07]  /*0740*/  @!P1 LOP3.LUT R7, R7, 0x7ff00000, RZ, 0xfc, !PT ;  /* 0x7ff0000007079812 */ /* 0x000fce00078efcff */
.L_x_407:
        /* <DEDUP_REMOVED lines=17> */
.L_x_410:
        /* <DEDUP_REMOVED lines=11> */
.L_x_409:
[----:B------:R-:W-:-:S11]  /*0910*/  DADD R6, R2, R10 ;  /* 0x0000000002067229 */ /* 0x000fd6000000000a */
.L_x_408:
        /* <DEDUP_REMOVED lines=12> */
.L_x_400:
        /* <DEDUP_REMOVED lines=35> */
.L_x_485:
[----:B--2---:R-:W-:-:S04]  /*0c10*/  IADD3 R6, R7, UR4, RZ ;  /* 0x0000000407067c10 */ /* 0x004fc8000fffe0ff */
[C---:B------:R-:W-:Y:S02]  /*0c20*/  ISETP.GE.AND P0, PT, R6.reuse, UR28, PT ;  /* 0x0000001c06007c0c */ /* 0x040fe4000bf06270 */
[C---:B------:R-:W-:Y:S02]  /*0c30*/  IADD3 R34, P1, R6.reuse, UR8, RZ ;  /* 0x0000000806227c10 */ /* 0x040fe4000ff3e0ff */
[C---:B------:R-:W-:Y:S02]  /*0c40*/  ISETP.LT.AND P0, PT, R6.reuse, UR9, !P0 ;  /* 0x0000000906007c0c */ /* 0x040fe4000c701270 */
[----:B------:R-:W-:Y:S01]  /*0c50*/  LEA.HI.X.SX32 R11, R6, UR22, 0x1, P1 ;  /* 0x00000016060b7c11 */ /* 0x000fe200088f0eff */
[----:B------:R-:W-:-:S03]  /*0c60*/  IMAD.SHL.U32 R52, R34, 0x2, RZ ;  /* 0x0000000222347824 */ /* 0x000fc600078e00ff */
[----:B------:R-:W-:-:S07]  /*0c70*/  SHF.L.U64.HI R19, R34, 0x1, R11 ;  /* 0x0000000122137819 */ /* 0x000fce000001020b */
[----:B------:R-:W0:Y:S01]  /*0c80*/  @P0 LDC.64 R2, c[0x0][0xda8] ;  /* 0x00036a00ff020b82 */ /* 0x000e220000000a00 */
[----:B------:R-:W-:-:S04]  /*0c90*/  @P0 IADD3 R4, P1, R52, UR14, RZ ;  /* 0x0000000e34040c10 */ /* 0x000fc8000ff3e0ff */
[----:B------:R-:W-:-:S05]  /*0ca0*/  @P0 IADD3.X R5, R19, UR15, RZ, P1, !PT ;  /* 0x0000000f13050c10 */ /* 0x000fca0008ffe4ff */
[----:B------:R-:W2:Y:S04]  /*0cb0*/  @P0 LDG.E.U16 R0, desc[UR10][R4.64] ;  /* 0x0000000a04000981 */ /* 0x000ea8000c1e1500 */
[----:B0-----:R0:W3:Y:S01]  /*0cc0*/  @P0 LDG.E R3, desc[UR10][R2.64] ;  /* 0x0000000a02030981 */ /* 0x0010e2000c1e1900 */
[----:B------:R-:W-:Y:S01]  /*0cd0*/  IADD3 R6, R6, UR5, RZ ;  /* 0x0000000506067c10 */ /* 0x000fe2000fffe0ff */
[----:B------:R-:W-:-:S03]  /*0ce0*/  IMAD.MOV.U32 R8, RZ, RZ, RZ ;  /* 0x000000ffff087224 */ /* 0x000fc600078e00ff */
        /* <DEDUP_REMOVED lines=8> */
[----:B--2---:R-:W-:-:S05]  /*0d70*/  @P0 HADD2.F32 R0, -RZ, R0.H0_H0 ;  /* 0x20000000ff000230 */ /* 0x004fca0000004100 */
[----:B---3--:R-:W-:Y:S01]  /*0d80*/  @P0 FMUL R8, R0, R3 ;  /* 0x0000000300080220 */ /* 0x008fe20000400000 */
[----:B------:R-:W-:-:S04]  /*0d90*/  @P1 IADD3.X R3, R21, UR15, RZ, P2, !PT ;  /* 0x0000000f15031c10 */ /* 0x000fc800097fe4ff */
[----:B------:R-:W-:-:S04]  /*0da0*/  @P0 F2FP.F16.F32.PACK_AB R0, RZ, R8 ;  /* 0x00000008ff00023e */ /* 0x000fc800000000ff */
[----:B------:R-:W-:-:S05]  /*0db0*/  PRMT R14, R0, 0x7610, R14 ;  /* 0x00007610000e7816 */ /* 0x000fca000000000e */
[----:B------:R0:W-:Y:S04]  /*0dc0*/  @P0 STG.E.U16 desc[UR10][R4.64], R14 ;  /* 0x0000000e04000986 */ /* 0x0001e8000c10150a */
[----:B------:R-:W2:Y:S04]  /*0dd0*/  @P1 LDG.E.U16 R0, desc[UR10][R2.64] ;  /* 0x0000000a02001981 */ /* 0x000ea8000c1e1500 */
[----:B-1----:R-:W3:Y:S01]  /*0de0*/  @P1 LDG.E R13, desc[UR10][R12.64] ;  /* 0x0000000a0c0d1981 */ /* 0x002ee2000c1e1900 */
[----:B------:R-:W-:Y:S01]  /*0df0*/  VIADD R6, R6, UR5 ;  /* 0x0000000506067c36 */ /* 0x000fe20008000000 */
[----:B------:R-:W-:-:S02]  /*0e00*/  CS2R R42, SRZ ;  /* 0x00000000002a7805 */ /* 0x000fc4000001ff00 */
[----:B------:R-:W-:Y:S01]  /*0e10*/  IADD3 R52, P4, R52, UR16, RZ ;  /* 0x0000001034347c10 */ /* 0x000fe2000ff9e0ff */
[----:B------:R-:W-:Y:S01]  /*0e20*/  IMAD.MOV.U32 R15, RZ, RZ, RZ ;  /* 0x000000ffff0f7224 */ /* 0x000fe200078e00ff */
[C---:B------:R-:W-:Y:S02]  /*0e30*/  ISETP.GE.AND P3, PT, R6.reuse, UR28, PT ;  /* 0x0000001c06007c0c */ /* 0x040fe4000bf66270 */
[----:B------:R-:W-:Y:S02]  /*0e40*/  IADD3.X R53, R19, UR17, RZ, P4, !PT ;  /* 0x0000001113357c10 */ /* 0x000fe4000a7fe4ff */
[----:B------:R-:W-:-:S03]  /*0e50*/  ISETP.LT.AND P3, PT, R6, UR9, !P3 ;  /* 0x0000000906007c0c */ /* 0x000fc6000df61270 */
[----:B------:R-:W4:Y:S10]  /*0e60*/  @P0 LDG.E.U16 R36, desc[UR10][R52.64] ;  /* 0x0000000a34240981 */ /* 0x000f34000c1e1500 */
[----:B------:R-:W1:Y:S01]  /*0e70*/  @P3 LDC.64 R16, c[0x0][0xda8] ;  /* 0x00036a00ff103b82 */ /* 0x000e620000000a00 */
[----:B--2---:R-:W-:-:S05]  /*0e80*/  @P1 HADD2.F32 R0, -RZ, R0.H0_H0 ;  /* 0x20000000ff001230 */ /* 0x004fca0000004100 */
[----:B---3--:R-:W-:Y:S01]  /*0e90*/  @P1 FMUL R43, R0, R13 ;  /* 0x0000000d002b1220 */ /* 0x008fe20000400000 */
[C---:B------:R-:W-:Y:S02]  /*0ea0*/  SHF.L.U64.HI R0, R34.reuse, 0x2, R11 ;  /* 0x0000000222007819 */ /* 0x040fe4000001020b */
[----:B------:R-:W-:Y:S02]  /*0eb0*/  SHF.L.U32 R34, R34, 0x2, RZ ;  /* 0x0000000222227819 */ /* 0x000fe400000006ff */
[----:B------:R-:W-:Y:S02]  /*0ec0*/  IADD3 R11, P5, R6, UR8, RZ ;  /* 0x00000008060b7c10 */ /* 0x000fe4000ffbe0ff */
[----:B------:R-:W-:Y:S02]  /*0ed0*/  IADD3 R50, P2, R34, UR18, RZ ;  /* 0x0000001222327c10 */ /* 0x000fe4000ff5e0ff */
[----:B0-----:R-:W-:Y:S02]  /*0ee0*/  LEA.HI.X.SX32 R14, R6, UR22, 0x1, P5 ;  /* 0x00000016060e7c11 */ /* 0x001fe4000a8f0eff */
[----:B------:R-:W-:-:S02]  /*0ef0*/  SHF.L.U32 R5, R11, 0x1, RZ ;  /* 0x000000010b057819 */ /* 0x000fc400000006ff */
[----:B------:R-:W-:Y:S02]  /*0f00*/  IADD3 R34, P5, R34, UR6, RZ ;  /* 0x0000000622227c10 */ /* 0x000fe4000ffbe0ff */
[----:B------:R-:W-:Y:S02]  /*0f10*/  @P1 F2FP.F16.F32.PACK_AB R18, RZ, R43 ;  /* 0x0000002bff12123e */ /* 0x000fe400000000ff */
[----:B------:R-:W-:Y:S02]  /*0f20*/  SHF.L.U64.HI R4, R11, 0x1, R14 ;  /* 0x000000010b047819 */ /* 0x000fe4000001020e */
[----:B------:R-:W-:Y:S02]  /*0f30*/  @P3 IADD3 R12, P4, R5, UR14, RZ ;  /* 0x0000000e050c3c10 */ /* 0x000fe4000ff9e0ff */
[C---:B------:R-:W-:Y:S02]  /*0f40*/  IADD3.X R51, R0.reuse, UR19, RZ, P2, !PT ;  /* 0x0000001300337c10 */ /* 0x040fe400097fe4ff */
[----:B------:R-:W-:Y:S01]  /*0f50*/  IADD3.X R35, R0, UR7, RZ, P5, !PT ;  /* 0x0000000700237c10 */ /* 0x000fe2000affe4ff */
[----:B------:R-:W-:Y:S01]  /*0f60*/  IMAD.MOV.U32 R0, RZ, RZ, RZ ;  /* 0x000000ffff007224 */ /* 0x000fe200078e00ff */
[----:B------:R-:W-:Y:S01]  /*0f70*/  PRMT R23, R18, 0x7610, R23 ;  /* 0x0000761012177816 */ /* 0x000fe20000000017 */
[----:B------:R-:W5:Y:S01]  /*0f80*/  @P0 LDG.E R15, desc[UR10][R50.64] ;  /* 0x0000000a320f0981 */ /* 0x000f62000c1e1900 */
[----:B------:R-:W-:-:S03]  /*0f90*/  @P3 IADD3.X R13, R4, UR15, RZ, P4, !PT ;  /* 0x0000000f040d3c10 */ /* 0x000fc6000a7fe4ff */
[----:B------:R-:W5:Y:S04]  /*0fa0*/  @P0 LDG.E R0, desc[UR10][R34.64] ;  /* 0x0000000a22000981 */ /* 0x000f68000c1e1900 */
[----:B------:R0:W-:Y:S04]  /*0fb0*/  @P1 STG.E.U16 desc[UR10][R2.64], R23 ;  /* 0x0000001702001986 */ /* 0x0001e8000c10150a */
[----:B------:R-:W2:Y:S04]  /*0fc0*/  @P3 LDG.E.U16 R18, desc[UR10][R12.64] ;  /* 0x0000000a0c123981 */ /* 0x000ea8000c1e1500 */
[----:B-1----:R-:W3:Y:S01]  /*0fd0*/  @P3 LDG.E R17, desc[UR10][R16.64] ;  /* 0x0000000a10113981 */ /* 0x002ee2000c1e1900 */
[----:B------:R-:W-:Y:S01]  /*0fe0*/  MOV R20, UR5 ;  /* 0x0000000500147c02 */ /* 0x000fe20008000f00 */
[----:B------:R-:W-:-:S03]  /*0ff0*/  IMAD.U32 R22, RZ, RZ, UR5 ;  /* 0x00000005ff167e24 */ /* 0x000fc6000f8e00ff */
        /* <DEDUP_REMOVED lines=20> */
[----:B--2---:R-:W-:-:S05]  /*1140*/  @P3 HADD2.F32 R18, -RZ, R18.H0_H0 ;  /* 0x20000012ff123230 */ /* 0x004fca0000004100 */
[----:B---3--:R-:W-:Y:S02]  /*1150*/  @P3 FMUL R46, R18, R17 ;  /* 0x00000011122e3220 */ /* 0x008fe40000400000 */
[----:B------:R-:W0:Y:S01]  /*1160*/  @P2 LDC.64 R18, c[0x0][0xda8] ;  /* 0x00036a00ff122b82 */ /* 0x000e220000000a00 */
[----:B------:R-:W-:Y:S02]  /*1170*/  CS2R R16, SRZ ;  /* 0x0000000000107805 */ /* 0x000fe4000001ff00 */
[----:B------:R-:W-:-:S04]  /*1180*/  @P3 F2FP.F16.F32.PACK_AB R20, RZ, R46 ;  /* 0x0000002eff14323e */ /* 0x000fc800000000ff */
[----:B------:R-:W-:Y:S01]  /*1190*/  PRMT R25, R20, 0x7610, R25 ;  /* 0x0000761014197816 */ /* 0x000fe20000000019 */
[----:B------:R-:W5:Y:S04]  /*11a0*/  @P1 LDG.E R17, desc[UR10][R30.64] ;  /* 0x0000000a1e111981 */ /* 0x000f68000c1e1900 */
[----:B------:R-:W5:Y:S04]  /*11b0*/  @P1 LDG.E R16, desc[UR10][R28.64] ;  /* 0x0000000a1c101981 */ /* 0x000f68000c1e1900 */
[----:B------:R1:W-:Y:S04]  /*11c0*/  @P3 STG.E.U16 desc[UR10][R12.64], R25 ;  /* 0x000000190c003986 */ /* 0x0003e8000c10150a */
[----:B------:R-:W2:Y:S04]  /*11d0*/  @P2 LDG.E.U16 R21, desc[UR10][R2.64] ;  /* 0x0000000a02152981 */ /* 0x000ea8000c1e1500 */
[----:B0-----:R0:W3:Y:S01]  /*11e0*/  @P2 LDG.E R19, desc[UR10][R18.64] ;  /* 0x0000000a12132981 */ /* 0x0010e2000c1e1900 */
[----:B------:R-:W-:-:S02]  /*11f0*/  @P3 IADD3 R20, P4, R5, UR16, RZ ;  /* 0x0000001005143c10 */ /* 0x000fc4000ff9e0ff */
[----:B------:R-:W-:Y:S01]  /*1200*/  SHF.L.U64.HI R14, R11, 0x2, R14 ;  /* 0x000000020b0e7819 */ /* 0x000fe2000001020e */
[----:B------:R-:W-:Y:S01]  /*1210*/  IMAD.MOV.U32 R41, RZ, RZ, RZ ;  /* 0x000000ffff297224 */ /* 0x000fe200078e00ff */
[----:B------:R-:W-:Y:S02]  /*1220*/  CS2R R44, SRZ ;  /* 0x00000000002c7805 */ /* 0x000fe4000001ff00 */
[----:B-1----:R-:W-:Y:S02]  /*1230*/  SHF.L.U64.HI R12, R22, 0x2, R23 ;  /* 0x00000002160c7819 */ /* 0x002fe40000010217 */
[----:B0-----:R-:W-:Y:S01]  /*1240*/  @P2 IADD3 R18, P5, R9, UR16, RZ ;  /* 0x0000001009122c10 */ /* 0x001fe2000ffbe0ff */
[----:B--2---:R-:W-:-:S05]  /*1250*/  @P2 HADD2.F32 R24, -RZ, R21.H0_H0 ;  /* 0x20000015ff182230 */ /* 0x004fca0000004100 */
[----:B---3--:R-:W-:Y:S01]  /*1260*/  @P2 FMUL R47, R24, R19 ;  /* 0x00000013182f2220 */ /* 0x008fe20000400000 */
[----:B------:R-:W-:Y:S02]  /*1270*/  SHF.L.U32 R24, R11, 0x2, RZ ;  /* 0x000000020b187819 */ /* 0x000fe400000006ff */
[----:B------:R-:W-:Y:S02]  /*1280*/  @P3 IADD3.X R21, R4, UR17, RZ, P4, !PT ;  /* 0x0000001104153c10 */ /* 0x000fe4000a7fe4ff */
[C---:B------:R-:W-:Y:S02]  /*1290*/  IADD3 R26, P6, R24.reuse, UR18, RZ ;  /* 0x00000012181a7c10 */ /* 0x040fe4000ffde0ff */
[----:B------:R-:W-:Y:S01]  /*12a0*/  IADD3 R24, P4, R24, UR6, RZ ;  /* 0x0000000618187c10 */ /* 0x000fe2000ff9e0ff */
[----:B------:R0:W2:Y:S01]  /*12b0*/  @P3 LDG.E.U16 R38, desc[UR10][R20.64] ;  /* 0x0000000a14263981 */ /* 0x0000a2000c1e1500 */
[----:B------:R-:W-:Y:S02]  /*12c0*/  SHF.L.U32 R11, R22, 0x2, RZ ;  /* 0x00000002160b7819 */ /* 0x000fe400000006ff */
[----:B------:R-:W-:-:S02]  /*12d0*/  IADD3.X R27, R14, UR19, RZ, P6, !PT ;  /* 0x000000130e1b7c10 */ /* 0x000fc4000b7fe4ff */
[----:B------:R-:W-:Y:S02]  /*12e0*/  IADD3.X R25, R14, UR7, RZ, P4, !PT ;  /* 0x000000070e197c10 */ /* 0x000fe4000a7fe4ff */
[----:B------:R-:W-:Y:S01]  /*12f0*/  @P2 F2FP.F16.F32.PACK_AB R13, RZ, R47 ;  /* 0x0000002fff0d223e */ /* 0x000fe200000000ff */
[----:B------:R1:W5:Y:S01]  /*1300*/  @P3 LDG.E R41, desc[UR10][R26.64] ;  /* 0x0000000a1a293981 */ /* 0x000362000c1e1900 */
[C---:B------:R-:W-:Y:S02]  /*1310*/  IADD3 R22, P6, R11.reuse, UR18, RZ ;  /* 0x000000120b167c10 */ /* 0x040fe4000ffde0ff */
        /* <DEDUP_REMOVED lines=9> */
[----:B------:R-:W-:Y:S01]  /*13b0*/  ISETP.NE.AND P4, PT, RZ, UR23, PT ;  /* 0x00000017ff007c0c */ /* 0x000fe2000bf85270 */
[----:B------:R-:W-:Y:S01]  /*13c0*/  HFMA2.MMA R14, -RZ, RZ, 0, 0 ;  /* 0x00000000ff0e7435 */ /* 0x000fe200000001ff */
[----:B------:R-:W-:Y:S01]  /*13d0*/  IMAD.MOV.U32 R11, RZ, RZ, RZ ;  /* 0x000000ffff0b7224 */ /* 0x000fe200078e00ff */
[----:B0-----:R-:W-:Y:S01]  /*13e0*/  CS2R R12, SRZ ;  /* 0x00000000000c7805 */ /* 0x001fe2000001ff00 */
[----:B----4-:R-:W-:-:S02]  /*13f0*/  @P0 HADD2.F32 R11, -RZ, R36.H0_H0 ;  /* 0x20000024ff0b0230 */ /* 0x010fc40000004100 */
[----:B------:R-:W-:Y:S02]  /*1400*/  @P1 HADD2.F32 R12, -RZ, R37.H0_H0 ;  /* 0x20000025ff0c1230 */ /* 0x000fe40000004100 */
[----:B--2---:R-:W-:Y:S02]  /*1410*/  @P3 HADD2.F32 R13, -RZ, R38.H0_H0 ;  /* 0x20000026ff0d3230 */ /* 0x004fe40000004100 */
[----:B---3--:R-:W-:-:S03]  /*1420*/  @P2 HADD2.F32 R14, -RZ, R18.H0_H0 ;  /* 0x20000012ff0e2230 */ /* 0x008fc60000004100 */
[----:B-1----:R-:W-:Y:S05]  /*1430*/  @!P4 BRA `(.L_x_411) ;  /* 0x000000100048c947 */ /* 0x002fea0003800000 */
        /* <DEDUP_REMOVED lines=16> */
[----:B------:R-:W-:Y:S01]  /*1540*/  IMAD.U32 R3, RZ, RZ, UR12 ;  /* 0x0000000cff037e24 */ /* 0x000fe2000f8e00ff */
[----:B------:R-:W-:-:S07]  /*1550*/  MOV R8, 0x1570 ;  /* 0x0000157000087802 */ /* 0x000fce0000000f00 */
[----:B------:R-:W-:Y:S05]  /*1560*/  CALL.REL.NOINC `($__internal_9_$__cuda_sm3x_div_rn_noftz_f32_slowpath) ;  /* 0x0000002400247944 */ /* 0x000fea0003c00000 */
[----:B------:R-:W-:-:S07]  /*1570*/  MOV R18, R2 ;  /* 0x0000000200127202 */ /* 0x000fce0000000f00 */
.L_x_413:
[----:B------:R-:W-:Y:S05]  /*1580*/  BSYNC B2 ;  /* 0x0000000000027941 */ /* 0x000fea0003800000 */
.L_x_412:
        /* <DEDUP_REMOVED lines=13> */
[----:B------:R-:W-:Y:S05]  /*1660*/  CALL.REL.NOINC `($__internal_9_$__cuda_sm3x_div_rn_noftz_f32_slowpath) ;  /* 0x0000002000e47944 */ /* 0x000fea0003c00000 */
[----:B------:R-:W-:-:S07]  /*1670*/  MOV R3, R2 ;  /* 0x0000000200037202 */ /* 0x000fce0000000f00 */
.L_x_415:
[----:B------:R-:W-:Y:S05]  /*1680*/  BSYNC B2 ;  /* 0x0000000000027941 */ /* 0x000fea0003800000 */
.L_x_414:
[----:B------:R-:W-:Y:S01]  /*1690*/  VIADD R2, R3, 0xf3000000 ;  /* 0xf300000003027836 */ /* 0x000fe20000000000 */
[----:B------:R0:W1:Y:S01]  /*16a0*/  MUFU.RSQ R8, R3 ;  /* 0x0000000300087308 */ /* 0x0000620000001400 */
[----:B------:R-:W-:Y:S03]  /*16b0*/  BSSY B0, `(.L_x_416) ;  /* 0x000000a000007945 */ /* 0x000fe60003800000 */
[----:B------:R-:W-:-:S13]  /*16c0*/  ISETP.GT.U32.AND P3, PT, R2, 0x727fffff, PT ;  /* 0x727fffff0200780c */ /* 0x000fda0003f64070 */
[----:B01----:R-:W-:Y:S05]  /*16d0*/  @!P3 BRA `(.L_x_417) ;  /* 0x00000000000cb947 */ /* 0x003fea0003800000 */
[----:B------:R-:W-:-:S07]  /*16e0*/  MOV R2, 0x1700 ;  /* 0x0000170000027802 */ /* 0x000fce0000000f00 */
[----:B------:R-:W-:Y:S05]  /*16f0*/  CALL.REL.NOINC `($__internal_8_$__cuda_sm20_sqrt_rn_f32_slowpath) ;  /* 0x00000020006c7944 */ /* 0x000fea0003c00000 */
[----:B------:R-:W-:Y:S05]  /*1700*/  BRA `(.L_x_418) ;  /* 0x0000000000107947 */ /* 0x000fea0003800000 */
.L_x_417:
[C---:B------:R-:W-:Y:S01]  /*1710*/  FMUL.FTZ R2, R8.reuse, R3 ;  /* 0x0000000308027220 */ /* 0x040fe20000410000 */
[----:B------:R-:W-:-:S03]  /*1720*/  FMUL.FTZ R19, R8, 0.5 ;  /* 0x3f00000008137820 */ /* 0x000fc60000410000 */
[----:B------:R-:W-:-:S04]  /*1730*/  FFMA R3, -R2, R2, R3 ;  /* 0x0000000202037223 */ /* 0x000fc80000000103 */
[----:B------:R-:W-:-:S07]  /*1740*/  FFMA R19, R3, R19, R2 ;  /* 0x0000001303137223 */ /* 0x000fce0000000002 */
.L_x_418:
[----:B------:R-:W-:Y:S05]  /*1750*/  BSYNC B0 ;  /* 0x0000000000007941 */ /* 0x000fea0003800000 */
.L_x_416:
        /* <DEDUP_REMOVED lines=13> */
[----:B------:R-:W-:Y:S05]  /*1830*/  CALL.REL.NOINC `($__internal_9_$__cuda_sm3x_div_rn_noftz_f32_slowpath) ;  /* 0x0000002000707944 */ /* 0x000fea0003c00000 */
[----:B------:R-:W-:-:S07]  /*1840*/  MOV R36, R2 ;  /* 0x0000000200247202 */ /* 0x000fce0000000f00 */
.L_x_420:
[----:B------:R-:W-:Y:S05]  /*1850*/  BSYNC B2 ;  /* 0x0000000000027941 */ /* 0x000fea0003800000 */
.L_x_419:
[----:B------:R-:W0:Y:S02]  /*1860*/  LDC.64 R2, c[0x0][0xd98] ;  /* 0x00036600ff027b82 */ /* 0x000e240000000a00 */
[----:B0-----:R0:W2:Y:S01]  /*1870*/  LDG.E R37, desc[UR10][R2.64] ;  /* 0x0000000a02257981 */ /* 0x0010a2000c1e1900 */
[----:B------:R-:W1:Y:S01]  /*1880*/  MUFU.RCP R18, UR12 ;  /* 0x0000000c00127d08 */ /* 0x000e620008001000 */
[----:B------:R-:W-:Y:S01]  /*1890*/  FMUL R8, R43, UR20 ;  /* 0x000000142b087c20 */ /* 0x000fe20008400000 */
[----:B------:R-:W-:Y:S02]  /*18a0*/  IMAD.U32 R19, RZ, RZ, UR12 ;  /* 0x0000000cff137e24 */ /* 0x000fe4000f8e00ff */
        /* <DEDUP_REMOVED lines=14> */
[----:B------:R-:W-:Y:S01]  /*1990*/  MOV R2, R17 ;  /* 0x0000001100027202 */ /* 0x000fe20000000f00 */
[----:B------:R-:W-:Y:S01]  /*19a0*/  IMAD.U32 R3, RZ, RZ, UR12 ;  /* 0x0000000cff037e24 */ /* 0x000fe2000f8e00ff */
[----:B------:R-:W-:-:S07]  /*19b0*/  MOV R8, 0x19d0 ;  /* 0x000019d000087802 */ /* 0x000fce0000000f00 */
[----:B------:R-:W-:Y:S05]  /*19c0*/  CALL.REL.NOINC `($__internal_9_$__cuda_sm3x_div_rn_noftz_f32_slowpath) ;  /* 0x00000020000c7944 */ /* 0x000fea0003c00000 */
[----:B------:R-:W-:-:S07]  /*19d0*/  MOV R43, R2 ;  /* 0x00000002002b7202 */ /* 0x000fce0000000f00 */
.L_x_422:
[----:B------:R-:W-:Y:S05]  /*19e0*/  BSYNC B2 ;  /* 0x0000000000027941 */ /* 0x000fea0003800000 */
.L_x_421:
        /* <DEDUP_REMOVED lines=15> */
.L_x_424:
[----:B------:R-:W-:Y:S05]  /*1ae0*/  BSYNC B2 ;  /* 0x0000000000027941 */ /* 0x000fea0003800000 */
.L_x_423:
        /* <DEDUP_REMOVED lines=8> */
.L_x_426:
[C---:B------:R-:W-:Y:S01]  /*1b70*/  FMUL.FTZ R2, R8.reuse, R3 ;  /* 0x0000000308027220 */ /* 0x040fe20000410000 */
[----:B------:R-:W-:-:S03]  /*1b80*/  FMUL.FTZ R19, R8, 0.5 ;  /* 0x3f00000008137820 */ /* 0x000fc60000410000 */
[----:B------:R-:W-:-:S04]  /*1b90*/  FFMA R3, -R2, R2, R3 ;  /* 0x0000000202037223 */ /* 0x000fc80000000103 */
[----:B------:R-:W-:-:S07]  /*1ba0*/  FFMA R19, R3, R19, R2 ;  /* 0x0000001303137223 */ /* 0x000fce0000000002 */
.L_x_427:
[----:B------:R-:W-:Y:S05]  /*1bb0*/  BSYNC B0 ;  /* 0x0000000000007941 */ /* 0x000fea0003800000 */
.L_x_425:
        /* <DEDUP_REMOVED lines=15> */
.L_x_429:
[----:B------:R-:W-:Y:S05]  /*1cb0*/  BSYNC B2 ;  /* 0x0000000000027941 */ /* 0x000fea0003800000 */
.L_x_428:
[----:B------:R-:W0:Y:S01]  /*1cc0*/  MUFU.RCP R8, UR12 ;  /* 0x0000000c00087d08 */ /* 0x000e220008001000 */
[----:B------:R-:W-:Y:S01]  /*1cd0*/  FMUL R2, R46, UR20 ;  /* 0x000000142e027c20 */ /* 0x000fe20008400000 */
[----:B------:R-:W-:Y:S01]  /*1ce0*/  IMAD.U32 R19, RZ, RZ, UR12 ;  /* 0x0000000cff137e24 */ /* 0x000fe2000f8e00ff */
        /* <DEDUP_REMOVED lines=14> */
[----:B------:R-:W-:Y:S01]  /*1dd0*/  MOV R2, R41 ;  /* 0x0000002900027202 */ /* 0x000fe20000000f00 */
[----:B------:R-:W-:Y:S01]  /*1de0*/  IMAD.U32 R3, RZ, RZ, UR12 ;  /* 0x0000000cff037e24 */ /* 0x000fe2000f8e00ff */
[----:B------:R-:W-:-:S07]  /*1df0*/  MOV R8, 0x1e10 ;  /* 0x00001e1000087802 */ /* 0x000fce0000000f00 */
[----:B------:R-:W-:Y:S05]  /*1e00*/  CALL.REL.NOINC `($__internal_9_$__cuda_sm3x_div_rn_noftz_f32_slowpath) ;  /* 0x0000001800fc7944 */ /* 0x000fea0003c00000 */
[----:B------:R-:W-:-:S07]  /*1e10*/  MOV R46, R2 ;  /* 0x00000002002e7202 */ /* 0x000fce0000000f00 */
.L_x_431:
[----:B------:R-:W-:Y:S05]  /*1e20*/  BSYNC B2 ;  /* 0x0000000000027941 */ /* 0x000fea0003800000 */
.L_x_430:
        /* <DEDUP_REMOVED lines=15> */
.L_x_433:
[----:B------:R-:W-:Y:S05]  /*1f20*/  BSYNC B2 ;  /* 0x0000000000027941 */ /* 0x000fea0003800000 */
.L_x_432:
        /* <DEDUP_REMOVED lines=8> */
.L_x_435:
[C---:B------:R-:W-:Y:S01]  /*1fb0*/  FMUL.FTZ R2, R8.reuse, R3 ;  /* 0x0000000308027220 */ /* 0x040fe20000410000 */
[----:B------:R-:W-:-:S03]  /*1fc0*/  FMUL.FTZ R19, R8, 0.5 ;  /* 0x3f00000008137820 */ /* 0x000fc60000410000 */
[----:B------:R-:W-:-:S04]  /*1fd0*/  FFMA R3, -R2, R2, R3 ;  /* 0x0000000202037223 */ /* 0x000fc80000000103 */
[----:B------:R-:W-:-:S07]  /*1fe0*/  FFMA R19, R3, R19, R2 ;  /* 0x0000001303137223 */ /* 0x000fce0000000002 */
.L_x_436:
[----:B------:R-:W-:Y:S05]  /*1ff0*/  BSYNC B0 ;  /* 0x0000000000007941 */ /* 0x000fea0003800000 */
.L_x_434:
        /* <DEDUP_REMOVED lines=15> */
.L_x_438:
[----:B------:R-:W-:Y:S05]  /*20f0*/  BSYNC B2 ;  /* 0x0000000000027941 */ /* 0x000fea0003800000 */
.L_x_437:
[----:B------:R-:W0:Y:S01]  /*2100*/  MUFU.RCP R19, UR12 ;  /* 0x0000000c00137d08 */ /* 0x000e220008001000 */
[----:B------:R-:W-:Y:S01]  /*2110*/  FMUL R3, R47, UR20 ;  /* 0x000000142f037c20 */ /* 0x000fe20008400000 */
[----:B------:R-:W-:Y:S02]  /*2120*/  IMAD.U32 R36, RZ, RZ, UR12 ;  /* 0x0000000cff247e24 */ /* 0x000fe4000f8e00ff */
        /* <DEDUP_REMOVED lines=11> */
[----:B------:R-:W-:Y:S01]  /*21e0*/  FMUL R42, R37, R8 ;  /* 0x00000008252a7220 */ /* 0x000fe20000400000 */
[----:B------:R-:W-:Y:S01]  /*21f0*/  MOV R47, R2 ;  /* 0x00000002002f7202 */ /* 0x000fe20000000f00 */
[----:B------:R-:W-:Y:S01]  /*2200*/  FFMA R44, R44, R19, R3 ;  /* 0x000000132c2c7223 */ /* 0x000fe20000000003 */
[----:B-1----:R-:W-:Y:S06]  /*2210*/  @!P3 BRA `(.L_x_440) ;  /* 0x000000000010b947 */ /* 0x002fec0003800000 */
[----:B------:R-:W-:Y:S01]  /*2220*/  IMAD.U32 R3, RZ, RZ, UR12 ;  /* 0x0000000cff037e24 */ /* 0x000fe2000f8e00ff */
[----:B------:R-:W-:-:S07]  /*2230*/  MOV R8, 0x2250 ;  /* 0x0000225000087802 */ /* 0x000fce0000000f00 */
[----:B------:R-:W-:Y:S05]  /*2240*/  CALL.REL.NOINC `($__internal_9_$__cuda_sm3x_div_rn_noftz_f32_slowpath) ;  /* 0x0000001400ec7944 */ /* 0x000fea0003c00000 */
[----:B------:R-:W-:-:S07]  /*2250*/  MOV R44, R2 ;  /* 0x00000002002c7202 */ /* 0x000fce0000000f00 */
.L_x_440:
[----:B------:R-:W-:Y:S05]  /*2260*/  BSYNC B2 ;  /* 0x0000000000027941 */ /* 0x000fea0003800000 */
.L_x_439:
        /* <DEDUP_REMOVED lines=15> */
.L_x_442:
[----:B------:R-:W-:Y:S05]  /*2360*/  BSYNC B2 ;  /* 0x0000000000027941 */ /* 0x000fea0003800000 */
.L_x_441:
        /* <DEDUP_REMOVED lines=8> */
.L_x_444:
[C---:B------:R-:W-:Y:S01]  /*23f0*/  FMUL.FTZ R2, R8.reuse, R3 ;  /* 0x0000000308027220 */ /* 0x040fe20000410000 */
[----:B------:R-:W-:-:S03]  /*2400*/  FMUL.FTZ R19, R8, 0.5 ;  /* 0x3f00000008137820 */ /* 0x000fc60000410000 */
[----:B------:R-:W-:-:S04]  /*2410*/  FFMA R3, -R2, R2, R3 ;  /* 0x0000000202037223 */ /* 0x000fc80000000103 */
[----:B------:R-:W-:-:S07]  /*2420*/  FFMA R19, R3, R19, R2 ;  /* 0x0000001303137223 */ /* 0x000fce0000000002 */
.L_x_445:
[----:B------:R-:W-:Y:S05]  /*2430*/  BSYNC B0 ;  /* 0x0000000000007941 */ /* 0x000fea0003800000 */
.L_x_443:
        /* <DEDUP_REMOVED lines=14> */
.L_x_447:
[----:B------:R-:W-:Y:S05]  /*2520*/  BSYNC B2 ;  /* 0x0000000000027941 */ /* 0x000fea0003800000 */
.L_x_446:
[----:B------:R-:W-:-:S04]  /*2530*/  FFMA R2, R14, UR25, R2 ;  /* 0x000000190e027c23 */ /* 0x000fc80008000002 */
[----:B------:R-:W-:Y:S01]  /*2540*/  FMUL R37, R37, R2 ;  /* 0x0000000225257220 */ /* 0x000fe20000400000 */
[----:B------:R-:W-:Y:S06]  /*2550*/  BRA `(.L_x_448) ;  /* 0x00000010004c7947 */ /* 0x000fec0003800000 */
.L_x_411:
[----:B------:R-:W0:Y:S01]  /*2560*/  MUFU.RCP R18, UR12 ;  /* 0x0000000c00127d08 */ /* 0x000e220008001000 */
[----:B------:R-:W-:Y:S01]  /*2570*/  FFMA R8, R11, UR25, R8 ;  /* 0x000000190b087c23 */ /* 0x000fe20008000008 */
[----:B------:R-:W-:Y:S01]  /*2580*/  MOV R3, UR12 ;  /* 0x0000000c00037c02 */ /* 0x000fe20008000f00 */
        /* <DEDUP_REMOVED lines=14> */
[----:B------:R-:W-:Y:S01]  /*2670*/  MOV R2, R36 ;  /* 0x0000002400027202 */ /* 0x000fe20000000f00 */
[----:B------:R-:W-:Y:S01]  /*2680*/  IMAD.U32 R3, RZ, RZ, UR12 ;  /* 0x0000000cff037e24 */ /* 0x000fe2000f8e00ff */
[----:B------:R-:W-:-:S07]  /*2690*/  MOV R8, 0x26b0 ;  /* 0x000026b000087802 */ /* 0x000fce0000000f00 */
[----:B------:R-:W-:Y:S05]  /*26a0*/  CALL.REL.NOINC `($__internal_9_$__cuda_sm3x_div_rn_noftz_f32_slowpath) ;  /* 0x0000001000d47944 */ /* 0x000fea0003c00000 */
[----:B------:R-:W-:-:S07]  /*26b0*/  MOV R18, R2 ;  /* 0x0000000200127202 */ /* 0x000fce0000000f00 */
.L_x_450:
[----:B------:R-:W-:Y:S05]  /*26c0*/  BSYNC B2 ;  /* 0x0000000000027941 */ /* 0x000fea0003800000 */
.L_x_449:
        /* <DEDUP_REMOVED lines=15> */
.L_x_452:
[----:B------:R-:W-:Y:S05]  /*27c0*/  BSYNC B2 ;  /* 0x0000000000027941 */ /* 0x000fea0003800000 */
.L_x_451:
        /* <DEDUP_REMOVED lines=8> */
.L_x_454:
[C---:B------:R-:W-:Y:S01]  /*2850*/  FMUL.FTZ R2, R8.reuse, R3 ;  /* 0x0000000308027220 */ /* 0x040fe20000410000 */
[----:B------:R-:W-:-:S03]  /*2860*/  FMUL.FTZ R19, R8, 0.5 ;  /* 0x3f00000008137820 */ /* 0x000fc60000410000 */
[----:B------:R-:W-:-:S04]  /*2870*/  FFMA R3, -R2, R2, R3 ;  /* 0x0000000202037223 */ /* 0x000fc80000000103 */
[----:B------:R-:W-:-:S07]  /*2880*/  FFMA R19, R3, R19, R2 ;  /* 0x0000001303137223 */ /* 0x000fce0000000002 */
.L_x_455:
[----:B------:R-:W-:Y:S05]  /*2890*/  BSYNC B0 ;  /* 0x0000000000007941 */ /* 0x000fea0003800000 */
.L_x_453:
        /* <DEDUP_REMOVED lines=15> */
.L_x_457:
[----:B------:R-:W-:Y:S05]  /*2990*/  BSYNC B2 ;  /* 0x0000000000027941 */ /* 0x000fea0003800000 */
.L_x_456:
[----:B------:R-:W0:Y:S02]  /*29a0*/  LDC.64 R2, c[0x0][0xd98] ;  /* 0x00036600ff027b82 */ /* 0x000e240000000a00 */
[----:B0-----:R0:W2:Y:S01]  /*29b0*/  LDG.E R37, desc[UR10][R2.64] ;  /* 0x0000000a02257981 */ /* 0x0010a2000c1e1900 */
[----:B------:R-:W1:Y:S01]  /*29c0*/  MUFU.RCP R38, UR12 ;  /* 0x0000000c00267d08 */ /* 0x000e620008001000 */
[----:B------:R-:W-:Y:S01]  /*29d0*/  FFMA R18, R12, UR25, R43 ;  /* 0x000000190c127c23 */ /* 0x000fe2000800002b */
[----:B------:R-:W-:Y:S01]  /*29e0*/  IMAD.U32 R43, RZ, RZ, UR12 ;  /* 0x0000000cff2b7e24 */ /* 0x000fe2000f8e00ff */
        /* <DEDUP_REMOVED lines=8> */
[----:B------:R-:W-:Y:S01]  /*2a70*/  MOV R17, R19 ;  /* 0x0000001300117202 */ /* 0x000fe20000000f00 */
[----:B------:R-:W-:-:S04]  /*2a80*/  FFMA R43, R38, R43, R38 ;  /* 0x0000002b262b7223 */ /* 0x000fc80000000026 */
[----:B------:R-:W-:-:S04]  /*2a90*/  FFMA R36, R43, R19, RZ ;  /* 0x000000132b247223 */ /* 0x000fc800000000ff */
[----:B0-----:R-:W-:-:S04]  /*2aa0*/  FFMA R2, R36, -UR12, R19 ;  /* 0x8000000c24027c23 */ /* 0x001fc80008000013 */
[----:B------:R-:W-:Y:S01]  /*2ab0*/  FFMA R43, R43, R2, R36 ;  /* 0x000000022b2b7223 */ /* 0x000fe20000000024 */
[----:B--2---:R-:W-:Y:S01]  /*2ac0*/  FMUL R18, R37, R8 ;  /* 0x0000000825127220 */ /* 0x004fe20000400000 */
[----:B---3--:R-:W-:Y:S06]  /*2ad0*/  @!P3 BRA `(.L_x_459) ;  /* 0x000000000014b947 */ /* 0x008fec0003800000 */
[----:B------:R-:W-:Y:S01]  /*2ae0*/  IMAD.MOV.U32 R2, RZ, RZ, R19 ;  /* 0x000000ffff027224 */ /* 0x000fe200078e0013 */
[----:B------:R-:W-:Y:S02]  /*2af0*/  MOV R3, UR12 ;  /* 0x0000000c00037c02 */ /* 0x000fe40008000f00 */
[----:B------:R-:W-:-:S07]  /*2b00*/  MOV R8, 0x2b20 ;  /* 0x00002b2000087802 */ /* 0x000fce0000000f00 */
[----:B------:R-:W-:Y:S05]  /*2b10*/  CALL.REL.NOINC `($__internal_9_$__cuda_sm3x_div_rn_noftz_f32_slowpath) ;  /* 0x0000000c00b87944 */ /* 0x000fea0003c00000 */
[----:B------:R-:W-:-:S07]  /*2b20*/  IMAD.MOV.U32 R43, RZ, RZ, R2 ;  /* 0x000000ffff2b7224 */ /* 0x000fce00078e0002 */
.L_x_459:
[----:B------:R-:W-:Y:S05]  /*2b30*/  BSYNC B2 ;  /* 0x0000000000027941 */ /* 0x000fea0003800000 */
.L_x_458:
        /* <DEDUP_REMOVED lines=13> */
[----:B------:R-:W-:Y:S05]  /*2c10*/  CALL.REL.NOINC `($__internal_9_$__cuda_sm3x_div_rn_noftz_f32_slowpath) ;  /* 0x0000000c00787944 */ /* 0x000fea0003c00000 */
[----:B------:R-:W-:-:S07]  /*2c20*/  IMAD.MOV.U32 R3, RZ, RZ, R2 ;  /* 0x000000ffff037224 */ /* 0x000fce00078e0002 */
.L_x_461:
[----:B------:R-:W-:Y:S05]  /*2c30*/  BSYNC B2 ;  /* 0x0000000000027941 */ /* 0x000fea0003800000 */
.L_x_460:
[----:B------:R-:W-:Y:S01]  /*2c40*/  IADD3 R2, R3, -0xd000000, RZ ;  /* 0xf300000003027810 */ /* 0x000fe20007ffe0ff */
[----:B------:R0:W1:Y:S01]  /*2c50*/  MUFU.RSQ R8, R3 ;  /* 0x0000000300087308 */ /* 0x0000620000001400 */
[----:B------:R-:W-:Y:S02]  /*2c60*/  BSSY B0, `(.L_x_462) ;  /* 0x000000a000007945 */ /* 0x000fe40003800000 */
[----:B------:R-:W-:-:S13]  /*2c70*/  ISETP.GT.U32.AND P3, PT, R2, 0x727fffff, PT ;  /* 0x727fffff0200780c */ /* 0x000fda0003f64070 */
[----:B0-----:R-:W-:Y:S05]  /*2c80*/  @!P3 BRA `(.L_x_463) ;  /* 0x00000000000cb947 */ /* 0x001fea0003800000 */
[----:B------:R-:W-:-:S07]  /*2c90*/  MOV R2, 0x2cb0 ;  /* 0x00002cb000027802 */ /* 0x000fce0000000f00 */
[----:B-1----:R-:W-:Y:S05]  /*2ca0*/  CALL.REL.NOINC `($__internal_8_$__cuda_sm20_sqrt_rn_f32_slowpath) ;  /* 0x0000000c00007944 */ /* 0x002fea0003c00000 */
[----:B------:R-:W-:Y:S05]  /*2cb0*/  BRA `(.L_x_464) ;  /* 0x0000000000107947 */ /* 0x000fea0003800000 */
.L_x_463:
[C---:B-1----:R-:W-:Y:S01]  /*2cc0*/  FMUL.FTZ R2, R8.reuse, R3 ;  /* 0x0000000308027220 */ /* 0x042fe20000410000 */
[----:B------:R-:W-:-:S03]  /*2cd0*/  FMUL.FTZ R19, R8, 0.5 ;  /* 0x3f00000008137820 */ /* 0x000fc60000410000 */
[----:B------:R-:W-:-:S04]  /*2ce0*/  FFMA R3, -R2, R2, R3 ;  /* 0x0000000202037223 */ /* 0x000fc80000000103 */
[----:B------:R-:W-:-:S07]  /*2cf0*/  FFMA R19, R3, R19, R2 ;  /* 0x0000001303137223 */ /* 0x000fce0000000002 */
.L_x_464:
[----:B------:R-:W-:Y:S05]  /*2d00*/  BSYNC B0 ;  /* 0x0000000000007941 */ /* 0x000fea0003800000 */
.L_x_462:
        /* <DEDUP_REMOVED lines=13> */
[----:B------:R-:W-:Y:S05]  /*2de0*/  CALL.REL.NOINC `($__internal_9_$__cuda_sm3x_div_rn_noftz_f32_slowpath) ;  /* 0x0000000c00047944 */ /* 0x000fea0003c00000 */
.L_x_466:
[----:B------:R-:W-:Y:S05]  /*2df0*/  BSYNC B2 ;  /* 0x0000000000027941 */ /* 0x000fea0003800000 */
.L_x_465:
[----:B------:R-:W0:Y:S01]  /*2e00*/  MUFU.RCP R19, UR12 ;  /* 0x0000000c00137d08 */ /* 0x000e220008001000 */
[----:B------:R-:W-:Y:S01]  /*2e10*/  FFMA R3, R13, UR25, R46 ;  /* 0x000000190d037c23 */ /* 0x000fe2000800002e */
[----:B------:R-:W-:Y:S01]  /*2e20*/  IMAD.U32 R46, RZ, RZ, UR12 ;  /* 0x0000000cff2e7e24 */ /* 0x000fe2000f8e00ff */
[----:B------:R-:W-:Y:S01]  /*2e30*/  BSSY B2, `(.L_x_467) ;  /* 0x0000014000027945 */ /* 0x000fe20003800000 */
[----:B------:R-:W-:Y:S01]  /*2e40*/  FMUL R43, R37, R2 ;  /* 0x00000002252b7220 */ /* 0x000fe20000400000 */
[----:B------:R-:W-:-:S04]  /*2e50*/  FMUL R8, R3, UR20 ;  /* 0x0000001403087c20 */ /* 0x000fc80008400000 */
[----:B------:R-:W-:Y:S01]  /*2e60*/  FFMA R36, R41, UR26, R8 ;  /* 0x0000001a29247c23 */ /* 0x000fe20008000008 */
[----:B------:R-:W-:-:S03]  /*2e70*/  FMUL R8, R3, UR21 ;  /* 0x0000001503087c20 */ /* 0x000fc60008400000 */
[----:B------:R-:W1:Y:S01]  /*2e80*/  FCHK P3, R36, UR12 ;  /* 0x0000000c24007d02 */ /* 0x000e620008060000 */
[----:B------:R-:W-:Y:S01]  /*2e90*/  FMUL R8, R3, R8 ;  /* 0x0000000803087220 */ /* 0x000fe20000400000 */
[----:B------:R-:W-:Y:S01]  /*2ea0*/  MOV R41, R36 ;  /* 0x0000002400297202 */ /* 0x000fe20000000f00 */
[----:B0-----:R-:W-:Y:S02]  /*2eb0*/  FFMA R46, R19, -R46, 1 ;  /* 0x3f800000132e7423 */ /* 0x001fe4000000082e */
[----:B------:R-:W-:Y:S02]  /*2ec0*/  FFMA R45, R45, UR27, R8 ;  /* 0x0000001b2d2d7c23 */ /* 0x000fe40008000008 */
        /* <DEDUP_REMOVED lines=10> */
.L_x_468:
[----:B------:R-:W-:Y:S05]  /*2f70*/  BSYNC B2 ;  /* 0x0000000000027941 */ /* 0x000fea0003800000 */
.L_x_467:
        /* <DEDUP_REMOVED lines=14> */
.L_x_470:
[----:B------:R-:W-:Y:S05]  /*3060*/  BSYNC B2 ;  /* 0x0000000000027941 */ /* 0x000fea0003800000 */
.L_x_469:
[----:B------:R-:W-:Y:S01]  /*3070*/  VIADD R8, R2, 0xf3000000 ;  /* 0xf300000002087836 */ /* 0x000fe20000000000 */
[----:B------:R0:W1:Y:S01]  /*3080*/  MUFU.RSQ R3, R2 ;  /* 0x0000000200037308 */ /* 0x0000620000001400 */
[----:B------:R-:W-:Y:S03]  /*3090*/  BSSY B0, `(.L_x_471) ;  /* 0x000000b000007945 */ /* 0x000fe60003800000 */
[----:B------:R-:W-:-:S13]  /*30a0*/  ISETP.GT.U32.AND P3, PT, R8, 0x727fffff, PT ;  /* 0x727fffff0800780c */ /* 0x000fda0003f64070 */
[----:B01----:R-:W-:Y:S05]  /*30b0*/  @!P3 BRA `(.L_x_472) ;  /* 0x000000000010b947 */ /* 0x003fea0003800000 */
[----:B------:R-:W-:Y:S02]  /*30c0*/  MOV R3, R2 ;  /* 0x0000000200037202 */ /* 0x000fe40000000f00 */
[----:B------:R-:W-:-:S07]  /*30d0*/  MOV R2, 0x30f0 ;  /* 0x000030f000027802 */ /* 0x000fce0000000f00 */
[----:B------:R-:W-:Y:S05]  /*30e0*/  CALL.REL.NOINC `($__internal_8_$__cuda_sm20_sqrt_rn_f32_slowpath) ;  /* 0x0000000400f07944 */ /* 0x000fea0003c00000 */
[----:B------:R-:W-:Y:S05]  /*30f0*/  BRA `(.L_x_473) ;  /* 0x0000000000107947 */ /* 0x000fea0003800000 */
.L_x_472:
[C---:B------:R-:W-:Y:S01]  /*3100*/  FMUL.FTZ R19, R3.reuse, R2 ;  /* 0x0000000203137220 */ /* 0x040fe20000410000 */
[----:B------:R-:W-:-:S03]  /*3110*/  FMUL.FTZ R3, R3, 0.5 ;  /* 0x3f00000003037820 */ /* 0x000fc60000410000 */
[----:B------:R-:W-:-:S04]  /*3120*/  FFMA R2, -R19, R19, R2 ;  /* 0x0000001313027223 */ /* 0x000fc80000000102 */
[----:B------:R-:W-:-:S07]  /*3130*/  FFMA R19, R2, R3, R19 ;  /* 0x0000000302137223 */ /* 0x000fce0000000013 */
.L_x_473:
[----:B------:R-:W-:Y:S05]  /*3140*/  BSYNC B0 ;  /* 0x0000000000007941 */ /* 0x000fea0003800000 */
.L_x_471:
        /* <DEDUP_REMOVED lines=14> */
.L_x_475:
[----:B------:R-:W-:Y:S05]  /*3230*/  BSYNC B2 ;  /* 0x0000000000027941 */ /* 0x000fea0003800000 */
.L_x_474:
[----:B------:R-:W0:Y:S01]  /*3240*/  MUFU.RCP R8, UR12 ;  /* 0x0000000c00087d08 */ /* 0x000e220008001000 */
[----:B------:R-:W-:Y:S01]  /*3250*/  FFMA R47, R14, UR25, R47 ;  /* 0x000000190e2f7c23 */ /* 0x000fe2000800002f */
        /* <DEDUP_REMOVED lines=16> */
[----:B------:R-:W-:Y:S01]  /*3360*/  IMAD.MOV.U32 R2, RZ, RZ, R36 ;  /* 0x000000ffff027224 */ /* 0x000fe200078e0024 */
[----:B------:R-:W-:Y:S02]  /*3370*/  MOV R3, UR12 ;  /* 0x0000000c00037c02 */ /* 0x000fe40008000f00 */
[----:B------:R-:W-:-:S07]  /*3380*/  MOV R8, 0x33a0 ;  /* 0x000033a000087802 */ /* 0x000fce0000000f00 */
[----:B------:R-:W-:Y:S05]  /*3390*/  CALL.REL.NOINC `($__internal_9_$__cuda_sm3x_div_rn_noftz_f32_slowpath) ;  /* 0x0000000400987944 */ /* 0x000fea0003c00000 */
[----:B------:R-:W-:-:S07]  /*33a0*/  IMAD.MOV.U32 R44, RZ, RZ, R2 ;  /* 0x000000ffff2c7224 */ /* 0x000fce00078e0002 */
.L_x_477:
[----:B------:R-:W-:Y:S05]  /*33b0*/  BSYNC B2 ;  /* 0x0000000000027941 */ /* 0x000fea0003800000 */
.L_x_476:
        /* <DEDUP_REMOVED lines=14> */
.L_x_479:
[----:B------:R-:W-:Y:S05]  /*34a0*/  BSYNC B2 ;  /* 0x0000000000027941 */ /* 0x000fea0003800000 */
.L_x_478:
        /* <DEDUP_REMOVED lines=9> */
.L_x_481:
[C---:B------:R-:W-:Y:S01]  /*3540*/  FMUL.FTZ R19, R3.reuse, R2 ;  /* 0x0000000203137220 */ /* 0x040fe20000410000 */
[----:B------:R-:W-:-:S03]  /*3550*/  FMUL.FTZ R3, R3, 0.5 ;  /* 0x3f00000003037820 */ /* 0x000fc60000410000 */
[----:B------:R-:W-:-:S04]  /*3560*/  FFMA R2, -R19, R19, R2 ;  /* 0x0000001313027223 */ /* 0x000fc80000000102 */
[----:B------:R-:W-:-:S07]  /*3570*/  FFMA R19, R2, R3, R19 ;  /* 0x0000000302137223 */ /* 0x000fce0000000013 */
.L_x_482:
[----:B------:R-:W-:Y:S05]  /*3580*/  BSYNC B0 ;  /* 0x0000000000007941 */ /* 0x000fea0003800000 */
.L_x_480:
        /* <DEDUP_REMOVED lines=14> */
.L_x_484:
[----:B------:R-:W-:Y:S05]  /*3670*/  BSYNC B2 ;  /* 0x0000000000027941 */ /* 0x000fea0003800000 */
.L_x_483:
[----:B------:R-:W-:-:S07]  /*3680*/  FMUL R37, R37, R2 ;  /* 0x0000000225257220 */ /* 0x000fce0000400000 */
.L_x_448:
        /* <DEDUP_REMOVED lines=8> */
[----:B------:R-:W-:Y:S01]  /*3710*/  @P0 F2FP.F16.F32.PACK_AB R2, RZ, R2 ;  /* 0x00000002ff02023e */ /* 0x000fe200000000ff */
[----:B------:R-:W-:Y:S01]  /*3720*/  UISETP.GE.AND UP0, UPT, UR4, UR28, UPT ;  /* 0x0000001c0400728c */ /* 0x000fe2000bf06270 */
[----:B------:R-:W-:-:S02]  /*3730*/  @P1 F2FP.F16.F32.PACK_AB R3, RZ, R3 ;  /* 0x00000003ff03123e */ /* 0x000fc400000000ff */
[----:B------:R-:W-:Y:S02]  /*3740*/  PRMT R11, R2, 0x7610, R11 ;  /* 0x00007610020b7816 */ /* 0x000fe4000000000b */
[----:B------:R-:W-:Y:S02]  /*3750*/  @P2 F2FP.F16.F32.PACK_AB R6, RZ, R6 ;  /* 0x00000006ff06223e */ /* 0x000fe400000000ff */
[----:B------:R-:W-:Y:S01]  /*3760*/  @P2 IADD3.X R9, R10, UR17, RZ, P4, !PT ;  /* 0x000000110a092c10 */ /* 0x000fe2000a7fe4ff */
[----:B------:R-:W-:Y:S04]  /*3770*/  @P0 STG.E.U16 desc[UR10][R52.64], R11 ;  /* 0x0000000b34000986 */ /* 0x000fe8000c10150a */
[----:B------:R-:W-:Y:S04]  /*3780*/  @P0 STG.E desc[UR10][R50.64], R15 ;  /* 0x0000000f32000986 */ /* 0x000fe8000c10190a */
[----:B------:R0:W-:Y:S01]  /*3790*/  @P0 STG.E desc[UR10][R34.64], R0 ;  /* 0x0000000022000986 */ /* 0x0001e2000c10190a */
[----:B------:R-:W-:-:S02]  /*37a0*/  @P3 IADD3 R2, P0, R5, UR16, RZ ;  /* 0x0000001005023c10 */ /* 0x000fc4000ff1e0ff */
[----:B------:R-:W-:Y:S01]  /*37b0*/  @P3 F2FP.F16.F32.PACK_AB R5, RZ, R42 ;  /* 0x0000002aff05323e */ /* 0x000fe200000000ff */
[----:B------:R1:W-:Y:S04]  /*37c0*/  @P1 STG.E.U16 desc[UR10][R32.64], R3 ;  /* 0x0000000320001986 */ /* 0x0003e8000c10150a */
[----:B------:R2:W-:Y:S04]  /*37d0*/  @P1 STG.E desc[UR10][R30.64], R17 ;  /* 0x000000111e001986 */ /* 0x0005e8000c10190a */
[----:B------:R2:W-:Y:S01]  /*37e0*/  @P1 STG.E desc[UR10][R28.64], R16 ;  /* 0x000000101c001986 */ /* 0x0005e2000c10190a */
[----:B0-----:R-:W-:Y:S01]  /*37f0*/  IMAD.U32 R0, RZ, RZ, UR4 ;  /* 0x00000004ff007e24 */ /* 0x001fe2000f8e00ff */
[----:B-1----:R-:W-:-:S04]  /*3800*/  @P3 IADD3.X R3, R4, UR17, RZ, P0, !PT ;  /* 0x0000001104033c10 */ /* 0x002fc800087fe4ff */
        /* <DEDUP_REMOVED lines=10> */
        .weak           $__internal_8_$__cuda_sm20_sqrt_rn_f32_slowpath
        .type           $__internal_8_$__cuda_sm20_sqrt_rn_f32_slowpath,@function
        .size           $__internal_8_$__cuda_sm20_sqrt_rn_f32_slowpath,($__internal_9_$__cuda_sm3x_div_rn_noftz_f32_slowpath - $__internal_8_$__cuda_sm20_sqrt_rn_f32_slowpath)
$__internal_8_$__cuda_sm20_sqrt_rn_f32_slowpath:
        /* <DEDUP_REMOVED lines=19> */
.L_x_486:
[----:B------:R-:W-:-:S04]  /*39e0*/  IMAD.MOV.U32 R3, RZ, RZ, 0x0 ;  /* 0x00000000ff037424 */ /* 0x000fc800078e00ff */
[----:B------:R-:W-:Y:S05]  /*39f0*/  RET.REL.NODEC R2 `(_Z25multi_tensor_apply_kernelI18TensorListMetadataILi4ELb0EEN18transformer_engine17multi_tensor_adam21AdamCapturableFunctorI6__halffEEJffPiifPfNS3_10adamMode_tEfS8_EEvlPViT_T0_DpT1_) ;  /* 0xffffffc402807950 */ /* 0x000fea0003c3ffff */
        .weak           $__internal_9_$__cuda_sm3x_div_rn_noftz_f32_slowpath
        .type           $__internal_9_$__cuda_sm3x_div_rn_noftz_f32_slowpath,@function
        .size           $__internal_9_$__cuda_sm3x_div_rn_noftz_f32_slowpath,($_Z25multi_tensor_apply_kernelI18TensorListMetadataILi4ELb0EEN18transformer_engine17multi_tensor_adam21AdamCapturableFunctorI6__halffEEJffPiifPfNS3_10adamMode_tEfS8_EEvlPViT_T0_DpT1_$__internal_accurate_pow - $__internal_9_$__cuda_sm3x_div_rn_noftz_f32_slowpath)
$__internal_9_$__cuda_sm3x_div_rn_noftz_f32_slowpath:
        /* <DEDUP_REMOVED lines=34> */
.L_x_488:
[----:B------:R-:W-:Y:S01]  /*3c20*/  LEA R40, R19, 0xc0800000, 0x17 ;  /* 0xc080000013287811 */ /* 0x000fe200078eb8ff */
[----:B------:R-:W-:Y:S01]  /*3c30*/  VIADD R38, R38, 0xffffff81 ;  /* 0xffffff8126267836 */ /* 0x000fe20000000000 */
[----:B------:R-:W-:Y:S02]  /*3c40*/  BSSY B1, `(.L_x_493) ;  /* 0x0000035000017945 */ /* 0x000fe40003800000 */
[----:B------:R-:W-:-:S04]  /*3c50*/  IADD3 R39, -R40, R3, RZ ;  /* 0x0000000328277210 */ /* 0x000fc80007ffe1ff */
        /* <DEDUP_REMOVED lines=47> */
.L_x_495:
[----:B------:R-:W-:-:S04]  /*3f50*/  LOP3.LUT R40, R40, 0x80000000, RZ, 0xc0, !PT ;  /* 0x8000000028287812 */ /* 0x000fc800078ec0ff */
[----:B------:R-:W-:Y:S01]  /*3f60*/  LOP3.LUT R40, R40, 0x7f800000, RZ, 0xfc, !PT ;  /* 0x7f80000028287812 */ /* 0x000fe200078efcff */
[----:B------:R-:W-:Y:S06]  /*3f70*/  BRA `(.L_x_496) ;  /* 0x0000000000047947 */ /* 0x000fec0003800000 */
.L_x_494:
[----:B------:R-:W-:-:S07]  /*3f80*/  LEA R40, R39, R40, 0x17 ;  /* 0x0000002827287211 */ /* 0x000fce00078eb8ff */
.L_x_496:
[----:B------:R-:W-:Y:S05]  /*3f90*/  BSYNC B1 ;  /* 0x0000000000017941 */ /* 0x000fea0003800000 */
.L_x_493:
[----:B------:R-:W-:Y:S01]  /*3fa0*/  IMAD.MOV.U32 R2, RZ, RZ, R40 ;  /* 0x000000ffff027224 */ /* 0x000fe200078e0028 */
[----:B------:R-:W-:Y:S06]  /*3fb0*/  BRA `(.L_x_497) ;  /* 0x0000000000207947 */ /* 0x000fec0003800000 */
.L_x_492:
[----:B------:R-:W-:-:S04]  /*3fc0*/  LOP3.LUT R2, R3, 0x80000000, R2, 0x48, !PT ;  /* 0x8000000003027812 */ /* 0x000fc800078e4802 */
[----:B------:R-:W-:Y:S01]  /*3fd0*/  LOP3.LUT R2, R2, 0x7f800000, RZ, 0xfc, !PT ;  /* 0x7f80000002027812 */ /* 0x000fe200078efcff */
[----:B------:R-:W-:Y:S06]  /*3fe0*/  BRA `(.L_x_497) ;  /* 0x0000000000147947 */ /* 0x000fec0003800000 */
.L_x_491:
[----:B------:R-:W-:Y:S01]  /*3ff0*/  LOP3.LUT R2, R3, 0x80000000, R2, 0x48, !PT ;  /* 0x8000000003027812 */ /* 0x000fe200078e4802 */
[----:B------:R-:W-:Y:S06]  /*4000*/  BRA `(.L_x_497) ;  /* 0x00000000000c7947 */ /* 0x000fec0003800000 */
.L_x_490:
[----:B------:R-:W0:Y:S01]  /*4010*/  MUFU.RSQ R2, -QNAN ;  /* 0xffc0000000027908 */ /* 0x000e220000001400 */
[----:B------:R-:W-:Y:S05]  /*4020*/  BRA `(.L_x_497) ;  /* 0x0000000000047947 */ /* 0x000fea0003800000 */
.L_x_489:
[----:B------:R-:W-:-:S07]  /*4030*/  FADD.FTZ R2, R2, R3 ;  /* 0x0000000302027221 */ /* 0x000fce0000010000 */
.L_x_497:
[----:B------:R-:W-:Y:S05]  /*4040*/  BSYNC B0 ;  /* 0x0000000000007941 */ /* 0x000fea0003800000 */
.L_x_487:
[----:B------:R-:W-:Y:S01]  /*4050*/  MOV R38, R8 ;  /* 0x0000000800267202 */ /* 0x000fe20000000f00 */
[----:B------:R-:W-:-:S04]  /*4060*/  IMAD.MOV.U32 R39, RZ, RZ, 0x0 ;  /* 0x00000000ff277424 */ /* 0x000fc800078e00ff */
[----:B0-----:R-:W-:Y:S05]  /*4070*/  RET.REL.NODEC R38 `(_Z25multi_tensor_apply_kernelI18TensorListMetadataILi4ELb0EEN18transformer_engine17multi_tensor_adam21AdamCapturableFunctorI6__halffEEJffPiifPfNS3_10adamMode_tEfS8_EEvlPViT_T0_DpT1_) ;  /* 0xffffffbc26e07950 */ /* 0x001fea0003c3ffff */
        .type           $_Z25multi_tensor_apply_kernelI18TensorListMetadataILi4ELb0EEN18transformer_engine17multi_tensor_adam21AdamCapturableFunctorI6__halffEEJffPiifPfNS3_10adamMode_tEfS8_EEvlPViT_T0_DpT1_$__internal_accurate_pow,@function
        .size           $_Z25multi_tensor_apply_kernelI18TensorListMetadataILi4ELb0EEN18transformer_engine17multi_tensor_adam21AdamCapturableFunctorI6__halffEEJffPiifPfNS3_10adamMode_tEfS8_EEvlPViT_T0_DpT1_$__internal_accurate_pow,(.L_x_5491 - $_Z25multi_tensor_apply_kernelI18TensorListMetadataILi4ELb0EEN18transformer_engine17multi_tensor_adam21AdamCapturableFunctorI6__halffEEJffPiifPfNS3_10adamMode_tEfS8_EEvlPViT_T0_DpT1_$__internal_accurate_pow)
$_Z25multi_tensor_apply_kernelI18TensorListMetadataILi4ELb0EEN18transformer_engine17multi_tensor_adam21AdamCapturableFunctorI6__halffEEJffPiifPfNS3_10adamMode_tEfS8_EEvlPViT_T0_DpT1_$__internal_accurate_pow:
[----:B------:R-:W-:Y:S01]  /*4080*/  SHF.R.U32.HI R9, RZ, 0x14, R11 ;  /* 0x00000014ff097819 */ /* 0x000fe2000001160b */
[----:B------:R-:W-:Y:S01]  /*4090*/  IMAD.MOV.U32 R24, RZ, RZ, 0x41ad3b5a ;  /* 0x41ad3b5aff187424 */ /* 0x000fe200078e00ff */
[----:B------:R-:W-:Y:S01]  /*40a0*/  MOV R10, R14 ;  /* 0x0000000e000a7202 */ /* 0x000fe20000000f00 */
[----:B------:R-:W-:Y:S01]  /*40b0*/  UMOV UR4, 0x7d2cafe2 ;  /* 0x7d2cafe200047882 */ /* 0x000fe20000000000 */
[----:B------:R-:W-:Y:S01]  /*40c0*/  ISETP.NE.AND P1, PT, R9, RZ, PT ;  /* 0x000000ff0900720c */ /* 0x000fe20003f25270 */
[----:B------:R-:W-:Y:S01]  /*40d0*/  UMOV UR5, 0x3eb0f5ff ;  /* 0x3eb0f5ff00057882 */ /* 0x000fe20000000000 */
[----:B------:R-:W-:-:S11]  /*40e0*/  MOV R25, 0x3ed0f5d2 ;  /* 0x3ed0f5d200197802 */ /* 0x000fd60000000f00 */
[----:B------:R-:W-:Y:S01]  /*40f0*/  @!P1 DMUL R22, R10, 1.80143985094819840000e+16 ;  /* 0x435000000a169828 */ /* 0x000fe20000000000 */
[----:B------:R-:W-:-:S09]  /*4100*/  IMAD.MOV.U32 R10, RZ, RZ, R11 ;  /* 0x000000ffff0a7224 */ /* 0x000fd200078e000b */
[----:B------:R-:W-:Y:S01]  /*4110*/  @!P1 MOV R10, R23 ;  /* 0x00000017000a9202 */ /* 0x000fe20000000f00 */
[----:B------:R-:W-:Y:S01]  /*4120*/  @!P1 IMAD.MOV.U32 R14, RZ, RZ, R22 ;  /* 0x000000ffff0e9224 */ /* 0x000fe200078e0016 */
[----:B------:R-:W-:Y:S02]  /*4130*/  @!P1 LEA.HI R9, R23, 0xffffffca, RZ, 0xc ;  /* 0xffffffca17099811 */ /* 0x000fe400078f60ff */
[----:B------:R-:W-:-:S04]  /*4140*/  LOP3.LUT R10, R10, 0x800fffff, RZ, 0xc0, !PT ;  /* 0x800fffff0a0a7812 */ /* 0x000fc800078ec0ff */
[----:B------:R-:W-:Y:S02]  /*4150*/  LOP3.LUT R15, R10, 0x3ff00000, RZ, 0xfc, !PT ;  /* 0x3ff000000a0f7812 */ /* 0x000fe400078efcff */
[----:B------:R-:W-:Y:S02]  /*4160*/  MOV R10, RZ ;  /* 0x000000ff000a7202 */ /* 0x000fe40000000f00 */
        /* <DEDUP_REMOVED lines=65> */
[C---:B------:R-:W-:Y:S01]  /*4580*/  VIADD R14, R9.reuse, 0xfffffc01 ;  /* 0xfffffc01090e7836 */ /* 0x040fe20000000000 */
[----:B------:R-:W-:Y:S02]  /*4590*/  @P2 IADD3 R14, R9, -0x3fe, RZ ;  /* 0xfffffc02090e2810 */ /* 0x000fe40007ffe0ff */
[----:B------:R-:W-:-:S04]  /*45a0*/  MOV R9, R7 ;  /* 0x0000000700097202 */ /* 0x000fc80000000f00 */
[----:B------:R-:W-:Y:S01]  /*45b0*/  DADD R12, R24, R12 ;  /* 0x00000000180c7229 */ /* 0x000fe2000000000c */
[----:B------:R-:W-:-:S05]  /*45c0*/  IMAD.SHL.U32 R7, R9, 0x2, RZ ;  /* 0x0000000209077824 */ /* 0x000fca00078e00ff */
[----:B------:R-:W-:Y:S02]  /*45d0*/  ISETP.GT.U32.AND P1, PT, R7, -0x2000001, PT ;  /* 0xfdffffff0700780c */ /* 0x000fe40003f24070 */
[----:B------:R-:W-:Y:S01]  /*45e0*/  DADD R12, R10, R12 ;  /* 0x000000000a0c7229 */ /* 0x000fe2000000000c */
[----:B------:R-:W-:Y:S01]  /*45f0*/  LOP3.LUT R10, R14, 0x80000000, RZ, 0x3c, !PT ;  /* 0x800000000e0a7812 */ /* 0x000fe200078e3cff */
[----:B------:R-:W-:-:S06]  /*4600*/  IMAD.MOV.U32 R11, RZ, RZ, 0x43300000 ;  /* 0x43300000ff0b7424 */ /* 0x000fcc00078e00ff */
        /* <DEDUP_REMOVED lines=10> */
[----:B------:R-:W-:Y:S02]  /*46b0*/  LOP3.LUT R13, R9, 0xff0fffff, RZ, 0xc0, !PT ;  /* 0xff0fffff090d7812 */ /* 0x000fe400078ec0ff */
[----:B------:R-:W-:Y:S02]  /*46c0*/  MOV R12, R8 ;  /* 0x00000008000c7202 */ /* 0x000fe40000000f00 */
[----:B------:R-:W-:Y:S01]  /*46d0*/  DADD R22, -R10, R22 ;  /* 0x000000000a167229 */ /* 0x000fe20000000116 */
[----:B------:R-:W-:-:S07]  /*46e0*/  SEL R13, R13, R9, P1 ;  /* 0x000000090d0d7207 */ /* 0x000fce0000800000 */
[----:B------:R-:W-:-:S08]  /*46f0*/  DADD R20, R20, -R22 ;  /* 0x0000000014147229 */ /* 0x000fd00000000816 */
[----:B------:R-:W-:Y:S01]  /*4700*/  DFMA R20, R14, UR4, R20 ;  /* 0x000000040e147c2b */ /* 0x000fe20008000014 */
[----:B------:R-:W-:Y:S01]  /*4710*/  UMOV UR4, 0xfefa39ef ;  /* 0xfefa39ef00047882 */ /* 0x000fe20000000000 */
[----:B------:R-:W-:Y:S01]  /*4720*/  IMAD.MOV.U32 R14, RZ, RZ, 0x652b82fe ;  /* 0x652b82feff0e7424 */ /* 0x000fe200078e00ff */
[----:B------:R-:W-:Y:S01]  /*4730*/  MOV R15, 0x3ff71547 ;  /* 0x3ff71547000f7802 */ /* 0x000fe20000000f00 */
        /* <DEDUP_REMOVED lines=47> */
[----:B------:R-:W-:Y:S01]  /*4a30*/  IMAD R17, R14, 0x100000, R21 ;  /* 0x001000000e117824 */ /* 0x000fe200078e0215 */
[----:B------:R-:W-:Y:S01]  /*4a40*/  MOV R16, R20 ;  /* 0x0000001400107202 */ /* 0x000fe20000000f00 */
        /* <DEDUP_REMOVED lines=10> */
[----:B------:R-:W-:Y:S01]  /*4af0*/  LEA R17, R7, R21, 0x14 ;  /* 0x0000001507117211 */ /* 0x000fe200078ea0ff */
[----:B------:R-:W-:-:S05]  /*4b00*/  IMAD.IADD R12, R14, 0x1, -R7 ;  /* 0x000000010e0c7824 */ /* 0x000fca00078e0a07 */
[----:B------:R-:W-:Y:S02]  /*4b10*/  LEA R13, R12, 0x3ff00000, 0x14 ;  /* 0x3ff000000c0d7811 */ /* 0x000fe400078ea0ff */
[----:B------:R-:W-:-:S06]  /*4b20*/  MOV R12, RZ ;  /* 0x000000ff000c7202 */ /* 0x000fcc0000000f00 */
[----:B------:R-:W-:-:S11]  /*4b30*/  DMUL R16, R16, R12 ;  /* 0x0000000c10107228 */ /* 0x000fd60000000000 */
.L_x_498:
[----:B------:R-:W-:Y:S01]  /*4b40*/  DSETP.NEU.AND P1, PT, |R16|, +INF , PT ;  /* 0x7ff000001000742a */ /* 0x000fe20003f2d200 */
[----:B------:R-:W-:Y:S01]  /*4b50*/  MOV R7, 0x0 ;  /* 0x0000000000077802 */ /* 0x000fe20000000f00 */
[----:B------:R-:W-:-:S12]  /*4b60*/  DADD R8, R10, R8 ;  /* 0x000000000a087229 */ /* 0x000fd80000000008 */
[----:B------:R-:W-:Y:S01]  /*4b70*/  @P1 DFMA R16, R8, R16, R16 ;  /* 0x000000100810122b */ /* 0x000fe20000000010 */
[----:B------:R-:W-:Y:S10]  /*4b80*/  RET.REL.NODEC R6 `(_Z25multi_tensor_apply_kernelI18TensorListMetadataILi4ELb0EEN18transformer_engine17multi_tensor_adam21AdamCapturableFunctorI6__halffEEJffPiifPfNS3_10adamMode_tEfS8_EEvlPViT_T0_DpT1_) ;  /* 0xffffffb4061c7950 */ /* 0x000ff40003c3ffff */
.L_x_499:
        /* <DEDUP_REMOVED lines=15> */
.L_x_5491:


//--------------------- .text._Z25multi_tensor_apply_kernelI18TensorListMetadataILi4ELb0EEN18transformer_engine17multi_tensor_adam21AdamCapturableFunctorIffEEJffPiifPfNS3_10adamMode_tEfS7_EEvlPViT_T0_DpT1_ --------------------------
	.section	.text._Z25multi_tensor_apply_kernelI18TensorListMetadataILi4ELb0EEN18transformer_engine17multi_tensor_adam21AdamCapturableFunctorIffEEJffPiifPfNS3_10adamMode_tEfS7_EEvlPViT_T0_DpT1_,"ax",@progbits
	.align	128
        .global         _Z25multi_tensor_apply_kernelI18TensorListMetadataILi4ELb0EEN18transformer_engine17multi_tensor_adam21AdamCapturableFunctorIffEEJffPiifPfNS3_10adamMode_tEfS7_EEvlPViT_T0_DpT1_
        .type           _Z25multi_tensor_apply_kernelI18TensorListMetadataILi4ELb0EEN18transformer_engine17multi_tensor_adam21AdamCapturableFunctorIffEEJffPiifPfNS3_10adamMode_tEfS7_EEvlPViT_T0_DpT1_,@function
        .size           _Z25multi_tensor_apply_kernelI18TensorListMetadataILi4ELb0EEN18transformer_engine17multi_tensor_adam21AdamCapturableFunctorIffEEJffPiifPfNS3_10adamMode_tEfS7_EEvlPViT_T0_DpT1_,(.L_x_5494 - _Z25multi_tensor_apply_kernelI18TensorListMetadataILi4ELb0EEN18transformer_engine17multi_tensor_adam21AdamCapturableFunctorIffEEJffPiifPfNS3_10adamMode_tEfS7_EEvlPViT_T0_DpT1_)
        .other          _Z25multi_tensor_apply_kernelI18TensorListMetadataILi4ELb0EEN18transformer_engine17multi_tensor_adam21AdamCapturableFunctorIffEEJffPiifPfNS3_10adamMode_tEfS7_EEvlPViT_T0_DpT1_,@"STO_CUDA_ENTRY STV_DEFAULT"
_Z25multi_tensor_apply_kernelI18TensorListMetadataILi4ELb0EEN18transformer_engine17multi_tensor_adam21AdamCapturableFunctorIffEEJffPiifPfNS3_10adamMode_tEfS7_EEvlPViT_T0_DpT1_:
.text._Z25multi_tensor_apply_kernelI18TensorListMetadataILi4ELb0EEN18transformer_engine17multi_tensor_adam21AdamCapturableFunctorIffEEJffPiifPfNS3_10adamMode_tEfS7_EEvlPViT_T0_DpT1_:
        /* <DEDUP_REMOVED lines=29> */
[----:B------:R-:W-:Y:S05]  /*01d0*/  CALL.REL.NOINC `($_Z25multi_tensor_apply_kernelI18TensorListMetadataILi4ELb0EEN18transformer_engine17multi_tensor_adam21AdamCapturableFunctorIffEEJffPiifPfNS3_10adamMode_tEfS7_EEvlPViT_T0_DpT1_$__internal_accurate_pow) ;  /* 0x0000003c003c7944 */ /* 0x000fea0003c00000 */
        /* <DEDUP_REMOVED lines=21> */
.L_x_501:
[----:B------:R-:W-:Y:S01]  /*0330*/  ISETP.GE.AND P2, PT, R3, RZ, PT ;  /* 0x000000ff0300720c */ /* 0x000fe20003f46270 */
[----:B------:R-:W-:Y:S01]  /*0340*/  DSETP.NEU.AND P1, PT, |R2|, 0.5, !P0 ;  /* 0x3fe000000200742a */ /* 0x000fe2000472d200 */
[----:B------:R-:W-:-:S05]  /*0350*/  MOV R4, RZ ;  /* 0x000000ff00047202 */ /* 0x000fca0000000f00 */
[----:B-1----:R-:W-:-:S06]  /*0360*/  SEL R5, R9, RZ, P1 ;  /* 0x000000ff09057207 */ /* 0x002fcc0000800000 */
[----:B------:R-:W-:-:S07]  /*0370*/  @!P2 LOP3.LUT R5, R5, 0x7ff00000, RZ, 0xfc, !PT ;  /* 0x7ff000000505a812 */ /* 0x000fce00078efcff */
.L_x_502:
        /* <DEDUP_REMOVED lines=17> */
.L_x_505:
        /* <DEDUP_REMOVED lines=10> */
.L_x_504:
[----:B------:R-:W-:-:S11]  /*0530*/  DADD R4, R2, R8 ;  /* 0x0000000002047229 */ /* 0x000fd60000000008 */
.L_x_503:
        /* <DEDUP_REMOVED lines=8> */
[----:B------:R-:W-:Y:S05]  /*05c0*/  CALL.REL.NOINC `($_Z25multi_tensor_apply_kernelI18TensorListMetadataILi4ELb0EEN18transformer_engine17multi_tensor_adam21AdamCapturableFunctorIffEEJffPiifPfNS3_10adamMode_tEfS7_EEvlPViT_T0_DpT1_$__internal_accurate_pow) ;  /* 0x0000003800407944 */ /* 0x000fea0003c00000 */
        /* <DEDUP_REMOVED lines=18> */
.L_x_506:
[----:B------:R-:W-:Y:S01]  /*06f0*/  ISETP.GE.AND P1, PT, R3, RZ, PT ;  /* 0x000000ff0300720c */ /* 0x000fe20003f26270 */
[----:B------:R-:W-:Y:S01]  /*0700*/  DSETP.NEU.AND P0, PT, |R2|, 0.5, !P0 ;  /* 0x3fe000000200742a */ /* 0x000fe2000470d200 */
[----:B------:R-:W-:-:S05]  /*0710*/  MOV R6, RZ ;  /* 0x000000ff00067202 */ /* 0x000fca0000000f00 */
[----:B-1----:R-:W-:Y:S02]  /*0720*/  SEL R7, R11, RZ, P0 ;  /* 0x000000ff0b077207 */ /* 0x002fe40000000000 */
[----:B------:R-:W-:-:S04]  /*0730*/  SEL R18, RZ, 0x1, !P0 ;  /* 0x00000001ff127807 */ /* 0x000fc80004000000 */
[----:B------:R-:W-:-:S07]  /*0740*/  @!P1 LOP3.LUT R7, R7, 0x7ff00000, RZ, 0xfc, !PT ;  /* 0x7ff0000007079812 */ /* 0x000fce00078efcff */
.L_x_507:
        /* <DEDUP_REMOVED lines=17> */
.L_x_510:
        /* <DEDUP_REMOVED lines=11> */
.L_x_509:
[----:B------:R-:W-:-:S11]  /*0910*/  DADD R6, R2, R10 ;  /* 0x0000000002067229 */ /* 0x000fd6000000000a */
.L_x_508:
        /* <DEDUP_REMOVED lines=12> */
.L_x_500:
        /* <DEDUP_REMOVED lines=35> */
.L_x_587:
[----:B------:R-:W-:-:S04]  /*0c10*/  IADD3 R2, R3, UR4, RZ ;  /* 0x0000000403027c10 */ /* 0x000fc8000fffe0ff */
[C---:B------:R-:W-:Y:S02]  /*0c20*/  ISETP.GE.AND P0, PT, R2.reuse, UR26, PT ;  /* 0x0000001a02007c0c */ /* 0x040fe4000bf06270 */
[C---:B------:R-:W-:Y:S02]  /*0c30*/  IADD3 R0, P1, R2.reuse, UR8, RZ ;  /* 0x0000000802007c10 */ /* 0x040fe4000ff3e0ff */
[C---:B------:R-:W-:Y:S02]  /*0c40*/  ISETP.LT.AND P0, PT, R2.reuse, UR9, !P0 ;  /* 0x0000000902007c0c */ /* 0x040fe4000c701270 */
[----:B0-----:R-:W-:Y:S01]  /*0c50*/  LEA.HI.X.SX32 R5, R2, UR22, 0x1, P1 ;  /* 0x0000001602057c11 */ /* 0x001fe200088f0eff */
[----:B------:R-:W-:-:S03]  /*0c60*/  IMAD.SHL.U32 R28, R0, 0x4, RZ ;  /* 0x00000004001c7824 */ /* 0x000fc600078e00ff */
[----:B------:R-:W-:-:S07]  /*0c70*/  SHF.L.U64.HI R0, R0, 0x2, R5 ;  /* 0x0000000200007819 */ /* 0x000fce0000010205 */
[----:B------:R-:W0:Y:S01]  /*0c80*/  @P0 LDC.64 R8, c[0x0][0xda8] ;  /* 0x00036a00ff080b82 */ /* 0x000e220000000a00 */
[----:B------:R-:W-:-:S04]  /*0c90*/  @P0 IADD3 R6, P1, R28, UR14, RZ ;  /* 0x0000000e1c060c10 */ /* 0x000fc8000ff3e0ff */
[----:B------:R-:W-:-:S05]  /*0ca0*/  @P0 IADD3.X R7, R0, UR15, RZ, P1, !PT ;  /* 0x0000000f00070c10 */ /* 0x000fca0008ffe4ff */
[----:B------:R-:W2:Y:S04]  /*0cb0*/  @P0 LDG.E R5, desc[UR10][R6.64] ;  /* 0x0000000a06050981 */ /* 0x000ea8000c1e1900 */
[----:B0-----:R-:W2:Y:S01]  /*0cc0*/  @P0 LDG.E R8, desc[UR10][R8.64] ;  /* 0x0000000a08080981 */ /* 0x001ea2000c1e1900 */
[----:B------:R-:W-:-:S04]  /*0cd0*/  IADD3 R2, R2, UR5, RZ ;  /* 0x0000000502027c10 */ /* 0x000fc8000fffe0ff */
[----:B------:R-:W-:-:S04]  /*0ce0*/  ISETP.GE.AND P1, PT, R2, UR26, PT ;  /* 0x0000001a02007c0c */ /* 0x000fc8000bf26270 */
[C---:B------:R-:W-:Y:S02]  /*0cf0*/  ISETP.LT.AND P1, PT, R2.reuse, UR9, !P1 ;  /* 0x0000000902007c0c */ /* 0x040fe4000cf21270 */
[----:B------:R-:W-:-:S11]  /*0d00*/  IADD3 R4, P2, R2, UR8, RZ ;  /* 0x0000000802047c10 */ /* 0x000fd6000ff5e0ff */
[----:B------:R-:W0:Y:S01]  /*0d10*/  @P1 LDC.64 R12, c[0x0][0xda8] ;  /* 0x00036a00ff0c1b82 */ /* 0x000e220000000a00 */
[----:B------:R-:W-:Y:S01]  /*0d20*/  IMAD.SHL.U32 R22, R4, 0x4, RZ ;  /* 0x0000000404167824 */ /* 0x000fe200078e00ff */
[----:B------:R-:W-:Y:S02]  /*0d30*/  LEA.HI.X.SX32 R11, R2, UR22, 0x1, P2 ;  /* 0x00000016020b7c11 */ /* 0x000fe400090f0eff */
[----:B------:R-:W-:Y:S02]  /*0d40*/  CS2R R16, SRZ ;  /* 0x0000000000107805 */ /* 0x000fe4000001ff00 */
[----:B------:R-:W-:Y:S02]  /*0d50*/  SHF.L.U64.HI R4, R4, 0x2, R11 ;  /* 0x0000000204047819 */ /* 0x000fe4000001020b */
[----:B------:R-:W-:-:S04]  /*0d60*/  @P1 IADD3 R10, P2, R22, UR14, RZ ;  /* 0x0000000e160a1c10 */ /* 0x000fc8000ff5e0ff */
[----:B------:R-:W-:Y:S01]  /*0d70*/  @P1 IADD3.X R11, R4, UR15, RZ, P2, !PT ;  /* 0x0000000f040b1c10 */ /* 0x000fe200097fe4ff */
[----:B--2---:R-:W-:-:S05]  /*0d80*/  @P0 FMUL R17, R8, R5 ;  /* 0x0000000508110220 */ /* 0x004fca0000400000 */
[----:B------:R1:W-:Y:S04]  /*0d90*/  @P0 STG.E desc[UR10][R6.64], R17 ;  /* 0x0000001106000986 */ /* 0x0003e8000c10190a */
[----:B0-----:R-:W2:Y:S04]  /*0da0*/  @P1 LDG.E R12, desc[UR10][R12.64] ;  /* 0x0000000a0c0c1981 */ /* 0x001ea8000c1e1900 */
[----:B------:R-:W2:Y:S01]  /*0db0*/  @P1 LDG.E R9, desc[UR10][R10.64] ;  /* 0x0000000a0a091981 */ /* 0x000ea2000c1e1900 */
[----:B------:R-:W-:-:S04]  /*0dc0*/  IADD3 R5, R2, UR5, RZ ;  /* 0x0000000502057c10 */ /* 0x000fc8000fffe0ff */
[----:B------:R-:W-:-:S04]  /*0dd0*/  ISETP.GE.AND P3, PT, R5, UR26, PT ;  /* 0x0000001a05007c0c */ /* 0x000fc8000bf66270 */
[C---:B------:R-:W-:Y:S02]  /*0de0*/  ISETP.LT.AND P3, PT, R5.reuse, UR9, !P3 ;  /* 0x0000000905007c0c */ /* 0x040fe4000df61270 */
[----:B------:R-:W-:-:S04]  /*0df0*/  IADD3 R8, P2, R5, UR8, RZ ;  /* 0x0000000805087c10 */ /* 0x000fc8000ff5e0ff */
[----:B------:R-:W-:-:S07]  /*0e00*/  LEA.HI.X.SX32 R19, R5, UR22, 0x1, P2 ;  /* 0x0000001605137c11 */ /* 0x000fce00090f0eff */
[----:B------:R-:W0:Y:S01]  /*0e10*/  @P3 LDC.64 R14, c[0x0][0xda8] ;  /* 0x00036a00ff0e3b82 */ /* 0x000e220000000a00 */
[----:B-1----:R-:W-:Y:S02]  /*0e20*/  SHF.L.U64.HI R7, R8, 0x2, R19 ;  /* 0x0000000208077819 */ /* 0x002fe40000010213 */
[C---:B------:R-:W-:Y:S02]  /*0e30*/  IADD3 R32, P2, R28.reuse, UR16, RZ ;  /* 0x000000101c207c10 */ /* 0x040fe4000ff5e0ff */
[----:B------:R-:W-:Y:S01]  /*0e40*/  IADD3 R30, P4, R28, UR18, RZ ;  /* 0x000000121c1e7c10 */ /* 0x000fe2000ff9e0ff */
[----:B------:R-:W-:Y:S01]  /*0e50*/  HFMA2.MMA R6, -RZ, RZ, 0, 0 ;  /* 0x00000000ff067435 */ /* 0x000fe200000001ff */
[----:B------:R-:W-:Y:S02]  /*0e60*/  SHF.L.U32 R8, R8, 0x2, RZ ;  /* 0x0000000208087819 */ /* 0x000fe400000006ff */
[----:B------:R-:W-:Y:S01]  /*0e70*/  IADD3 R28, P5, R28, UR6, RZ ;  /* 0x000000061c1c7c10 */ /* 0x000fe2000ffbe0ff */
[----:B------:R-:W-:Y:S01]  /*0e80*/  IMAD.MOV.U32 R2, RZ, RZ, RZ ;  /* 0x000000ffff027224 */ /* 0x000fe200078e00ff */
[----:B------:R-:W-:-:S02]  /*0e90*/  @P3 IADD3 R36, P6, R8, UR14, RZ ;  /* 0x0000000e08243c10 */ /* 0x000fc4000ffde0ff */
[C---:B------:R-:W-:Y:S02]  /*0ea0*/  IADD3.X R33, R0.reuse, UR17, RZ, P2, !PT ;  /* 0x0000001100217c10 */ /* 0x040fe400097fe4ff */
[C---:B------:R-:W-:Y:S02]  /*0eb0*/  IADD3.X R31, R0.reuse, UR19, RZ, P4, !PT ;  /* 0x00000013001f7c10 */ /* 0x040fe4000a7fe4ff */
[----:B------:R-:W-:Y:S01]  /*0ec0*/  IADD3.X R29, R0, UR7, RZ, P5, !PT ;  /* 0x00000007001d7c10 */ /* 0x000fe2000affe4ff */
[----:B------:R-:W-:Y:S02]  /*0ed0*/  IMAD.MOV.U32 R0, RZ, RZ, RZ ;  /* 0x000000ffff007224 */ /* 0x000fe400078e00ff */
[----:B------:R-:W-:Y:S01]  /*0ee0*/  IMAD.MOV.U32 R48, RZ, RZ, RZ ;  /* 0x000000ffff307224 */ /* 0x000fe200078e00ff */
[----:B------:R-:W-:Y:S01]  /*0ef0*/  @P3 IADD3.X R37, R7, UR15, RZ, P6, !PT ;  /* 0x0000000f07253c10 */ /* 0x000fe2000b7fe4ff */
[----:B------:R-:W5:Y:S04]  /*0f00*/  @P0 LDG.E R6, desc[UR10][R32.64] ;  /* 0x0000000a20060981 */ /* 0x000f68000c1e1900 */
[----:B------:R-:W5:Y:S04]  /*0f10*/  @P0 LDG.E R2, desc[UR10][R30.64] ;  /* 0x0000000a1e020981 */ /* 0x000f68000c1e1900 */
[----:B------:R-:W5:Y:S01]  /*0f20*/  @P0 LDG.E R0, desc[UR10][R28.64] ;  /* 0x0000000a1c000981 */ /* 0x000f62000c1e1900 */
[----:B--2---:R-:W-:-:S05]  /*0f30*/  @P1 FMUL R48, R12, R9 ;  /* 0x000000090c301220 */ /* 0x004fca0000400000 */
[----:B------:R1:W-:Y:S04]  /*0f40*/  @P1 STG.E desc[UR10][R10.64], R48 ;  /* 0x000000300a001986 */ /* 0x0003e8000c10190a */
[----:B0-----:R0:W2:Y:S04]  /*0f50*/  @P3 LDG.E R14, desc[UR10][R14.64] ;  /* 0x0000000a0e0e3981 */ /* 0x0010a8000c1e1900 */
[----:B------:R-:W2:Y:S01]  /*0f60*/  @P3 LDG.E R9, desc[UR10][R36.64] ;  /* 0x0000000a24093981 */ /* 0x000ea2000c1e1900 */
[----:B------:R-:W-:-:S04]  /*0f70*/  IADD3 R12, R5, UR5, RZ ;  /* 0x00000005050c7c10 */ /* 0x000fc8000fffe0ff */
[----:B------:R-:W-:-:S04]  /*0f80*/  ISETP.GE.AND P2, PT, R12, UR26, PT ;  /* 0x0000001a0c007c0c */ /* 0x000fc8000bf46270 */
[C---:B------:R-:W-:Y:S02]  /*0f90*/  ISETP.LT.AND P2, PT, R12.reuse, UR9, !P2 ;  /* 0x000000090c007c0c */ /* 0x040fe4000d741270 */
[----:B------:R-:W-:-:S11]  /*0fa0*/  IADD3 R13, P4, R12, UR8, RZ ;  /* 0x000000080c0d7c10 */ /* 0x000fd6000ff9e0ff */
[----:B------:R-:W3:Y:S01]  /*0fb0*/  @P2 LDC.64 R38, c[0x0][0xda8] ;  /* 0x00036a00ff262b82 */ /* 0x000ee20000000a00 */
[----:B------:R-:W-:Y:S02]  /*0fc0*/  IADD3 R26, P6, R22, UR16, RZ ;  /* 0x00000010161a7c10 */ /* 0x000fe4000ffde0ff */
[----:B------:R-:W-:Y:S02]  /*0fd0*/  LEA.HI.X.SX32 R12, R12, UR22, 0x1, P4 ;  /* 0x000000160c0c7c11 */ /* 0x000fe4000a0f0eff */
[----:B-1----:R-:W-:Y:S02]  /*0fe0*/  SHF.L.U32 R11, R13, 0x2, RZ ;  /* 0x000000020d0b7819 */ /* 0x002fe400000006ff */
[----:B------:R-:W-:Y:S02]  /*0ff0*/  CS2R R34, SRZ ;  /* 0x0000000000227805 */ /* 0x000fe4000001ff00 */
[C---:B------:R-:W-:Y:S02]  /*1000*/  IADD3 R24, P5, R22.reuse, UR18, RZ ;  /* 0x0000001216187c10 */ /* 0x040fe4000ffbe0ff */
[----:B------:R-:W-:-:S02]  /*1010*/  IADD3 R22, P4, R22, UR6, RZ ;  /* 0x0000000616167c10 */ /* 0x000fc4000ff9e0ff */
[C---:B------:R-:W-:Y:S01]  /*1020*/  IADD3.X R27, R4.reuse, UR17, RZ, P6, !PT ;  /* 0x00000011041b7c10 */ /* 0x040fe2000b7fe4ff */
[----:B0-----:R-:W-:Y:S01]  /*1030*/  IMAD.MOV.U32 R15, RZ, RZ, RZ ;  /* 0x000000ffff0f7224 */ /* 0x001fe200078e00ff */
[----:B------:R-:W-:Y:S02]  /*1040*/  SHF.L.U64.HI R10, R13, 0x2, R12 ;  /* 0x000000020d0a7819 */ /* 0x000fe4000001020c */
[----:B------:R-:W-:Y:S02]  /*1050*/  @P2 IADD3 R50, P6, R11, UR14, RZ ;  /* 0x0000000e0b322c10 */ /* 0x000fe4000ffde0ff */
[C---:B------:R-:W-:Y:S02]  /*1060*/  IADD3.X R25, R4.reuse, UR19, RZ, P5, !PT ;  /* 0x0000001304197c10 */ /* 0x040fe4000affe4ff */
[----:B------:R-:W-:Y:S02]  /*1070*/  IADD3.X R23, R4, UR7, RZ, P4, !PT ;  /* 0x0000000704177c10 */ /* 0x000fe4000a7fe4ff */
[----:B------:R-:W-:Y:S01]  /*1080*/  @P2 IADD3.X R51, R10, UR15, RZ, P6, !PT ;  /* 0x0000000f0a332c10 */ /* 0x000fe2000b7fe4ff */
[----:B------:R-:W5:Y:S04]  /*1090*/  @P1 LDG.E R16, desc[UR10][R24.64] ;  /* 0x0000000a18101981 */ /* 0x000f68000c1e1900 */
[----:B------:R-:W5:Y:S01]  /*10a0*/  @P1 LDG.E R15, desc[UR10][R22.64] ;  /* 0x0000000a160f1981 */ /* 0x000f62000c1e1900 */
[----:B--2---:R-:W-:Y:S01]  /*10b0*/  @P3 FMUL R35, R14, R9 ;  /* 0x000000090e233220 */ /* 0x004fe20000400000 */
[----:B------:R-:W-:-:S06]  /*10c0*/  IMAD.MOV.U32 R9, RZ, RZ, RZ ;  /* 0x000000ffff097224 */ /* 0x000fcc00078e00ff */
[----:B------:R-:W5:Y:S04]  /*10d0*/  @P1 LDG.E R9, desc[UR10][R26.64] ;  /* 0x0000000a1a091981 */ /* 0x000f68000c1e1900 */
[----:B------:R0:W-:Y:S04]  /*10e0*/  @P3 STG.E desc[UR10][R36.64], R35 ;  /* 0x0000002324003986 */ /* 0x0001e8000c10190a */
[----:B---3--:R-:W2:Y:S04]  /*10f0*/  @P2 LDG.E R38, desc[UR10][R38.64] ;  /* 0x0000000a26262981 */ /* 0x008ea8000c1e1900 */
[----:B------:R-:W2:Y:S01]  /*1100*/  @P2 LDG.E R13, desc[UR10][R50.64] ;  /* 0x0000000a320d2981 */ /* 0x000ea2000c1e1900 */
[C---:B------:R-:W-:Y:S01]  /*1110*/  @P3 IADD3 R42, P4, R8.reuse, UR16, RZ ;  /* 0x00000010082a3c10 */ /* 0x040fe2000ff9e0ff */
[----:B------:R-:W-:Y:S01]  /*1120*/  HFMA2.MMA R12, -RZ, RZ, 0, 0 ;  /* 0x00000000ff0c7435 */ /* 0x000fe200000001ff */
[----:B------:R-:W-:-:S02]  /*1130*/  IADD3 R18, P5, R8, UR6, RZ ;  /* 0x0000000608127c10 */ /* 0x000fc4000ffbe0ff */
[C---:B------:R-:W-:Y:S02]  /*1140*/  @P3 IADD3.X R43, R7.reuse, UR17, RZ, P4, !PT ;  /* 0x00000011072b3c10 */ /* 0x040fe4000a7fe4ff */
[----:B------:R-:W-:Y:S01]  /*1150*/  IADD3 R20, P4, R8, UR18, RZ ;  /* 0x0000001208147c10 */ /* 0x000fe2000ff9e0ff */
[----:B0-----:R-:W-:Y:S01]  /*1160*/  IMAD.MOV.U32 R37, RZ, RZ, RZ ;  /* 0x000000ffff257224 */ /* 0x001fe200078e00ff */
[C---:B------:R-:W-:Y:S02]  /*1170*/  IADD3.X R19, R7.reuse, UR7, RZ, P5, !PT ;  /* 0x0000000707137c10 */ /* 0x040fe4000affe4ff */
[----:B------:R-:W-:Y:S02]  /*1180*/  IADD3.X R21, R7, UR19, RZ, P4, !PT ;  /* 0x0000001307157c10 */ /* 0x000fe4000a7fe4ff */
[----:B------:R-:W-:Y:S01]  /*1190*/  CS2R R40, SRZ ;  /* 0x0000000000287805 */ /* 0x000fe2000001ff00 */
[----:B------:R0:W5:Y:S01]  /*11a0*/  @P3 LDG.E R12, desc[UR10][R42.64] ;  /* 0x0000000a2a0c3981 */ /* 0x000162000c1e1900 */
[----:B------:R-:W-:-:S03]  /*11b0*/  @P2 IADD3 R46, P5, R11, UR16, RZ ;  /* 0x000000100b2e2c10 */ /* 0x000fc6000ffbe0ff */
[----:B------:R1:W5:Y:S04]  /*11c0*/  @P3 LDG.E R34, desc[UR10][R20.64] ;  /* 0x0000000a14223981 */ /* 0x000368000c1e1900 */
[----:B------:R1:W5:Y:S01]  /*11d0*/  @P3 LDG.E R37, desc[UR10][R18.64] ;  /* 0x0000000a12253981 */ /* 0x000362000c1e1900 */
[C---:B------:R-:W-:Y:S02]  /*11e0*/  @P2 IADD3 R44, P3, R11.reuse, UR18, RZ ;  /* 0x000000120b2c2c10 */ /* 0x040fe4000ff7e0ff */
[----:B0-----:R-:W-:Y:S02]  /*11f0*/  MOV R42, RZ ;  /* 0x000000ff002a7202 */ /* 0x001fe40000000f00 */
[C---:B------:R-:W-:Y:S02]  /*1200*/  @P2 IADD3.X R45, R10.reuse, UR19, RZ, P3, !PT ;  /* 0x000000130a2d2c10 */ /* 0x040fe40009ffe4ff */
[----:B------:R-:W-:Y:S01]  /*1210*/  @P2 IADD3.X R47, R10, UR17, RZ, P5, !PT ;  /* 0x000000110a2f2c10 */ /* 0x000fe2000affe4ff */
[----:B--2---:R-:W-:Y:S01]  /*1220*/  @P2 FMUL R40, R38, R13 ;  /* 0x0000000d26282220 */ /* 0x004fe20000400000 */
[----:B------:R-:W-:Y:S01]  /*1230*/  @P2 IADD3 R38, P4, R11, UR6, RZ ;  /* 0x000000060b262c10 */ /* 0x000fe2000ff9e0ff */
[----:B------:R-:W-:-:S03]  /*1240*/  IMAD.MOV.U32 R13, RZ, RZ, RZ ;  /* 0x000000ffff0d7224 */ /* 0x000fc600078e00ff */
[----:B------:R-:W-:Y:S01]  /*1250*/  @P2 IADD3.X R39, R10, UR7, RZ, P4, !PT ;  /* 0x000000070a272c10 */ /* 0x000fe2000a7fe4ff */
[----:B------:R1:W-:Y:S04]  /*1260*/  @P2 STG.E desc[UR10][R50.64], R40 ;  /* 0x0000002832002986 */ /* 0x0003e8000c10190a */
[----:B------:R1:W5:Y:S04]  /*1270*/  @P2 LDG.E R41, desc[UR10][R38.64] ;  /* 0x0000000a26292981 */ /* 0x000368000c1e1900 */
[----:B------:R1:W5:Y:S04]  /*1280*/  @P2 LDG.E R42, desc[UR10][R44.64] ;  /* 0x0000000a2c2a2981 */ /* 0x000368000c1e1900 */
[----:B------:R1:W5:Y:S01]  /*1290*/  @P2 LDG.E R13, desc[UR10][R46.64] ;  /* 0x0000000a2e0d2981 */ /* 0x000362000c1e1900 */
[----:B------:R-:W-:-:S13]  /*12a0*/  ISETP.NE.AND P3, PT, RZ, UR23, PT ;  /* 0x00000017ff007c0c */ /* 0x000fda000bf65270 */
[----:B-1----:R-:W-:Y:S05]  /*12b0*/  @!P3 BRA `(.L_x_511) ;  /* 0x000000100040b947 */ /* 0x002fea0003800000 */
[----:B------:R-:W0:Y:S01]  /*12c0*/  MUFU.RCP R4, UR12 ;  /* 0x0000000c00047d08 */ /* 0x000e220008001000 */
[C---:B------:R-:W-:Y:S01]  /*12d0*/  FMUL R39, R17.reuse, UR20 ;  /* 0x0000001411277c20 */ /* 0x040fe20008400000 */
[----:B------:R-:W-:Y:S01]  /*12e0*/  MOV R43, UR12 ;  /* 0x0000000c002b7c02 */ /* 0x000fe20008000f00 */
[----:B------:R-:W-:Y:S02]  /*12f0*/  BSSY B2, `(.L_x_512) ;  /* 0x0000011000027945 */ /* 0x000fe40003800000 */
[----:B-----5:R-:W-:Y:S01]  /*1300*/  FFMA R44, R2, UR27, R39 ;  /* 0x0000001b022c7c23 */ /* 0x020fe20008000027 */
[----:B------:R-:W-:-:S03]  /*1310*/  FMUL R2, R17, UR21 ;  /* 0x0000001511027c20 */ /* 0x000fc60008400000 */
[----:B------:R-:W1:Y:S01]  /*1320*/  FCHK P3, R44, UR12 ;  /* 0x0000000c2c007d02 */ /* 0x000e620008060000 */
[----:B------:R-:W-:Y:S01]  /*1330*/  FMUL R17, R2, R17 ;  /* 0x0000001102117220 */ /* 0x000fe20000400000 */
[----:B------:R-:W-:-:S03]  /*1340*/  IMAD.MOV.U32 R14, RZ, RZ, R44 ;  /* 0x000000ffff0e7224 */ /* 0x000fc600078e002c */
[----:B------:R-:W-:Y:S01]  /*1350*/  FFMA R0, R0, UR28, R17 ;  /* 0x0000001c00007c23 */ /* 0x000fe20008000011 */
[----:B0-----:R-:W-:-:S04]  /*1360*/  FFMA R43, R4, -R43, 1 ;  /* 0x3f800000042b7423 */ /* 0x001fc8000000082b */
[----:B------:R-:W-:-:S04]  /*1370*/  FFMA R43, R4, R43, R4 ;  /* 0x0000002b042b7223 */ /* 0x000fc80000000004 */
[----:B------:R-:W-:-:S04]  /*1380*/  FFMA R4, R44, R43, RZ ;  /* 0x0000002b2c047223 */ /* 0x000fc800000000ff */
[----:B------:R-:W-:-:S04]  /*1390*/  FFMA R2, R4, -UR12, R44 ;  /* 0x8000000c04027c23 */ /* 0x000fc8000800002c */
[----:B------:R-:W-:Y:S01]  /*13a0*/  FFMA R17, R43, R2, R4 ;  /* 0x000000022b117223 */ /* 0x000fe20000000004 */
[----:B-1----:R-:W-:Y:S06]  /*13b0*/  @!P3 BRA `(.L_x_513) ;  /* 0x000000000010b947 */ /* 0x002fec0003800000 */
[----:B------:R-:W-:Y:S02]  /*13c0*/  MOV R2, UR12 ;  /* 0x0000000c00027c02 */ /* 0x000fe40008000f00 */
[----:B------:R-:W-:-:S07]  /*13d0*/  MOV R4, 0x13f0 ;  /* 0x000013f000047802 */ /* 0x000fce0000000f00 */
[----:B------:R-:W-:Y:S05]  /*13e0*/  CALL.REL.NOINC `($__internal_11_$__cuda_sm3x_div_rn_noftz_f32_slowpath) ;  /* 0x0000002400147944 */ /* 0x000fea0003c00000 */
[----:B------:R-:W-:-:S07]  /*13f0*/  IMAD.MOV.U32 R17, RZ, RZ, R2 ;  /* 0x000000ffff117224 */ /* 0x000fce00078e0002 */
.L_x_513:
[----:B------:R-:W-:Y:S05]  /*1400*/  BSYNC B2 ;  /* 0x0000000000027941 */ /* 0x000fea0003800000 */
.L_x_512:
        /* <DEDUP_REMOVED lines=13> */
[----:B------:R-:W-:Y:S05]  /*14e0*/  CALL.REL.NOINC `($__internal_11_$__cuda_sm3x_div_rn_noftz_f32_slowpath) ;  /* 0x0000002000d47944 */ /* 0x000fea0003c00000 */
[----:B------:R-:W-:-:S07]  /*14f0*/  IMAD.MOV.U32 R4, RZ, RZ, R2 ;  /* 0x000000ffff047224 */ /* 0x000fce00078e0002 */
.L_x_515:
[----:B------:R-:W-:Y:S05]  /*1500*/  BSYNC B2 ;  /* 0x0000000000027941 */ /* 0x000fea0003800000 */
.L_x_514:
[----:B------:R-:W-:Y:S01]  /*1510*/  IADD3 R2, R4, -0xd000000, RZ ;  /* 0xf300000004027810 */ /* 0x000fe20007ffe0ff */
[----:B------:R0:W1:Y:S01]  /*1520*/  MUFU.RSQ R39, R4 ;  /* 0x0000000400277308 */ /* 0x0000620000001400 */
[----:B------:R-:W-:Y:S02]  /*1530*/  BSSY B0, `(.L_x_516) ;  /* 0x000000a000007945 */ /* 0x000fe40003800000 */
[----:B------:R-:W-:-:S13]  /*1540*/  ISETP.GT.U32.AND P3, PT, R2, 0x727fffff, PT ;  /* 0x727fffff0200780c */ /* 0x000fda0003f64070 */
[----:B0-----:R-:W-:Y:S05]  /*1550*/  @!P3 BRA `(.L_x_517) ;  /* 0x00000000000cb947 */ /* 0x001fea0003800000 */
[----:B------:R-:W-:-:S07]  /*1560*/  MOV R2, 0x1580 ;  /* 0x0000158000027802 */ /* 0x000fce0000000f00 */
[----:B-1----:R-:W-:Y:S05]  /*1570*/  CALL.REL.NOINC `($__internal_10_$__cuda_sm20_sqrt_rn_f32_slowpath) ;  /* 0x0000002000587944 */ /* 0x002fea0003c00000 */
[----:B------:R-:W-:Y:S05]  /*1580*/  BRA `(.L_x_518) ;  /* 0x0000000000107947 */ /* 0x000fea0003800000 */
.L_x_517:
[C---:B-1----:R-:W-:Y:S01]  /*1590*/  FMUL.FTZ R45, R39.reuse, R4 ;  /* 0x00000004272d7220 */ /* 0x042fe20000410000 */
[----:B------:R-:W-:-:S03]  /*15a0*/  FMUL.FTZ R2, R39, 0.5 ;  /* 0x3f00000027027820 */ /* 0x000fc60000410000 */
[----:B------:R-:W-:-:S04]  /*15b0*/  FFMA R4, -R45, R45, R4 ;  /* 0x0000002d2d047223 */ /* 0x000fc80000000104 */
[----:B------:R-:W-:-:S07]  /*15c0*/  FFMA R45, R4, R2, R45 ;  /* 0x00000002042d7223 */ /* 0x000fce000000002d */
.L_x_518:
[----:B------:R-:W-:Y:S05]  /*15d0*/  BSYNC B0 ;  /* 0x0000000000007941 */ /* 0x000fea0003800000 */
.L_x_516:
        /* <DEDUP_REMOVED lines=13> */
[----:B------:R-:W-:Y:S05]  /*16b0*/  CALL.REL.NOINC `($__internal_11_$__cuda_sm3x_div_rn_noftz_f32_slowpath) ;  /* 0x0000002000607944 */ /* 0x000fea0003c00000 */
[----:B------:R-:W-:-:S07]  /*16c0*/  IMAD.MOV.U32 R43, RZ, RZ, R2 ;  /* 0x000000ffff2b7224 */ /* 0x000fce00078e0002 */
.L_x_520:
[----:B------:R-:W-:Y:S05]  /*16d0*/  BSYNC B2 ;  /* 0x0000000000027941 */ /* 0x000fea0003800000 */
.L_x_519:
[----:B------:R-:W0:Y:S02]  /*16e0*/  LDC.64 R38, c[0x0][0xd98] ;  /* 0x00036600ff267b82 */ /* 0x000e240000000a00 */
[----:B0-----:R-:W2:Y:S01]  /*16f0*/  LDG.E R39, desc[UR10][R38.64] ;  /* 0x0000000a26277981 */ /* 0x001ea2000c1e1900 */
[----:B------:R-:W0:Y:S01]  /*1700*/  MUFU.RCP R2, UR12 ;  /* 0x0000000c00027d08 */ /* 0x000e220008001000 */
[----:B------:R-:W-:Y:S01]  /*1710*/  FMUL R17, R48, UR20 ;  /* 0x0000001430117c20 */ /* 0x000fe20008400000 */
[----:B------:R-:W-:Y:S01]  /*1720*/  MOV R45, UR12 ;  /* 0x0000000c002d7c02 */ /* 0x000fe20008000f00 */
[----:B------:R-:W-:Y:S01]  /*1730*/  FFMA R4, R6, UR25, R43 ;  /* 0x0000001906047c23 */ /* 0x000fe2000800002b */
[----:B------:R-:W-:Y:S01]  /*1740*/  BSSY B2, `(.L_x_521) ;  /* 0x0000012000027945 */ /* 0x000fe20003800000 */
[----:B------:R-:W-:Y:S01]  /*1750*/  FFMA R44, R16, UR27, R17 ;  /* 0x0000001b102c7c23 */ /* 0x000fe20008000011 */
[----:B------:R-:W-:-:S03]  /*1760*/  FMUL R17, R48, UR21 ;  /* 0x0000001530117c20 */ /* 0x000fc60008400000 */
[----:B------:R-:W1:Y:S01]  /*1770*/  FCHK P3, R44, UR12 ;  /* 0x0000000c2c007d02 */ /* 0x000e620008060000 */
[----:B------:R-:W-:-:S04]  /*1780*/  FMUL R48, R17, R48 ;  /* 0x0000003011307220 */ /* 0x000fc80000400000 */
[----:B------:R-:W-:Y:S01]  /*1790*/  FFMA R15, R15, UR28, R48 ;  /* 0x0000001c0f0f7c23 */ /* 0x000fe20008000030 */
[----:B0-----:R-:W-:-:S04]  /*17a0*/  FFMA R45, R2, -R45, 1 ;  /* 0x3f800000022d7423 */ /* 0x001fc8000000082d */
[----:B------:R-:W-:-:S04]  /*17b0*/  FFMA R2, R2, R45, R2 ;  /* 0x0000002d02027223 */ /* 0x000fc80000000002 */
[----:B------:R-:W-:-:S04]  /*17c0*/  FFMA R45, R2, R44, RZ ;  /* 0x0000002c022d7223 */ /* 0x000fc800000000ff */
[----:B------:R-:W-:-:S04]  /*17d0*/  FFMA R16, R45, -UR12, R44 ;  /* 0x8000000c2d107c23 */ /* 0x000fc8000800002c */
[----:B------:R-:W-:Y:S01]  /*17e0*/  FFMA R48, R2, R16, R45 ;  /* 0x0000001002307223 */ /* 0x000fe2000000002d */
[----:B------:R-:W-:Y:S02]  /*17f0*/  IMAD.MOV.U32 R16, RZ, RZ, R44 ;  /* 0x000000ffff107224 */ /* 0x000fe400078e002c */
[----:B--2---:R-:W-:Y:S01]  /*1800*/  FMUL R17, R4, R39 ;  /* 0x0000002704117220 */ /* 0x004fe20000400000 */
[----:B-1----:R-:W-:Y:S06]  /*1810*/  @!P3 BRA `(.L_x_522) ;  /* 0x000000000010b947 */ /* 0x002fec0003800000 */
[----:B------:R-:W-:Y:S02]  /*1820*/  MOV R2, UR12 ;  /* 0x0000000c00027c02 */ /* 0x000fe40008000f00 */
[----:B------:R-:W-:-:S07]  /*1830*/  MOV R4, 0x1850 ;  /* 0x0000185000047802 */ /* 0x000fce0000000f00 */
[----:B------:R-:W-:Y:S05]  /*1840*/  CALL.REL.NOINC `($__internal_11_$__cuda_sm3x_div_rn_noftz_f32_slowpath) ;  /* 0x0000001c00fc7944 */ /* 0x000fea0003c00000 */
[----:B------:R-:W-:-:S07]  /*1850*/  IMAD.MOV.U32 R48, RZ, RZ, R2 ;  /* 0x000000ffff307224 */ /* 0x000fce00078e0002 */
.L_x_522:
[----:B------:R-:W-:Y:S05]  /*1860*/  BSYNC B2 ;  /* 0x0000000000027941 */ /* 0x000fea0003800000 */
.L_x_521:
        /* <DEDUP_REMOVED lines=15> */
.L_x_524:
[----:B------:R-:W-:Y:S05]  /*1960*/  BSYNC B2 ;  /* 0x0000000000027941 */ /* 0x000fea0003800000 */
.L_x_523:
        /* <DEDUP_REMOVED lines=8> */
.L_x_526:
[C---:B-1----:R-:W-:Y:S01]  /*19f0*/  FMUL.FTZ R45, R43.reuse, R4 ;  /* 0x000000042b2d7220 */ /* 0x042fe20000410000 */
[----:B------:R-:W-:-:S03]  /*1a00*/  FMUL.FTZ R2, R43, 0.5 ;  /* 0x3f0000002b027820 */ /* 0x000fc60000410000 */
[----:B------:R-:W-:-:S04]  /*1a10*/  FFMA R4, -R45, R45, R4 ;  /* 0x0000002d2d047223 */ /* 0x000fc80000000104 */
[----:B------:R-:W-:-:S07]  /*1a20*/  FFMA R45, R4, R2, R45 ;  /* 0x00000002042d7223 */ /* 0x000fce000000002d */
.L_x_527:
[----:B------:R-:W-:Y:S05]  /*1a30*/  BSYNC B0 ;  /* 0x0000000000007941 */ /* 0x000fea0003800000 */
.L_x_525:
        /* <DEDUP_REMOVED lines=14> */
.L_x_529:
[----:B------:R-:W-:Y:S05]  /*1b20*/  BSYNC B2 ;  /* 0x0000000000027941 */ /* 0x000fea0003800000 */
.L_x_528:
[----:B------:R-:W0:Y:S01]  /*1b30*/  MUFU.RCP R48, UR12 ;  /* 0x0000000c00307d08 */ /* 0x000e220008001000 */
[C---:B------:R-:W-:Y:S01]  /*1b40*/  FMUL R43, R35.reuse, UR20 ;  /* 0x00000014232b7c20 */ /* 0x040fe20008400000 */
[----:B------:R-:W-:Y:S02]  /*1b50*/  IMAD.U32 R45, RZ, RZ, UR12 ;  /* 0x0000000cff2d7e24 */ /* 0x000fe4000f8e00ff */
[----:B------:R-:W-:Y:S01]  /*1b60*/  FMUL R4, R35, UR21 ;  /* 0x0000001523047c20 */ /* 0x000fe20008400000 */
[----:B------:R-:W-:Y:S01]  /*1b70*/  FFMA R2, R9, UR25, R2 ;  /* 0x0000001909027c23 */ /* 0x000fe20008000002 */
[----:B------:R-:W-:Y:S01]  /*1b80*/  FFMA R44, R34, UR27, R43 ;  /* 0x0000001b222c7c23 */ /* 0x000fe2000800002b */
[----:B------:R-:W-:Y:S01]  /*1b90*/  BSSY B2, `(.L_x_530) ;  /* 0x0000010000027945 */ /* 0x000fe20003800000 */
[----:B------:R-:W-:Y:S02]  /*1ba0*/  FMUL R4, R4, R35 ;  /* 0x0000002304047220 */ /* 0x000fe40000400000 */
[----:B------:R-:W1:Y:S02]  /*1bb0*/  FCHK P3, R44, UR12 ;  /* 0x0000000c2c007d02 */ /* 0x000e640008060000 */
[----:B------:R-:W-:Y:S01]  /*1bc0*/  FFMA R35, R37, UR28, R4 ;  /* 0x0000001c25237c23 */ /* 0x000fe20008000004 */
[----:B------:R-:W-:Y:S01]  /*1bd0*/  MOV R37, R44 ;  /* 0x0000002c00257202 */ /* 0x000fe20000000f00 */
[----:B0-----:R-:W-:-:S04]  /*1be0*/  FFMA R45, R48, -R45, 1 ;  /* 0x3f800000302d7423 */ /* 0x001fc8000000082d */
[----:B------:R-:W-:-:S04]  /*1bf0*/  FFMA R48, R48, R45, R48 ;  /* 0x0000002d30307223 */ /* 0x000fc80000000030 */
[----:B------:R-:W-:-:S04]  /*1c00*/  FFMA R43, R48, R44, RZ ;  /* 0x0000002c302b7223 */ /* 0x000fc800000000ff */
[----:B------:R-:W-:-:S04]  /*1c10*/  FFMA R34, R43, -UR12, R44 ;  /* 0x8000000c2b227c23 */ /* 0x000fc8000800002c */
[----:B------:R-:W-:Y:S01]  /*1c20*/  FFMA R48, R48, R34, R43 ;  /* 0x0000002230307223 */ /* 0x000fe2000000002b */
[----:B------:R-:W-:Y:S01]  /*1c30*/  FMUL R34, R39, R2 ;  /* 0x0000000227227220 */ /* 0x000fe20000400000 */
[----:B-1----:R-:W-:Y:S06]  /*1c40*/  @!P3 BRA `(.L_x_531) ;  /* 0x000000000010b947 */ /* 0x002fec0003800000 */
[----:B------:R-:W-:Y:S01]  /*1c50*/  IMAD.U32 R2, RZ, RZ, UR12 ;  /* 0x0000000cff027e24 */ /* 0x000fe2000f8e00ff */
[----:B------:R-:W-:-:S07]  /*1c60*/  MOV R4, 0x1c80 ;  /* 0x00001c8000047802 */ /* 0x000fce0000000f00 */
[----:B------:R-:W-:Y:S05]  /*1c70*/  CALL.REL.NOINC `($__internal_11_$__cuda_sm3x_div_rn_noftz_f32_slowpath) ;  /* 0x0000001800f07944 */ /* 0x000fea0003c00000 */
[----:B------:R-:W-:-:S07]  /*1c80*/  MOV R48, R2 ;  /* 0x0000000200307202 */ /* 0x000fce0000000f00 */
.L_x_531:
[----:B------:R-:W-:Y:S05]  /*1c90*/  BSYNC B2 ;  /* 0x0000000000027941 */ /* 0x000fea0003800000 */
.L_x_530:
        /* <DEDUP_REMOVED lines=13> */
[----:B------:R-:W-:Y:S05]  /*1d70*/  CALL.REL.NOINC `($__internal_11_$__cuda_sm3x_div_rn_noftz_f32_slowpath) ;  /* 0x0000001800b07944 */ /* 0x000fea0003c00000 */
[----:B------:R-:W-:-:S07]  /*1d80*/  MOV R4, R2 ;  /* 0x0000000200047202 */ /* 0x000fce0000000f00 */
.L_x_533:
[----:B------:R-:W-:Y:S05]  /*1d90*/  BSYNC B2 ;  /* 0x0000000000027941 */ /* 0x000fea0003800000 */
.L_x_532:
[----:B------:R-:W-:Y:S01]  /*1da0*/  VIADD R2, R4, 0xf3000000 ;  /* 0xf300000004027836 */ /* 0x000fe20000000000 */
[----:B------:R0:W1:Y:S01]  /*1db0*/  MUFU.RSQ R43, R4 ;  /* 0x00000004002b7308 */ /* 0x0000620000001400 */
[----:B------:R-:W-:Y:S03]  /*1dc0*/  BSSY B0, `(.L_x_534) ;  /* 0x000000a000007945 */ /* 0x000fe60003800000 */
[----:B------:R-:W-:-:S13]  /*1dd0*/  ISETP.GT.U32.AND P3, PT, R2, 0x727fffff, PT ;  /* 0x727fffff0200780c */ /* 0x000fda0003f64070 */
[----:B01----:R-:W-:Y:S05]  /*1de0*/  @!P3 BRA `(.L_x_535) ;  /* 0x00000000000cb947 */ /* 0x003fea0003800000 */
[----:B------:R-:W-:-:S07]  /*1df0*/  MOV R2, 0x1e10 ;  /* 0x00001e1000027802 */ /* 0x000fce0000000f00 */
[----:B------:R-:W-:Y:S05]  /*1e00*/  CALL.REL.NOINC `($__internal_10_$__cuda_sm20_sqrt_rn_f32_slowpath) ;  /* 0x0000001800347944 */ /* 0x000fea0003c00000 */
[----:B------:R-:W-:Y:S05]  /*1e10*/  BRA `(.L_x_536) ;  /* 0x0000000000107947 */ /* 0x000fea0003800000 */
.L_x_535:
[C---:B------:R-:W-:Y:S01]  /*1e20*/  FMUL.FTZ R45, R43.reuse, R4 ;  /* 0x000000042b2d7220 */ /* 0x040fe20000410000 */
[----:B------:R-:W-:-:S03]  /*1e30*/  FMUL.FTZ R2, R43, 0.5 ;  /* 0x3f0000002b027820 */ /* 0x000fc60000410000 */
[----:B------:R-:W-:-:S04]  /*1e40*/  FFMA R4, -R45, R45, R4 ;  /* 0x0000002d2d047223 */ /* 0x000fc80000000104 */
[----:B------:R-:W-:-:S07]  /*1e50*/  FFMA R45, R4, R2, R45 ;  /* 0x00000002042d7223 */ /* 0x000fce000000002d */
.L_x_536:
[----:B------:R-:W-:Y:S05]  /*1e60*/  BSYNC B0 ;  /* 0x0000000000007941 */ /* 0x000fea0003800000 */
.L_x_534:
        /* <DEDUP_REMOVED lines=13> */
[----:B------:R-:W-:Y:S05]  /*1f40*/  CALL.REL.NOINC `($__internal_11_$__cuda_sm3x_div_rn_noftz_f32_slowpath) ;  /* 0x00000018003c7944 */ /* 0x000fea0003c00000 */
.L_x_538:
[----:B------:R-:W-:Y:S05]  /*1f50*/  BSYNC B2 ;  /* 0x0000000000027941 */ /* 0x000fea0003800000 */
.L_x_537:
        /* <DEDUP_REMOVED lines=10> */
[----:B------:R-:W-:Y:S01]  /*2000*/  FMUL R41, R39, R2 ;  /* 0x0000000227297220 */ /* 0x000fe20000400000 */
[----:B------:R-:W-:Y:S02]  /*2010*/  IMAD.MOV.U32 R40, RZ, RZ, R44 ;  /* 0x000000ffff287224 */ /* 0x000fe400078e002c */
        /* <DEDUP_REMOVED lines=10> */
.L_x_540:
[----:B------:R-:W-:Y:S05]  /*20c0*/  BSYNC B2 ;  /* 0x0000000000027941 */ /* 0x000fea0003800000 */
.L_x_539:
        /* <DEDUP_REMOVED lines=14> */
.L_x_542:
[----:B------:R-:W-:Y:S05]  /*21b0*/  BSYNC B2 ;  /* 0x0000000000027941 */ /* 0x000fea0003800000 */
.L_x_541:
[----:B------:R-:W-:Y:S01]  /*21c0*/  VIADD R4, R2, 0xf3000000 ;  /* 0xf300000002047836 */ /* 0x000fe20000000000 */
[----:B------:R0:W1:Y:S01]  /*21d0*/  MUFU.RSQ R43, R2 ;  /* 0x00000002002b7308 */ /* 0x0000620000001400 */
[----:B------:R-:W-:Y:S03]  /*21e0*/  BSSY B0, `(.L_x_543) ;  /* 0x000000b000007945 */ /* 0x000fe60003800000 */
[----:B------:R-:W-:-:S13]  /*21f0*/  ISETP.GT.U32.AND P3, PT, R4, 0x727fffff, PT ;  /* 0x727fffff0400780c */ /* 0x000fda0003f64070 */
[----:B01----:R-:W-:Y:S05]  /*2200*/  @!P3 BRA `(.L_x_544) ;  /* 0x000000000010b947 */ /* 0x003fea0003800000 */
[----:B------:R-:W-:Y:S02]  /*2210*/  MOV R4, R2 ;  /* 0x0000000200047202 */ /* 0x000fe40000000f00 */
[----:B------:R-:W-:-:S07]  /*2220*/  MOV R2, 0x2240 ;  /* 0x0000224000027802 */ /* 0x000fce0000000f00 */
[----:B------:R-:W-:Y:S05]  /*2230*/  CALL.REL.NOINC `($__internal_10_$__cuda_sm20_sqrt_rn_f32_slowpath) ;  /* 0x0000001400287944 */ /* 0x000fea0003c00000 */
[----:B------:R-:W-:Y:S05]  /*2240*/  BRA `(.L_x_545) ;  /* 0x0000000000107947 */ /* 0x000fea0003800000 */
.L_x_544:
[C---:B------:R-:W-:Y:S01]  /*2250*/  FMUL.FTZ R45, R43.reuse, R2 ;  /* 0x000000022b2d7220 */ /* 0x040fe20000410000 */
[----:B------:R-:W-:-:S03]  /*2260*/  FMUL.FTZ R4, R43, 0.5 ;  /* 0x3f0000002b047820 */ /* 0x000fc60000410000 */
[----:B------:R-:W-:-:S04]  /*2270*/  FFMA R2, -R45, R45, R2 ;  /* 0x0000002d2d027223 */ /* 0x000fc80000000102 */
[----:B------:R-:W-:-:S07]  /*2280*/  FFMA R45, R2, R4, R45 ;  /* 0x00000004022d7223 */ /* 0x000fce000000002d */
.L_x_545:
[----:B------:R-:W-:Y:S05]  /*2290*/  BSYNC B0 ;  /* 0x0000000000007941 */ /* 0x000fea0003800000 */
.L_x_543:
        /* <DEDUP_REMOVED lines=14> */
.L_x_547:
[----:B------:R-:W-:Y:S05]  /*2380*/  BSYNC B2 ;  /* 0x0000000000027941 */ /* 0x000fea0003800000 */
.L_x_546:
[----:B------:R-:W-:-:S04]  /*2390*/  FFMA R2, R13, UR25, R2 ;  /* 0x000000190d027c23 */ /* 0x000fc80008000002 */
[----:B------:R-:W-:Y:S01]  /*23a0*/  FMUL R2, R39, R2 ;  /* 0x0000000227027220 */ /* 0x000fe20000400000 */
[----:B------:R-:W-:Y:S06]  /*23b0*/  BRA `(.L_x_548) ;  /* 0x0000001000387947 */ /* 0x000fec0003800000 */
.L_x_511:
        /* <DEDUP_REMOVED lines=9> */
[C---:B------:R-:W-:Y:S01]  /*2450*/  FMUL R39, R4.reuse, UR21 ;  /* 0x0000001504277c20 */ /* 0x040fe20008400000 */
[-C--:B------:R-:W-:Y:S02]  /*2460*/  MOV R14, R44.reuse ;  /* 0x0000002c000e7202 */ /* 0x080fe40000000f00 */
[----:B------:R-:W-:Y:S01]  /*2470*/  FFMA R2, R17, R44, RZ ;  /* 0x0000002c11027223 */ /* 0x000fe200000000ff */
[----:B------:R-:W-:-:S03]  /*2480*/  FMUL R39, R4, R39 ;  /* 0x0000002704277220 */ /* 0x000fc60000400000 */
[----:B------:R-:W-:Y:S01]  /*2490*/  FFMA R4, R2, -UR12, R44 ;  /* 0x8000000c02047c23 */ /* 0x000fe2000800002c */
[----:B------:R-:W-:-:S03]  /*24a0*/  FFMA R0, R0, UR28, R39 ;  /* 0x0000001c00007c23 */ /* 0x000fc60008000027 */
[----:B------:R-:W-:Y:S01]  /*24b0*/  FFMA R17, R17, R4, R2 ;  /* 0x0000000411117223 */ /* 0x000fe20000000002 */
[----:B-1----:R-:W-:Y:S06]  /*24c0*/  @!P3 BRA `(.L_x_550) ;  /* 0x000000000010b947 */ /* 0x002fec0003800000 */
[----:B------:R-:W-:Y:S01]  /*24d0*/  IMAD.U32 R2, RZ, RZ, UR12 ;  /* 0x0000000cff027e24 */ /* 0x000fe2000f8e00ff */
[----:B------:R-:W-:-:S07]  /*24e0*/  MOV R4, 0x2500 ;  /* 0x0000250000047802 */ /* 0x000fce0000000f00 */
[----:B------:R-:W-:Y:S05]  /*24f0*/  CALL.REL.NOINC `($__internal_11_$__cuda_sm3x_div_rn_noftz_f32_slowpath) ;  /* 0x0000001000d07944 */ /* 0x000fea0003c00000 */
[----:B------:R-:W-:-:S07]  /*2500*/  MOV R17, R2 ;  /* 0x0000000200117202 */ /* 0x000fce0000000f00 */
.L_x_550:
[----:B------:R-:W-:Y:S05]  /*2510*/  BSYNC B2 ;  /* 0x0000000000027941 */ /* 0x000fea0003800000 */
.L_x_549:
        /* <DEDUP_REMOVED lines=15> */
.L_x_552:
[----:B------:R-:W-:Y:S05]  /*2610*/  BSYNC B2 ;  /* 0x0000000000027941 */ /* 0x000fea0003800000 */
.L_x_551:
        /* <DEDUP_REMOVED lines=8> */
.L_x_554:
[C---:B------:R-:W-:Y:S01]  /*26a0*/  FMUL.FTZ R45, R39.reuse, R4 ;  /* 0x00000004272d7220 */ /* 0x040fe20000410000 */
[----:B------:R-:W-:-:S03]  /*26b0*/  FMUL.FTZ R2, R39, 0.5 ;  /* 0x3f00000027027820 */ /* 0x000fc60000410000 */
[----:B------:R-:W-:-:S04]  /*26c0*/  FFMA R4, -R45, R45, R4 ;  /* 0x0000002d2d047223 */ /* 0x000fc80000000104 */
[----:B------:R-:W-:-:S07]  /*26d0*/  FFMA R45, R4, R2, R45 ;  /* 0x00000002042d7223 */ /* 0x000fce000000002d */
.L_x_555:
[----:B------:R-:W-:Y:S05]  /*26e0*/  BSYNC B0 ;  /* 0x0000000000007941 */ /* 0x000fea0003800000 */
.L_x_553:
        /* <DEDUP_REMOVED lines=14> */
.L_x_557:
[----:B------:R-:W-:Y:S05]  /*27d0*/  BSYNC B2 ;  /* 0x0000000000027941 */ /* 0x000fea0003800000 */
.L_x_556:
[----:B------:R-:W0:Y:S02]  /*27e0*/  LDC.64 R38, c[0x0][0xd98] ;  /* 0x00036600ff267b82 */ /* 0x000e240000000a00 */
[----:B0-----:R-:W2:Y:S01]  /*27f0*/  LDG.E R39, desc[UR10][R38.64] ;  /* 0x0000000a26277981 */ /* 0x001ea2000c1e1900 */
[----:B------:R-:W0:Y:S01]  /*2800*/  MUFU.RCP R36, UR12 ;  /* 0x0000000c00247d08 */ /* 0x000e220008001000 */
[----:B------:R-:W-:Y:S01]  /*2810*/  FFMA R4, R9, UR25, R48 ;  /* 0x0000001909047c23 */ /* 0x000fe20008000030 */
[----:B------:R-:W-:Y:S01]  /*2820*/  MOV R43, UR12 ;  /* 0x0000000c002b7c02 */ /* 0x000fe20008000f00 */
[----:B------:R-:W-:Y:S02]  /*2830*/  BSSY B2, `(.L_x_558) ;  /* 0x0000013000027945 */ /* 0x000fe40003800000 */
[----:B------:R-:W-:-:S04]  /*2840*/  FMUL R17, R4, UR20 ;  /* 0x0000001404117c20 */ /* 0x000fc80008400000 */
[----:B------:R-:W-:Y:S01]  /*2850*/  FFMA R44, R16, UR27, R17 ;  /* 0x0000001b102c7c23 */ /* 0x000fe20008000011 */
[----:B------:R-:W-:-:S03]  /*2860*/  FMUL R17, R4, UR21 ;  /* 0x0000001504117c20 */ /* 0x000fc60008400000 */
[----:B------:R-:W1:Y:S01]  /*2870*/  FCHK P3, R44, UR12 ;  /* 0x0000000c2c007d02 */ /* 0x000e620008060000 */
[----:B------:R-:W-:Y:S01]  /*2880*/  FMUL R4, R4, R17 ;  /* 0x0000001104047220 */ /* 0x000fe20000400000 */
[----:B0-----:R-:W-:-:S03]  /*2890*/  FFMA R43, R36, -R43, 1 ;  /* 0x3f800000242b7423 */ /* 0x001fc6000000082b */
[----:B------:R-:W-:Y:S01]  /*28a0*/  FFMA R15, R15, UR28, R4 ;  /* 0x0000001c0f0f7c23 */ /* 0x000fe20008000004 */
        /* <DEDUP_REMOVED lines=11> */
.L_x_559:
[----:B------:R-:W-:Y:S05]  /*2960*/  BSYNC B2 ;  /* 0x0000000000027941 */ /* 0x000fea0003800000 */
.L_x_558:
        /* <DEDUP_REMOVED lines=14> */
.L_x_561:
[----:B------:R-:W-:Y:S05]  /*2a50*/  BSYNC B2 ;  /* 0x0000000000027941 */ /* 0x000fea0003800000 */
.L_x_560:
        /* <DEDUP_REMOVED lines=9> */
.L_x_563:
[C---:B------:R-:W-:Y:S01]  /*2af0*/  FMUL.FTZ R45, R43.reuse, R2 ;  /* 0x000000022b2d7220 */ /* 0x040fe20000410000 */
[----:B------:R-:W-:-:S03]  /*2b00*/  FMUL.FTZ R4, R43, 0.5 ;  /* 0x3f0000002b047820 */ /* 0x000fc60000410000 */
[----:B------:R-:W-:-:S04]  /*2b10*/  FFMA R2, -R45, R45, R2 ;  /* 0x0000002d2d027223 */ /* 0x000fc80000000102 */
[----:B------:R-:W-:-:S07]  /*2b20*/  FFMA R45, R2, R4, R45 ;  /* 0x00000004022d7223 */ /* 0x000fce000000002d */
.L_x_564:
[----:B------:R-:W-:Y:S05]  /*2b30*/  BSYNC B0 ;  /* 0x0000000000007941 */ /* 0x000fea0003800000 */
.L_x_562:
        /* <DEDUP_REMOVED lines=14> */
.L_x_566:
[----:B------:R-:W-:Y:S05]  /*2c20*/  BSYNC B2 ;  /* 0x0000000000027941 */ /* 0x000fea0003800000 */
.L_x_565:
[----:B------:R-:W0:Y:S01]  /*2c30*/  MUFU.RCP R48, UR12 ;  /* 0x0000000c00307d08 */ /* 0x000e220008001000 */
[----:B------:R-:W-:Y:S01]  /*2c40*/  FFMA R35, R12, UR25, R35 ;  /* 0x000000190c237c23 */ /* 0x000fe20008000023 */
[----:B------:R-:W-:Y:S01]  /*2c50*/  IMAD.U32 R45, RZ, RZ, UR12 ;  /* 0x0000000cff2d7e24 */ /* 0x000fe2000f8e00ff */
[----:B------:R-:W-:Y:S02]  /*2c60*/  BSSY B2, `(.L_x_567) ;  /* 0x0000013000027945 */ /* 0x000fe40003800000 */
[C---:B------:R-:W-:Y:S01]  /*2c70*/  FMUL R43, R35.reuse, UR20 ;  /* 0x00000014232b7c20 */ /* 0x040fe20008400000 */
[----:B------:R-:W-:-:S03]  /*2c80*/  FMUL R4, R35, UR21 ;  /* 0x0000001523047c20 */ /* 0x000fc60008400000 */
[----:B------:R-:W-:Y:S01]  /*2c90*/  FFMA R44, R34, UR27, R43 ;  /* 0x0000001b222c7c23 */ /* 0x000fe2000800002b */
[----:B------:R-:W-:-:S03]  /*2ca0*/  FMUL R4, R35, R4 ;  /* 0x0000000423047220 */ /* 0x000fc60000400000 */
[----:B------:R-:W1:Y:S01]  /*2cb0*/  FCHK P3, R44, UR12 ;  /* 0x0000000c2c007d02 */ /* 0x000e620008060000 */
        /* <DEDUP_REMOVED lines=13> */
.L_x_568:
[----:B------:R-:W-:Y:S05]  /*2d90*/  BSYNC B2 ;  /* 0x0000000000027941 */ /* 0x000fea0003800000 */
.L_x_567:
        /* <DEDUP_REMOVED lines=14> */
.L_x_570:
[----:B------:R-:W-:Y:S05]  /*2e80*/  BSYNC B2 ;  /* 0x0000000000027941 */ /* 0x000fea0003800000 */
.L_x_569:
[----:B------:R-:W-:Y:S01]  /*2e90*/  IADD3 R4, R2, -0xd000000, RZ ;  /* 0xf300000002047810 */ /* 0x000fe20007ffe0ff */
[----:B------:R0:W1:Y:S01]  /*2ea0*/  MUFU.RSQ R43, R2 ;  /* 0x00000002002b7308 */ /* 0x0000620000001400 */
[----:B------:R-:W-:Y:S02]  /*2eb0*/  BSSY B0, `(.L_x_571) ;  /* 0x000000b000007945 */ /* 0x000fe40003800000 */
[----:B------:R-:W-:-:S13]  /*2ec0*/  ISETP.GT.U32.AND P3, PT, R4, 0x727fffff, PT ;  /* 0x727fffff0400780c */ /* 0x000fda0003f64070 */
[----:B0-----:R-:W-:Y:S05]  /*2ed0*/  @!P3 BRA `(.L_x_572) ;  /* 0x000000000010b947 */ /* 0x001fea0003800000 */
[----:B------:R-:W-:Y:S01]  /*2ee0*/  IMAD.MOV.U32 R4, RZ, RZ, R2 ;  /* 0x000000ffff047224 */ /* 0x000fe200078e0002 */
[----:B------:R-:W-:-:S07]  /*2ef0*/  MOV R2, 0x2f10 ;  /* 0x00002f1000027802 */ /* 0x000fce0000000f00 */
[----:B-1----:R-:W-:Y:S05]  /*2f00*/  CALL.REL.NOINC `($__internal_10_$__cuda_sm20_sqrt_rn_f32_slowpath) ;  /* 0x0000000400f47944 */ /* 0x002fea0003c00000 */
[----:B------:R-:W-:Y:S05]  /*2f10*/  BRA `(.L_x_573) ;  /* 0x0000000000107947 */ /* 0x000fea0003800000 */
.L_x_572:
[C---:B-1----:R-:W-:Y:S01]  /*2f20*/  FMUL.FTZ R45, R43.reuse, R2 ;  /* 0x000000022b2d7220 */ /* 0x042fe20000410000 */
[----:B------:R-:W-:-:S03]  /*2f30*/  FMUL.FTZ R4, R43, 0.5 ;  /* 0x3f0000002b047820 */ /* 0x000fc60000410000 */
[----:B------:R-:W-:-:S04]  /*2f40*/  FFMA R2, -R45, R45, R2 ;  /* 0x0000002d2d027223 */ /* 0x000fc80000000102 */
[----:B------:R-:W-:-:S07]  /*2f50*/  FFMA R45, R2, R4, R45 ;  /* 0x00000004022d7223 */ /* 0x000fce000000002d */
.L_x_573:
[----:B------:R-:W-:Y:S05]  /*2f60*/  BSYNC B0 ;  /* 0x0000000000007941 */ /* 0x000fea0003800000 */
.L_x_571:
        /* <DEDUP_REMOVED lines=14> */
.L_x_575:
[----:B------:R-:W-:Y:S05]  /*3050*/  BSYNC B2 ;  /* 0x0000000000027941 */ /* 0x000fea0003800000 */
.L_x_574:
        /* <DEDUP_REMOVED lines=11> */
[----:B------:R-:W-:Y:S01]  /*3110*/  FMUL R41, R39, R2 ;  /* 0x0000000227297220 */ /* 0x000fe20000400000 */
[----:B------:R-:W-:Y:S02]  /*3120*/  IMAD.MOV.U32 R40, RZ, RZ, R44 ;  /* 0x000000ffff287224 */ /* 0x000fe400078e002c */
        /* <DEDUP_REMOVED lines=9> */
.L_x_577:
[----:B------:R-:W-:Y:S05]  /*31c0*/  BSYNC B2 ;  /* 0x0000000000027941 */ /* 0x000fea0003800000 */
.L_x_576:
        /* <DEDUP_REMOVED lines=15> */
.L_x_579:
[----:B------:R-:W-:Y:S05]  /*32c0*/  BSYNC B2 ;  /* 0x0000000000027941 */ /* 0x000fea0003800000 */
.L_x_578:
        /* <DEDUP_REMOVED lines=8> */
.L_x_581:
[C---:B-1----:R-:W-:Y:S01]  /*3350*/  FMUL.FTZ R45, R43.reuse, R4 ;  /* 0x000000042b2d7220 */ /* 0x042fe20000410000 */
[----:B------:R-:W-:-:S03]  /*3360*/  FMUL.FTZ R2, R43, 0.5 ;  /* 0x3f0000002b027820 */ /* 0x000fc60000410000 */
[----:B------:R-:W-:-:S04]  /*3370*/  FFMA R4, -R45, R45, R4 ;  /* 0x0000002d2d047223 */ /* 0x000fc80000000104 */
[----:B------:R-:W-:-:S07]  /*3380*/  FFMA R45, R4, R2, R45 ;  /* 0x00000002042d7223 */ /* 0x000fce000000002d */
.L_x_582:
[----:B------:R-:W-:Y:S05]  /*3390*/  BSYNC B0 ;  /* 0x0000000000007941 */ /* 0x000fea0003800000 */
.L_x_580:
        /* <DEDUP_REMOVED lines=14> */
.L_x_584:
[----:B------:R-:W-:Y:S05]  /*3480*/  BSYNC B2 ;  /* 0x0000000000027941 */ /* 0x000fea0003800000 */
.L_x_583:
[----:B------:R-:W-:-:S07]  /*3490*/  FMUL R2, R39, R2 ;  /* 0x0000000227027220 */ /* 0x000fce0000400000 */
.L_x_548:
[----:B------:R-:W0:Y:S01]  /*34a0*/  LDC R36, c[0x0][0x210] ;  /* 0x00008400ff247b82 */ /* 0x000e220000000800 */
[----:B------:R-:W-:Y:S01]  /*34b0*/  FADD R17, -R17, R6 ;  /* 0x0000000611117221 */ /* 0x000fe20000000100 */
[----:B------:R-:W-:Y:S01]  /*34c0*/  FADD R41, -R41, R12 ;  /* 0x0000000c29297221 */ /* 0x000fe20000000100 */
[----:B------:R-:W-:Y:S01]  /*34d0*/  BSSY B0, `(.L_x_585) ;  /* 0x000001a000007945 */ /* 0x000fe20003800000 */
[----:B------:R-:W-:Y:S02]  /*34e0*/  FADD R13, -R2, R13 ;  /* 0x0000000d020d7221 */ /* 0x000fe40000000100 */
[----:B------:R1:W-:Y:S04]  /*34f0*/  @P0 STG.E desc[UR10][R32.64], R17 ;  /* 0x0000001120000986 */ /* 0x0003e8000c10190a */
[----:B------:R1:W-:Y:S04]  /*3500*/  @P0 STG.E desc[UR10][R30.64], R14 ;  /* 0x0000000e1e000986 */ /* 0x0003e8000c10190a */
[----:B------:R1:W-:Y:S01]  /*3510*/  @P0 STG.E desc[UR10][R28.64], R0 ;  /* 0x000000001c000986 */ /* 0x0003e2000c10190a */
[----:B0-----:R-:W-:-:S04]  /*3520*/  ISETP.GE.AND P3, PT, R5, R36, PT ;  /* 0x000000240500720c */ /* 0x001fc80003f66270 */
[----:B------:R-:W-:Y:S01]  /*3530*/  ISETP.LT.AND P3, PT, R5, UR9, !P3 ;  /* 0x0000000905007c0c */ /* 0x000fe2000df61270 */
[----:B------:R-:W-:-:S05]  /*3540*/  FADD R5, -R34, R9 ;  /* 0x0000000922057221 */ /* 0x000fca0000000100 */
[----:B------:R1:W-:Y:S04]  /*3550*/  @P1 STG.E desc[UR10][R26.64], R5 ;  /* 0x000000051a001986 */ /* 0x0003e8000c10190a */
[----:B------:R1:W-:Y:S03]  /*3560*/  @P1 STG.E desc[UR10][R24.64], R16 ;  /* 0x0000001018001986 */ /* 0x0003e6000c10190a */
[----:B------:R-:W-:Y:S01]  /*3570*/  @P3 IADD3 R8, P4, R8, UR16, RZ ;  /* 0x0000001008083c10 */ /* 0x000fe2000ff9e0ff */
[----:B------:R1:W-:Y:S03]  /*3580*/  @P1 STG.E desc[UR10][R22.64], R15 ;  /* 0x0000000f16001986 */ /* 0x0003e6000c10190a */
[----:B------:R-:W-:-:S05]  /*3590*/  @P3 IADD3.X R9, R7, UR17, RZ, P4, !PT ;  /* 0x0000001107093c10 */ /* 0x000fca000a7fe4ff */
[----:B------:R1:W-:Y:S04]  /*35a0*/  @P3 STG.E desc[UR10][R8.64], R41 ;  /* 0x0000002908003986 */ /* 0x0003e8000c10190a */
[----:B------:R1:W-:Y:S04]  /*35b0*/  @P3 STG.E desc[UR10][R20.64], R37 ;  /* 0x0000002514003986 */ /* 0x0003e8000c10190a */
[----:B------:R1:W-:Y:S01]  /*35c0*/  @P3 STG.E desc[UR10][R18.64], R35 ;  /* 0x0000002312003986 */ /* 0x0003e2000c10190a */
[----:B------:R-:W-:Y:S05]  /*35d0*/  @!P2 BRA `(.L_x_586) ;  /* 0x000000000024a947 */ /* 0x000fea0003800000 */
[C---:B------:R-:W-:Y:S02]  /*35e0*/  IADD3 R4, P2, R11.reuse, UR16, RZ ;  /* 0x000000100b047c10 */ /* 0x040fe4000ff5e0ff */
[C---:B------:R-:W-:Y:S02]  /*35f0*/  IADD3 R6, P1, R11.reuse, UR18, RZ ;  /* 0x000000120b067c10 */ /* 0x040fe4000ff3e0ff */
[----:B-1----:R-:W-:Y:S02]  /*3600*/  IADD3 R8, P0, R11, UR6, RZ ;  /* 0x000000060b087c10 */ /* 0x002fe4000ff1e0ff */
[C---:B------:R-:W-:Y:S02]  /*3610*/  IADD3.X R5, R10.reuse, UR17, RZ, P2, !PT ;  /* 0x000000110a057c10 */ /* 0x040fe400097fe4ff */
[C---:B------:R-:W-:Y:S02]  /*3620*/  IADD3.X R7, R10.reuse, UR19, RZ, P1, !PT ;  /* 0x000000130a077c10 */ /* 0x040fe40008ffe4ff */
[----:B------:R-:W-:Y:S01]  /*3630*/  IADD3.X R9, R10, UR7, RZ, P0, !PT ;  /* 0x000000070a097c10 */ /* 0x000fe200087fe4ff */
[----:B------:R0:W-:Y:S04]  /*3640*/  STG.E desc[UR10][R4.64], R13 ;  /* 0x0000000d04007986 */ /* 0x0001e8000c10190a */
[----:B------:R0:W-:Y:S04]  /*3650*/  STG.E desc[UR10][R6.64], R40 ;  /* 0x0000002806007986 */ /* 0x0001e8000c10190a */
[----:B------:R0:W-:Y:S02]  /*3660*/  STG.E desc[UR10][R8.64], R42 ;  /* 0x0000002a08007986 */ /* 0x0001e4000c10190a */
.L_x_586:
[----:B------:R-:W-:Y:S05]  /*3670*/  BSYNC B0 ;  /* 0x0000000000007941 */ /* 0x000fea0003800000 */
.L_x_585:
[----:B------:R-:W-:-:S06]  /*3680*/  ULEA UR4, UR5, UR4, 0x2 ;  /* 0x0000000405047291 */ /* 0x000fcc000f8e103f */
[----:B-1----:R-:W-:Y:S01]  /*3690*/  IMAD.U32 R0, RZ, RZ, UR4 ;  /* 0x00000004ff007e24 */ /* 0x002fe2000f8e00ff */
[----:B------:R-:W-:-:S04]  /*36a0*/  ISETP.LE.AND P0, PT, R36, UR4, PT ;  /* 0x0000000424007c0c */ /* 0x000fc8000bf03270 */
[----:B------:R-:W-:-:S13]  /*36b0*/  ISETP.LT.AND P1, PT, R0, UR9, PT ;  /* 0x0000000900007c0c */ /* 0x000fda000bf21270 */
[----:B------:R-:W-:Y:S05]  /*36c0*/  @!P0 BRA P1, `(.L_x_587) ;  /* 0xffffffd400508947 */ /* 0x000fea000083ffff */
[----:B------:R-:W-:Y:S05]  /*36d0*/  EXIT ;  /* 0x000000000000794d */ /* 0x000fea0003800000 */
        .weak           $__internal_10_$__cuda_sm20_sqrt_rn_f32_slowpath
        .type           $__internal_10_$__cuda_sm20_sqrt_rn_f32_slowpath,@function
        .size           $__internal_10_$__cuda_sm20_sqrt_rn_f32_slowpath,($__internal_11_$__cuda_sm3x_div_rn_noftz_f32_slowpath - $__internal_10_$__cuda_sm20_sqrt_rn_f32_slowpath)
$__internal_10_$__cuda_sm20_sqrt_rn_f32_slowpath:
        /* <DEDUP_REMOVED lines=13> */
[----:B------:R-:W-:Y:S01]  /*37b0*/  @P3 FMUL.FTZ R36, R45, 0.5 ;  /* 0x3f0000002d243820 */ /* 0x000fe20000410000 */
[----:B------:R-:W-:Y:S02]  /*37c0*/  @!P3 MOV R45, R4 ;  /* 0x00000004002db202 */ /* 0x000fe40000000f00 */
[----:B------:R-:W-:-:S04]  /*37d0*/  @P3 FADD.FTZ R38, -R43, -RZ ;  /* 0x800000ff2b263221 */ /* 0x000fc80000010100 */
[----:B------:R-:W-:-:S04]  /*37e0*/  @P3 FFMA R38, R43, R38, R44 ;  /* 0x000000262b263223 */ /* 0x000fc8000000002c */
[----:B------:R-:W-:-:S04]  /*37f0*/  @P3 FFMA R36, R38, R36, R43 ;  /* 0x0000002426243223 */ /* 0x000fc8000000002b */
[----:B------:R-:W-:-:S07]  /*3800*/  @P3 FMUL.FTZ R45, R36, 2.3283064365386962891e-10 ;  /* 0x2f800000242d3820 */ /* 0x000fce0000410000 */
.L_x_588:
[----:B------:R-:W-:Y:S01]  /*3810*/  HFMA2.MMA R47, -RZ, RZ, 0, 0 ;  /* 0x00000000ff2f7435 */ /* 0x000fe200000001ff */
[----:B------:R-:W-:-:S05]  /*3820*/  IMAD.MOV.U32 R46, RZ, RZ, R2 ;  /* 0x000000ffff2e7224 */ /* 0x000fca00078e0002 */
[----:B------:R-:W-:Y:S05]  /*3830*/  RET.REL.NODEC R46 `(_Z25multi_tensor_apply_kernelI18TensorListMetadataILi4ELb0EEN18transformer_engine17multi_tensor_adam21AdamCapturableFunctorIffEEJffPiifPfNS3_10adamMode_tEfS7_EEvlPViT_T0_DpT1_) ;  /* 0xffffffc42ef07950 */ /* 0x000fea0003c3ffff */
        .weak           $__internal_11_$__cuda_sm3x_div_rn_noftz_f32_slowpath
        .type           $__internal_11_$__cuda_sm3x_div_rn_noftz_f32_slowpath,@function
        .size           $__internal_11_$__cuda_sm3x_div_rn_noftz_f32_slowpath,($_Z25multi_tensor_apply_kernelI18TensorListMetadataILi4ELb0EEN18transformer_engine17multi_tensor_adam21AdamCapturableFunctorIffEEJffPiifPfNS3_10adamMode_tEfS7_EEvlPViT_T0_DpT1_$__internal_accurate_pow - $__internal_11_$__cuda_sm3x_div_rn_noftz_f32_slowpath)
$__internal_11_$__cuda_sm3x_div_rn_noftz_f32_slowpath:
        /* <DEDUP_REMOVED lines=17> */
[----:B------:R-:W-:Y:S02]  /*3950*/  FSETP.NEU.FTZ.AND P4, PT, |R44|, +INF , PT ;  /* 0x7f8000002c00780b */ /* 0x000fe40003f9d200 */
        /* <DEDUP_REMOVED lines=9> */
[----:B------:R-:W-:-:S04]  /*39f0*/  IADD3 R38, R43, -0x1, RZ ;  /* 0xffffffff2b267810 */ /* 0x000fc80007ffe0ff */
[----:B------:R-:W-:Y:S01]  /*3a00*/  ISETP.GE.AND P3, PT, R38, RZ, PT ;  /* 0x000000ff2600720c */ /* 0x000fe20003f66270 */
[----:B------:R-:W-:-:S05]  /*3a10*/  VIADD R38, R36, 0xffffffff ;  /* 0xffffffff24267836 */ /* 0x000fca0000000000 */
[----:B------:R-:W-:-:S07]  /*3a20*/  ISETP.GE.AND P4, PT, R38, RZ, PT ;  /* 0x000000ff2600720c */ /* 0x000fce0003f86270 */
[----:B------:R-:W-:Y:S01]  /*3a30*/  @P3 MOV R38, RZ ;  /* 0x000000ff00263202 */ /* 0x000fe20000000f00 */
[----:B------:R-:W-:Y:S02]  /*3a40*/  @!P3 IMAD.MOV.U32 R38, RZ, RZ, -0x40 ;  /* 0xffffffc0ff26b424 */ /* 0x000fe400078e00ff */
[----:B------:R-:W-:-:S03]  /*3a50*/  @!P3 FFMA R44, R44, 1.84467440737095516160e+19, RZ ;  /* 0x5f8000002c2cb823 */ /* 0x000fc600000000ff */
[----:B------:R-:W-:Y:S01]  /*3a60*/  @!P4 FFMA R2, R2, 1.84467440737095516160e+19, RZ ;  /* 0x5f8000000202c823 */ /* 0x000fe200000000ff */
[----:B------:R-:W-:-:S07]  /*3a70*/  @!P4 IADD3 R38, R38, 0x40, RZ ;  /* 0x000000402626c810 */ /* 0x000fce0007ffe0ff */
.L_x_590:
[----:B------:R-:W-:Y:S01]  /*3a80*/  LEA R49, R36, 0xc0800000, 0x17 ;  /* 0xc080000024317811 */ /* 0x000fe200078eb8ff */
[----:B------:R-:W-:Y:S01]  /*3a90*/  BSSY B1, `(.L_x_595) ;  /* 0x0000036000017945 */ /* 0x000fe20003800000 */
[----:B------:R-:W-:-:S03]  /*3aa0*/  IADD3 R43, R43, -0x7f, RZ ;  /* 0xffffff812b2b7810 */ /* 0x000fc60007ffe0ff */
[----:B------:R-:W-:Y:S02]  /*3ab0*/  IMAD.IADD R49, R2, 0x1, -R49 ;  /* 0x0000000102317824 */ /* 0x000fe400078e0a31 */
[C---:B------:R-:W-:Y:S01]  /*3ac0*/  IMAD R2, R43.reuse, -0x800000, R44 ;  /* 0xff8000002b027824 */ /* 0x040fe200078e022c */
[----:B------:R-:W-:Y:S01]  /*3ad0*/  IADD3 R43, R43, 0x7f, -R36 ;  /* 0x0000007f2b2b7810 */ /* 0x000fe20007ffe824 */
[----:B------:R-:W0:Y:S01]  /*3ae0*/  MUFU.RCP R46, R49 ;  /* 0x00000031002e7308 */ /* 0x000e220000001000 */
[----:B------:R-:W-:-:S03]  /*3af0*/  FADD.FTZ R45, -R49, -RZ ;  /* 0x800000ff312d7221 */ /* 0x000fc60000010100 */
[----:B------:R-:W-:Y:S02]  /*3b00*/  IMAD.IADD R43, R43, 0x1, R38 ;  /* 0x000000012b2b7824 */ /* 0x000fe400078e0226 */
[----:B0-----:R-:W-:-:S04]  /*3b10*/  FFMA R47, R46, R45, 1 ;  /* 0x3f8000002e2f7423 */ /* 0x001fc8000000002d */
[----:B------:R-:W-:-:S04]  /*3b20*/  FFMA R47, R46, R47, R46 ;  /* 0x0000002f2e2f7223 */ /* 0x000fc8000000002e */
[----:B------:R-:W-:-:S04]  /*3b30*/  FFMA R44, R2, R47, RZ ;  /* 0x0000002f022c7223 */ /* 0x000fc800000000ff */
[----:B------:R-:W-:-:S04]  /*3b40*/  FFMA R46, R45, R44, R2 ;  /* 0x0000002c2d2e7223 */ /* 0x000fc80000000002 */
[----:B------:R-:W-:-:S04]  /*3b50*/  FFMA R46, R47, R46, R44 ;  /* 0x0000002e2f2e7223 */ /* 0x000fc8000000002c */
[----:B------:R-:W-:-:S04]  /*3b60*/  FFMA R45, R45, R46, R2 ;  /* 0x0000002e2d2d7223 */ /* 0x000fc80000000002 */
        /* <DEDUP_REMOVED lines=14> */
[CCC-:B------:R-:W-:Y:S01]  /*3c50*/  FFMA.RZ R38, R47.reuse, R45.reuse, R46.reuse ;  /* 0x0000002d2f267223 */ /* 0x1c0fe2000000c02e */
[CCC-:B------:R-:W-:Y:S01]  /*3c60*/  FFMA.RP R43, R47.reuse, R45.reuse, R46.reuse ;  /* 0x0000002d2f2b7223 */ /* 0x1c0fe2000000802e */
[----:B------:R-:W-:Y:S01]  /*3c70*/  FFMA.RM R46, R47, R45, R46 ;  /* 0x0000002d2f2e7223 */ /* 0x000fe2000000402e */
[----:B------:R-:W-:Y:S02]  /*3c80*/  IADD3 R44, R36, 0x20, RZ ;  /* 0x00000020242c7810 */ /* 0x000fe40007ffe0ff */
[----:B------:R-:W-:Y:S02]  /*3c90*/  LOP3.LUT R38, R38, 0x7fffff, RZ, 0xc0, !PT ;  /* 0x007fffff26267812 */ /* 0x000fe400078ec0ff */
[----:B------:R-:W-:Y:S02]  /*3ca0*/  ISETP.NE.AND P5, PT, R36, RZ, PT ;  /* 0x000000ff2400720c */ /* 0x000fe40003fa5270 */
[----:B------:R-:W-:Y:S02]  /*3cb0*/  LOP3.LUT R45, R38, 0x800000, RZ, 0xfc, !PT ;  /* 0x00800000262d7812 */ /* 0x000fe400078efcff */
[----:B------:R-:W-:Y:S01]  /*3cc0*/  ISETP.NE.AND P4, PT, R36, RZ, PT ;  /* 0x000000ff2400720c */ /* 0x000fe20003f85270 */
[----:B------:R-:W-:Y:S01]  /*3cd0*/  IMAD.MOV R36, RZ, RZ, -R36 ;  /* 0x000000ffff247224 */ /* 0x000fe200078e0a24 */
[----:B------:R-:W-:-:S02]  /*3ce0*/  SHF.L.U32 R44, R45, R44, RZ ;  /* 0x0000002c2d2c7219 */ /* 0x000fc400000006ff */
[----:B------:R-:W-:Y:S02]  /*3cf0*/  FSETP.NEU.FTZ.AND P3, PT, R43, R46, PT ;  /* 0x0000002e2b00720b */ /* 0x000fe40003f7d000 */
        /* <DEDUP_REMOVED lines=11> */
.L_x_597:
[----:B------:R-:W-:-:S04]  /*3db0*/  LOP3.LUT R2, R2, 0x80000000, RZ, 0xc0, !PT ;  /* 0x8000000002027812 */ /* 0x000fc800078ec0ff */
[----:B------:R-:W-:Y:S01]  /*3dc0*/  LOP3.LUT R2, R2, 0x7f800000, RZ, 0xfc, !PT ;  /* 0x7f80000002027812 */ /* 0x000fe200078efcff */
[----:B------:R-:W-:Y:S06]  /*3dd0*/  BRA `(.L_x_598) ;  /* 0x0000000000047947 */ /* 0x000fec0003800000 */
.L_x_596:
[----:B------:R-:W-:-:S07]  /*3de0*/  IMAD R2, R43, 0x800000, R2 ;  /* 0x008000002b027824 */ /* 0x000fce00078e0202 */
.L_x_598:
[----:B------:R-:W-:Y:S05]  /*3df0*/  BSYNC B1 ;  /* 0x0000000000017941 */ /* 0x000fea0003800000 */
.L_x_595:
[----:B------:R-:W-:Y:S05]  /*3e00*/  BRA `(.L_x_599) ;  /* 0x0000000000207947 */ /* 0x000fea0003800000 */
.L_x_594:
[----:B------:R-:W-:-:S04]  /*3e10*/  LOP3.LUT R2, R2, 0x80000000, R44, 0x48, !PT ;  /* 0x8000000002027812 */ /* 0x000fc800078e482c */
[----:B------:R-:W-:Y:S01]  /*3e20*/  LOP3.LUT R2, R2, 0x7f800000, RZ, 0xfc, !PT ;  /* 0x7f80000002027812 */ /* 0x000fe200078efcff */
[----:B------:R-:W-:Y:S06]  /*3e30*/  BRA `(.L_x_599) ;  /* 0x0000000000147947 */ /* 0x000fec0003800000 */
.L_x_593:
[----:B------:R-:W-:Y:S01]  /*3e40*/  LOP3.LUT R2, R2, 0x80000000, R44, 0x48, !PT ;  /* 0x8000000002027812 */ /* 0x000fe200078e482c */
[----:B------:R-:W-:Y:S06]  /*3e50*/  BRA `(.L_x_599) ;  /* 0x00000000000c7947 */ /* 0x000fec0003800000 */
.L_x_592:
[----:B------:R-:W0:Y:S01]  /*3e60*/  MUFU.RSQ R2, -QNAN ;  /* 0xffc0000000027908 */ /* 0x000e220000001400 */
[----:B------:R-:W-:Y:S05]  /*3e70*/  BRA `(.L_x_599) ;  /* 0x0000000000047947 */ /* 0x000fea0003800000 */
.L_x_591:
[----:B------:R-:W-:-:S07]  /*3e80*/  FADD.FTZ R2, R44, R2 ;  /* 0x000000022c027221 */ /* 0x000fce0000010000 */
.L_x_599:
[----:B------:R-:W-:Y:S05]  /*3e90*/  BSYNC B0 ;  /* 0x0000000000007941 */ /* 0x000fea0003800000 */
.L_x_589:
[----:B------:R-:W-:Y:S01]  /*3ea0*/  MOV R44, R4 ;  /* 0x00000004002c7202 */ /* 0x000fe20000000f00 */
[----:B------:R-:W-:-:S04]  /*3eb0*/  IMAD.MOV.U32 R45, RZ, RZ, 0x0 ;  /* 0x00000000ff2d7424 */ /* 0x000fc800078e00ff */
[----:B0-----:R-:W-:Y:S05]  /*3ec0*/  RET.REL.NODEC R44 `(_Z25multi_tensor_apply_kernelI18TensorListMetadataILi4ELb0EEN18transformer_engine17multi_tensor_adam21AdamCapturableFunctorIffEEJffPiifPfNS3_10adamMode_tEfS7_EEvlPViT_T0_DpT1_) ;  /* 0xffffffc02c4c7950 */ /* 0x001fea0003c3ffff */
        .type           $_Z25multi_tensor_apply_kernelI18TensorListMetadataILi4ELb0EEN18transformer_engine17multi_tensor_adam21AdamCapturableFunctorIffEEJffPiifPfNS3_10adamMode_tEfS7_EEvlPViT_T0_DpT1_$__internal_accurate_pow,@function
        .size           $_Z25multi_tensor_apply_kernelI18TensorListMetadataILi4ELb0EEN18transformer_engine17multi_tensor_adam21AdamCapturableFunctorIffEEJffPiifPfNS3_10adamMode_tEfS7_EEvlPViT_T0_DpT1_$__internal_accurate_pow,(.L_x_5494 - $_Z25multi_tensor_apply_kernelI18TensorListMetadataILi4ELb0EEN18transformer_engine17multi_tensor_adam21AdamCapturableFunctorIffEEJffPiifPfNS3_10adamMode_tEfS7_EEvlPViT_T0_DpT1_$__internal_accurate_pow)
$_Z25multi_tensor_apply_kernelI18TensorListMetadataILi4ELb0EEN18transformer_engine17multi_tensor_adam21AdamCapturableFunctorIffEEJffPiifPfNS3_10adamMode_tEfS7_EEvlPViT_T0_DpT1_$__internal_accurate_pow:
        /* <DEDUP_REMOVED lines=80> */
[C---:B------:R-:W-:Y:S02]  /*43d0*/  IADD3 R14, R9.reuse, -0x3ff, RZ ;  /* 0xfffffc01090e7810 */ /* 0x040fe40007ffe0ff */
[----:B------:R-:W-:Y:S02]  /*43e0*/  @P2 IADD3 R14, R9, -0x3fe, RZ ;  /* 0xfffffc02090e2810 */ /* 0x000fe40007ffe0ff */
[----:B------:R-:W-:-:S03]  /*43f0*/  MOV R9, R7 ;  /* 0x0000000700097202 */ /* 0x000fc60000000f00 */
[----:B------:R-:W-:Y:S01]  /*4400*/  DADD R12, R24, R12 ;  /* 0x00000000180c7229 */ /* 0x000fe2000000000c */
[----:B------:R-:W-:-:S04]  /*4410*/  SHF.L.U32 R7, R9, 0x1, RZ ;  /* 0x0000000109077819 */ /* 0x000fc800000006ff */
[----:B------:R-:W-:-:S03]  /*4420*/  ISETP.GT.U32.AND P1, PT, R7, -0x2000001, PT ;  /* 0xfdffffff0700780c */ /* 0x000fc60003f24070 */
        /* <DEDUP_REMOVED lines=20> */
[----:B------:R-:W-:Y:S01]  /*4570*/  HFMA2.MMA R15, -RZ, RZ, 1.9912109375, 0.00128841400146484375 ;  /* 0x3ff71547ff0f7435 */ /* 0x000fe200000001ff */
        /* <DEDUP_REMOVED lines=65> */
.L_x_600:
[----:B------:R-:W-:Y:S01]  /*4990*/  DSETP.NEU.AND P1, PT, |R16|, +INF , PT ;  /* 0x7ff000001000742a */ /* 0x000fe20003f2d200 */
[----:B------:R-:W-:Y:S01]  /*49a0*/  MOV R7, 0x0 ;  /* 0x0000000000077802 */ /* 0x000fe20000000f00 */
[----:B------:R-:W-:-:S12]  /*49b0*/  DADD R8, R10, R8 ;  /* 0x000000000a087229 */ /* 0x000fd80000000008 */
[----:B------:R-:W-:Y:S01]  /*49c0*/  @P1 DFMA R16, R8, R16, R16 ;  /* 0x000000100810122b */ /* 0x000fe20000000010 */
[----:B------:R-:W-:Y:S10]  /*49d0*/  RET.REL.NODEC R6 `(_Z25multi_tensor_apply_kernelI18TensorListMetadataILi4ELb0EEN18transformer_engine17multi_tensor_adam21AdamCapturableFunctorIffEEJffPiifPfNS3_10adamMode_tEfS7_EEvlPViT_T0_DpT1_) ;  /* 0xffffffb406887950 */ /* 0x000ff40003c3ffff */
.L_x_601:
        /* <DEDUP_REMOVED lines=10> */
.L_x_5494:


//--------------------- .text._Z25multi_tensor_apply_kernelI18TensorListMetadataILi5ELb1EEN18transformer_engine17multi_tensor_adam17AdamFunctorMasterI13__nv_fp8_e4m313__nv_bfloat16fiEEJffffffNS3_10adamMode_tEfEEvlPViT_T0_DpT1_ --------------------------
	.section	.text._Z25multi_tensor_apply_kernelI18TensorListMetadataILi5ELb1EEN18transformer_engine17multi_tensor_adam17AdamFunctorMasterI13__nv_fp8_e4m313__nv_bfloat16fiEEJffffffNS3_10adamMode_tEfEEvlPViT_T0_DpT1_,"ax",@progbits
	.align	128
        .global         _Z25multi_tensor_apply_kernelI18TensorListMetadataILi5ELb1EEN18transformer_engine17multi_tensor_adam17AdamFunctorMasterI13__nv_fp8_e4m313__nv_bfloat16fiEEJffffffNS3_10adamMode_tEfEEvlPViT_T0_DpT1_
        .type           _Z25multi_tensor_apply_kernelI18TensorListMetadataILi5ELb1EEN18transformer_engine17multi_tensor_adam17AdamFunctorMasterI13__nv_fp8_e4m313__nv_bfloat16fiEEJffffffNS3_10adamMode_tEfEEvlPViT_T0_DpT1_,@function
        .size           _Z25multi_tensor_apply_kernelI18TensorListMetadataILi5ELb1EEN18transformer_engine17multi_tensor_adam17AdamFunctorMasterI13__nv_fp8_e4m313__nv_bfloat16fiEEJffffffNS3_10adamMode_tEfEEvlPViT_T0_DpT1_,(.L_x_5497 - _Z25multi_tensor_apply_kernelI18TensorListMetadataILi5ELb1EEN18transformer_engine17multi_tensor_adam17AdamFunctorMasterI13__nv_fp8_e4m313__nv_bfloat16fiEEJffffffNS3_10adamMode_tEfEEvlPViT_T0_DpT1_)
        .other          _Z25multi_tensor_apply_kernelI18TensorListMetadataILi5ELb1EEN18transformer_engine17multi_tensor_adam17AdamFunctorMasterI13__nv_fp8_e4m313__nv_bfloat16fiEEJffffffNS3_10adamMode_tEfEEvlPViT_T0_DpT1_,@"STO_CUDA_ENTRY STV_DEFAULT"
_Z25multi_tensor_apply_kernelI18TensorListMetadataILi5ELb1EEN18transformer_engine17multi_tensor_adam17AdamFunctorMasterI13__nv_fp8_e4m313__nv_bfloat16fiEEJffffffNS3_10adamMode_tEfEEvlPViT_T0_DpT1_:
.text._Z25multi_tensor_apply_kernelI18TensorListMetadataILi5ELb1EEN18transformer_engine17multi_tensor_adam17AdamFunctorMasterI13__nv_fp8_e4m313__nv_bfloat16fiEEJffffffNS3_10adamMode_tEfEEvlPViT_T0_DpT1_:
[----:B------:R-:W-:Y:S08]  /*0000*/  LDC R1, c[0x0][0x28] ;  /* 0x00000a00ff017b82 */ /* 0x000ff00000000800 */
[----:B------:R-:W0:Y:S01]  /*0010*/  S2UR UR4, SR_CTAID.X ;  /* 0x00000000000479c3 */ /* 0x000e220000002500 */
[----:B------:R-:W-:Y:S01]  /*0020*/  UMOV UR7, 0x10 ;  /* 0x0000001000077882 */ /* 0x000fe20000000000 */
[----:B------:R-:W-:Y:S01]  /*0030*/  ULDC.64 UR10, c[0x0][0x208] ;  /* 0x00008200000a7ab9 */ /* 0x000fe20000000a00 */
[----:B0-----:R-:W-:-:S02]  /*0040*/  ULDC.U8 UR5, c[0x0][UR4+0x748] ;  /* 0x0001d20004057abb */ /* 0x001fc40008000000 */
[----:B------:R-:W-:-:S12]  /*0050*/  ULEA UR6, UR5, UR7, 0x3 ;  /* 0x0000000705067291 */ /* 0x000fd8000f8e183f */
[----:B------:R-:W-:Y:S02]  /*0060*/  ULDC.64 UR8, c[0x0][UR6+0xd80] ;  /* 0x0003600006087abb */ /* 0x000fe40008000a00 */
[----:B------:R-:W-:Y:S01]  /*0070*/  ISETP.NE.U32.AND P0, PT, RZ, UR8, PT ;  /* 0x00000008ff007c0c */ /* 0x000fe2000bf05070 */
[----:B------:R-:W-:Y:S01]  /*0080*/  IMAD.U32 R3, RZ, RZ, UR9 ;  /* 0x00000009ff037e24 */ /* 0x000fe2000f8e00ff */
[----:B------:R-:W-:Y:S02]  /*0090*/  MOV R2, UR8 ;  /* 0x0000000800027c02 */ /* 0x000fe40008000f00 */
[----:B------:R-:W-:-:S13]  /*00a0*/  ISETP.NE.AND.EX P0, PT, RZ, UR9, PT, P0 ;  /* 0x00000009ff007c0c */ /* 0x000fda000bf05300 */
[----:B------:R-:W2:Y:S01]  /*00b0*/  @P0 LDG.E R2, desc[UR10][R2.64] ;  /* 0x0000000a02020981 */ /* 0x000ea2000c1e1900 */
[----:B------:R-:W-:Y:S01]  /*00c0*/  ULEA UR4, UR4, UR7, 0x2 ;  /* 0x0000000704047291 */ /* 0x000fe2000f8e103f */
[----:B------:R-:W-:Y:S01]  /*00d0*/  HFMA2.MMA R20, -RZ, RZ, 0, 0 ;  /* 0x00000000ff147435 */ /* 0x000fe200000001ff */
[----:B------:R-:W-:Y:S01]  /*00e0*/  ULEA UR5, UR5, UR7, 0x2 ;  /* 0x0000000705057291 */ /* 0x000fe2000f8e103f */
[----:B------:R-:W0:Y:S01]  /*00f0*/  S2R R21, SR_TID.X ;  /* 0x0000000000157919 */ /* 0x000e220000002100 */
[----:B------:R-:W-:Y:S01]  /*0100*/  UMOV UR9, 0x3f800000 ;  /* 0x3f80000000097882 */ /* 0x000fe20000000000 */
[----:B------:R-:W-:Y:S01]  /*0110*/  ULDC UR7, c[0x0][0x210] ;  /* 0x0000840000077ab9 */ /* 0x000fe20000000800 */
[----:B------:R-:W-:Y:S01]  /*0120*/  ULDC.64 UR12, c[0x0][UR6+0xe70] ;  /* 0x00039c00060c7abb */ /* 0x000fe20008000a00 */
[----:B------:R-:W-:Y:S01]  /*0130*/  UISETP.GE.AND UP0, UPT, UR7, 0x1, UPT ;  /* 0x000000010700788c */ /* 0x000fe2000bf06270 */
[----:B------:R-:W-:-:S04]  /*0140*/  ULDC.64 UR14, c[0x0][UR6+0xf60] ;  /* 0x0003d800060e7abb */ /* 0x000fc80008000a00 */
[----:B------:R-:W-:Y:S02]  /*0150*/  ULDC UR4, c[0x0][UR4+0x878] ;  /* 0x00021e0004047abb */ /* 0x000fe40008000800 */
[----:B------:R-:W-:Y:S01]  /*0160*/  UIMAD UR8, UR4, UR7, URZ ;  /* 0x00000007040872a4 */ /* 0x000fe2000f8e023f */
[----:B------:R-:W-:-:S03]  /*0170*/  ULDC UR5, c[0x0][UR5+0x6c0] ;  /* 0x0001b00005057abb */ /* 0x000fc60008000800 */
[----:B------:R-:W-:-:S04]  /*0180*/  UIADD3 UR5, -UR8, UR5, URZ ;  /* 0x0000000508057290 */ /* 0x000fc8000fffe13f */
[----:B------:R-:W-:Y:S01]  /*0190*/  UISETP.LT.OR UP0, UPT, UR5, 0x1, !UP0 ;  /* 0x000000010500788c */ /* 0x000fe2000c701670 */
[----:B--2---:R-:W-:-:S05]  /*01a0*/  @P0 R2UR UR9, R2 ;  /* 0x00000000020902ca */ /* 0x004fca00000e0000 */
[----:B------:R-:W-:-:S13]  /*01b0*/  PLOP3.LUT P0, PT, PT, PT, UP0, 0x80, 0x0 ;  /* 0x000000000000781c */ /* 0x000fda0003f0f008 */
[----:B0-----:R-:W-:Y:S05]  /*01c0*/  @P0 BRA `(.L_x_602) ;  /* 0x0000002c008c0947 */ /* 0x001fea0003800000 */
[----:B------:R-:W0:Y:S01]  /*01d0*/  LDC R0, c[0x0][0x1064] ;  /* 0x00041900ff007b82 */ /* 0x000e220000000800 */
[----:B------:R-:W-:Y:S01]  /*01e0*/  IMAD.MOV.U32 R20, RZ, RZ, RZ ;  /* 0x000000ffff147224 */ /* 0x000fe200078e00ff */
[----:B------:R-:W-:Y:S01]  /*01f0*/  ULDC.64 UR16, c[0x0][UR6+0x210] ;  /* 0x0000840006107abb */ /* 0x000fe20008000a00 */
[----:B------:R-:W-:Y:S01]  /*0200*/  ULDC.64 UR18, c[0x0][UR6+0x300] ;  /* 0x0000c00006127abb */ /* 0x000fe20008000a00 */
[----:B------:R-:W-:Y:S01]  /*0210*/  ULDC.64 UR20, c[0x0][UR6+0x3f0] ;  /* 0x0000fc0006147abb */ /* 0x000fe20008000a00 */
[----:B------:R-:W-:Y:S01]  /*0220*/  ULDC.64 UR22, c[0x0][UR6+0x4e0] ;  /* 0x0001380006167abb */ /* 0x000fe20008000a00 */
[----:B------:R-:W-:Y:S02]  /*0230*/  USHF.R.S32.HI UR27, URZ, 0x1f, UR8 ;  /* 0x0000001f3f1b7899 */ /* 0x000fe40008011408 */
[----:B------:R-:W1:Y:S01]  /*0240*/  LDC R2, c[0x0][0x1068] ;  /* 0x00041a00ff027b82 */ /* 0x000e620000000800 */
[----:B------:R-:W-:Y:S01]  /*0250*/  ULDC.64 UR6, c[0x0][UR6+0x5d0] ;  /* 0x0001740006067abb */ /* 0x000fe20008000a00 */
[----:B------:R-:W-:Y:S01]  /*0260*/  ULDC UR26, c[0x0][0x0] ;  /* 0x00000000001a7ab9 */ /* 0x000fe20000000800 */
[----:B------:R-:W-:Y:S01]  /*0270*/  UMOV UR4, URZ ;  /* 0x0000003f00047c82 */ /* 0x000fe20008000000 */
[----:B------:R-:W-:Y:S01]  /*0280*/  ULDC UR33, c[0x0][0x1064] ;  /* 0x0004190000217ab9 */ /* 0x000fe20000000800 */
[----:B------:R-:W-:Y:S01]  /*0290*/  ULDC UR29, c[0x0][0x1074] ;  /* 0x00041d00001d7ab9 */ /* 0x000fe20000000800 */
[----:B------:R-:W-:Y:S01]  /*02a0*/  ULDC UR30, c[0x0][0x1080] ;  /* 0x00042000001e7ab9 */ /* 0x000fe20000000800 */
[----:B------:R-:W-:Y:S01]  /*02b0*/  ULDC UR34, c[0x0][0x210] ;  /* 0x0000840000227ab9 */ /* 0x000fe20000000800 */
[----:B------:R-:W-:Y:S01]  /*02c0*/  ULDC UR28, c[0x0][0x107c] ;  /* 0x00041f00001c7ab9 */ /* 0x000fe20000000800 */
[----:B------:R-:W-:Y:S01]  /*02d0*/  ULDC UR31, c[0x0][0x1078] ;  /* 0x00041e00001f7ab9 */ /* 0x000fe20000000800 */
[----:B0-----:R-:W-:-:S05]  /*02e0*/  FADD R0, -R0, 1 ;  /* 0x3f80000000007421 */ /* 0x001fca0000000100 */
[----:B------:R-:W-:Y:S01]  /*02f0*/  R2UR UR24, R0 ;  /* 0x00000000001872ca */ /* 0x000fe200000e0000 */
[----:B-1----:R-:W-:-:S05]  /*0300*/  FADD R2, -R2, 1 ;  /* 0x3f80000002027421 */ /* 0x002fca0000000100 */
[----:B------:R-:W-:-:S15]  /*0310*/  R2UR UR25, R2 ;  /* 0x00000000021972ca */ /* 0x000fde00000e0000 */
.L_x_684:
[----:B------:R-:W-:Y:S01]  /*0320*/  IMAD.U32 R0, RZ, RZ, UR26 ;  /* 0x0000001aff007e24 */ /* 0x000fe2000f8e00ff */
[----:B01----:R-:W-:Y:S02]  /*0330*/  MOV R3, UR26 ;  /* 0x0000001a00037c02 */ /* 0x003fe40008000f00 */
[----:B------:R-:W-:Y:S02]  /*0340*/  IADD3 R17, R21, UR4, RZ ;  /* 0x0000000415117c10 */ /* 0x000fe4000fffe0ff */
[----:B------:R-:W-:Y:S02]  /*0350*/  IADD3 R0, R0, UR4, R21 ;  /* 0x0000000400007c10 */ /* 0x000fe4000fffe015 */
[C---:B------:R-:W-:Y:S01]  /*0360*/  ISETP.GE.AND P0, PT, R17.reuse, UR34, PT ;  /* 0x0000002211007c0c */ /* 0x040fe2000bf06270 */
[----:B------:R-:W-:Y:S01]  /*0370*/  VIADD R13, R17, UR26 ;  /* 0x0000001a110d7c36 */ /* 0x000fe20008000000 */
[----:B------:R-:W-:Y:S02]  /*0380*/  IADD3 R0, R3, UR26, R0 ;  /* 0x0000001a03007c10 */ /* 0x000fe4000fffe000 */
[----:B------:R-:W-:-:S02]  /*0390*/  ISETP.LT.AND P0, PT, R17, UR5, !P0 ;  /* 0x0000000511007c0c */ /* 0x000fc4000c701270 */
[C---:B------:R-:W-:Y:S02]  /*03a0*/  ISETP.GE.AND P2, PT, R0.reuse, UR34, PT ;  /* 0x0000002200007c0c */ /* 0x040fe4000bf46270 */
[----:B------:R-:W-:Y:S02]  /*03b0*/  IADD3 R19, R13, UR26, RZ ;  /* 0x0000001a0d137c10 */ /* 0x000fe4000fffe0ff */
[----:B------:R-:W-:Y:S02]  /*03c0*/  ISETP.LT.AND P2, PT, R0, UR5, !P2 ;  /* 0x0000000500007c0c */ /* 0x000fe4000d741270 */
[----:B------:R-:W-:Y:S02]  /*03d0*/  ISETP.GE.AND P3, PT, R19, UR34, PT ;  /* 0x0000002213007c0c */ /* 0x000fe4000bf66270 */
[----:B------:R-:W-:Y:S02]  /*03e0*/  ISETP.GE.AND P1, PT, R13, UR34, PT ;  /* 0x000000220d007c0c */ /* 0x000fe4000bf26270 */
[----:B------:R-:W-:-:S02]  /*03f0*/  IADD3 R18, P4, R17, UR8, RZ ;  /* 0x0000000811127c10 */ /* 0x000fc4000ff9e0ff */
[C---:B------:R-:W-:Y:S02]  /*0400*/  IADD3 R15, P5, R0.reuse, UR8, RZ ;  /* 0x00000008000f7c10 */ /* 0x040fe4000ffbe0ff */
[----:B------:R-:W-:Y:S02]  /*0410*/  ISETP.LT.AND P3, PT, R19, UR5, !P3 ;  /* 0x0000000513007c0c */ /* 0x000fe4000df61270 */
[----:B------:R-:W-:Y:S02]  /*0420*/  ISETP.LT.AND P1, PT, R13, UR5, !P1 ;  /* 0x000000050d007c0c */ /* 0x000fe4000cf21270 */
[----:B------:R-:W-:Y:S02]  /*0430*/  LEA.HI.X.SX32 R17, R17, UR27, 0x1, P4 ;  /* 0x0000001b11117c11 */ /* 0x000fe4000a0f0eff */
[----:B------:R-:W-:Y:S02]  /*0440*/  LEA.HI.X.SX32 R12, R0, UR27, 0x1, P5 ;  /* 0x0000001b000c7c11 */ /* 0x000fe4000a8f0eff */
[----:B------:R-:W-:-:S02]  /*0450*/  @P0 LEA R4, P4, R18, UR16, 0x1 ;  /* 0x0000001012040c11 */ /* 0x000fc4000f8808ff */
[C---:B------:R-:W-:Y:S02]  /*0460*/  @P2 LEA R22, P5, R15.reuse, UR16, 0x1 ;  /* 0x000000100f162c11 */ /* 0x040fe4000f8a08ff */
[----:B------:R-:W-:Y:S02]  /*0470*/  @P0 LEA.HI.X R5, R18, UR17, R17, 0x1, P4 ;  /* 0x0000001112050c11 */ /* 0x000fe4000a0f0c11 */
[----:B------:R-:W-:Y:S02]  /*0480*/  @P2 LEA.HI.X R23, R15, UR17, R12, 0x1, P5 ;  /* 0x000000110f172c11 */ /* 0x000fe4000a8f0c0c */
[----:B------:R-:W-:Y:S01]  /*0490*/  IADD3 R14, P4, R19, UR8, RZ ;  /* 0x00000008130e7c10 */ /* 0x000fe2000ff9e0ff */
[----:B------:R-:W2:Y:S01]  /*04a0*/  @P0 LDG.E.U16 R3, desc[UR10][R4.64] ;  /* 0x0000000a04030981 */ /* 0x000ea2000c1e1500 */
[----:B------:R-:W-:Y:S02]  /*04b0*/  IADD3 R16, P6, R13, UR8, RZ ;  /* 0x000000080d107c10 */ /* 0x000fe4000ffde0ff */
[----:B------:R-:W-:Y:S01]  /*04c0*/  LEA.HI.X.SX32 R11, R19, UR27, 0x1, P4 ;  /* 0x0000001b130b7c11 */ /* 0x000fe2000a0f0eff */
[----:B------:R0:W3:Y:S01]  /*04d0*/  @P2 LDG.E.U16 R50, desc[UR10][R22.64] ;  /* 0x0000000a16322981 */ /* 0x0000e2000c1e1500 */
[----:B------:R-:W-:-:S02]  /*04e0*/  LEA.HI.X.SX32 R13, R13, UR27, 0x1, P6 ;  /* 0x0000001b0d0d7c11 */ /* 0x000fc4000b0f0eff */
[----:B------:R-:W-:Y:S02]  /*04f0*/  @P3 LEA R44, P4, R14, UR16, 0x1 ;  /* 0x000000100e2c3c11 */ /* 0x000fe4000f8808ff */
[----:B------:R-:W-:Y:S02]  /*0500*/  @P1 LEA R6, P6, R16, UR16, 0x1 ;  /* 0x0000001010061c11 */ /* 0x000fe4000f8c08ff */
[----:B------:R-:W-:Y:S01]  /*0510*/  @P3 LEA.HI.X R45, R14, UR17, R11, 0x1, P4 ;  /* 0x000000110e2d3c11 */ /* 0x000fe2000a0f0c0b */
[C---:B------:R-:W-:Y:S01]  /*0520*/  IMAD.SHL.U32 R28, R16.reuse, 0x4, RZ ;  /* 0x00000004101c7824 */ /* 0x040fe200078e00ff */
[----:B------:R-:W-:Y:S01]  /*0530*/  @P1 LEA.HI.X R7, R16, UR17, R13, 0x1, P6 ;  /* 0x0000001110071c11 */ /* 0x000fe2000b0f0c0d */
[C---:B0-----:R-:W-:Y:S01]  /*0540*/  IMAD.SHL.U32 R22, R18.reuse, 0x4, RZ ;  /* 0x0000000412167824 */ /* 0x041fe200078e00ff */
[----:B------:R-:W-:Y:S01]  /*0550*/  SHF.L.U64.HI R0, R18, 0x2, R17 ;  /* 0x0000000212007819 */ /* 0x000fe20000010211 */
[----:B------:R-:W-:Y:S01]  /*0560*/  IMAD.SHL.U32 R40, R15, 0x4, RZ ;  /* 0x000000040f287824 */ /* 0x000fe200078e00ff */
[----:B------:R-:W-:Y:S01]  /*0570*/  SHF.L.U64.HI R4, R16, 0x2, R13 ;  /* 0x0000000210047819 */ /* 0x000fe2000001020d */
[----:B------:R-:W-:Y:S01]  /*0580*/  HFMA2.MMA R51, -RZ, RZ, 0, 0 ;  /* 0x00000000ff337435 */ /* 0x000fe200000001ff */
[C---:B------:R-:W-:Y:S01]  /*0590*/  IADD3 R58, P4, R22.reuse, UR6, RZ ;  /* 0x00000006163a7c10 */ /* 0x040fe2000ff9e0ff */
[----:B------:R0:W4:Y:S01]  /*05a0*/  @P1 LDG.E.U16 R2, desc[UR10][R6.64] ;  /* 0x0000000a06021981 */ /* 0x000122000c1e1500 */
[----:B------:R-:W-:-:S02]  /*05b0*/  IADD3 R56, P5, R22, UR20, RZ ;  /* 0x0000001416387c10 */ /* 0x000fc4000ffbe0ff */
[----:B------:R-:W-:Y:S01]  /*05c0*/  IADD3 R22, P6, R22, UR22, RZ ;  /* 0x0000001616167c10 */ /* 0x000fe2000ffde0ff */
[----:B------:R-:W-:Y:S01]  /*05d0*/  IMAD.MOV.U32 R10, RZ, RZ, RZ ;  /* 0x000000ffff0a7224 */ /* 0x000fe200078e00ff */
[C---:B------:R-:W-:Y:S02]  /*05e0*/  IADD3.X R57, R0.reuse, UR21, RZ, P5, !PT ;  /* 0x0000001500397c10 */ /* 0x040fe4000affe4ff */
[----:B------:R-:W-:Y:S02]  /*05f0*/  CS2R R42, SRZ ;  /* 0x00000000002a7805 */ /* 0x000fe4000001ff00 */
[C---:B------:R-:W-:Y:S02]  /*0600*/  IADD3.X R23, R0.reuse, UR23, RZ, P6, !PT ;  /* 0x0000001700177c10 */ /* 0x040fe4000b7fe4ff */
[----:B------:R-:W-:Y:S02]  /*0610*/  CS2R R8, SRZ ;  /* 0x0000000000087805 */ /* 0x000fe4000001ff00 */
[----:B------:R-:W-:-:S02]  /*0620*/  IADD3.X R59, R0, UR7, RZ, P4, !PT ;  /* 0x00000007003b7c10 */ /* 0x000fc4000a7fe4ff */
[----:B------:R-:W-:Y:S02]  /*0630*/  CS2R R48, SRZ ;  /* 0x0000000000307805 */ /* 0x000fe4000001ff00 */
[----:B------:R-:W-:Y:S02]  /*0640*/  IADD3 R24, P5, R28, UR6, RZ ;  /* 0x000000061c187c10 */ /* 0x000fe4000ffbe0ff */
[----:B------:R-:W-:Y:S02]  /*0650*/  SHF.L.U32 R34, R14, 0x2, RZ ;  /* 0x000000020e227819 */ /* 0x000fe400000006ff */
[----:B------:R-:W-:Y:S02]  /*0660*/  CS2R R46, SRZ ;  /* 0x00000000002e7805 */ /* 0x000fe4000001ff00 */
[----:B------:R-:W-:Y:S02]  /*0670*/  IADD3 R26, P6, R28, UR20, RZ ;  /* 0x000000141c1a7c10 */ /* 0x000fe4000ffde0ff */
[----:B0-----:R-:W-:-:S02]  /*0680*/  CS2R R6, SRZ ;  /* 0x0000000000067805 */ /* 0x001fc4000001ff00 */
[----:B------:R-:W-:Y:S01]  /*0690*/  IADD3 R28, P4, R28, UR22, RZ ;  /* 0x000000161c1c7c10 */ /* 0x000fe2000ff9e0ff */
[----:B------:R0:W4:Y:S01]  /*06a0*/  @P3 LDG.E.U16 R44, desc[UR10][R44.64] ;  /* 0x0000000a2c2c3981 */ /* 0x000122000c1e1500 */
[C---:B------:R-:W-:Y:S02]  /*06b0*/  IADD3.X R25, R4.reuse, UR7, RZ, P5, !PT ;  /* 0x0000000704197c10 */ /* 0x040fe4000affe4ff */
[----:B------:R-:W-:Y:S01]  /*06c0*/  IADD3.X R27, R4, UR21, RZ, P6, !PT ;  /* 0x00000015041b7c10 */ /* 0x000fe2000b7fe4ff */
[----:B------:R1:W5:Y:S01]  /*06d0*/  @P0 LDG.E R9, desc[UR10][R58.64] ;  /* 0x0000000a3a090981 */ /* 0x000362000c1e1900 */
[----:B------:R-:W-:Y:S02]  /*06e0*/  SHF.L.U64.HI R0, R14, 0x2, R11 ;  /* 0x000000020e007819 */ /* 0x000fe4000001020b */
[----:B------:R-:W-:Y:S01]  /*06f0*/  IADD3 R30, P6, R34, UR6, RZ ;  /* 0x00000006221e7c10 */ /* 0x000fe2000ffde0ff */
[----:B------:R1:W5:Y:S01]  /*0700*/  @P0 LDG.E R48, desc[UR10][R56.64] ;  /* 0x0000000a38300981 */ /* 0x000362000c1e1900 */
[----:B------:R-:W-:-:S02]  /*0710*/  IADD3.X R29, R4, UR23, RZ, P4, !PT ;  /* 0x00000017041d7c10 */ /* 0x000fc4000a7fe4ff */
[C---:B------:R-:W-:Y:S01]  /*0720*/  IADD3 R32, P5, R34.reuse, UR20, RZ ;  /* 0x0000001422207c10 */ /* 0x040fe2000ffbe0ff */
[----:B------:R1:W5:Y:S01]  /*0730*/  @P0 LDG.E R51, desc[UR10][R22.64] ;  /* 0x0000000a16330981 */ /* 0x000362000c1e1900 */
[----:B------:R-:W-:Y:S02]  /*0740*/  IADD3 R34, P4, R34, UR22, RZ ;  /* 0x0000001622227c10 */ /* 0x000fe4000ff9e0ff */
[C---:B------:R-:W-:Y:S01]  /*0750*/  IADD3.X R31, R0.reuse, UR7, RZ, P6, !PT ;  /* 0x00000007001f7c10 */ /* 0x040fe2000b7fe4ff */
[----:B------:R1:W5:Y:S01]  /*0760*/  @P1 LDG.E R8, desc[UR10][R24.64] ;  /* 0x0000000a18081981 */ /* 0x000362000c1e1900 */
[----:B------:R-:W-:Y:S02]  /*0770*/  IADD3.X R33, R0, UR21, RZ, P5, !PT ;  /* 0x0000001500217c10 */ /* 0x000fe4000affe4ff */
[C---:B------:R-:W-:Y:S01]  /*0780*/  IADD3 R36, P6, R40.reuse, UR6, RZ ;  /* 0x0000000628247c10 */ /* 0x040fe2000ffde0ff */
[----:B------:R1:W5:Y:S01]  /*0790*/  @P1 LDG.E R46, desc[UR10][R26.64] ;  /* 0x0000000a1a2e1981 */ /* 0x000362000c1e1900 */
[----:B------:R-:W-:-:S02]  /*07a0*/  IADD3 R38, P5, R40, UR20, RZ ;  /* 0x0000001428267c10 */ /* 0x000fc4000ffbe0ff */
[----:B------:R-:W-:Y:S01]  /*07b0*/  IADD3.X R35, R0, UR23, RZ, P4, !PT ;  /* 0x0000001700237c10 */ /* 0x000fe2000a7fe4ff */
[----:B------:R1:W5:Y:S01]  /*07c0*/  @P1 LDG.E R49, desc[UR10][R28.64] ;  /* 0x0000000a1c311981 */ /* 0x000362000c1e1900 */
[----:B------:R-:W-:Y:S02]  /*07d0*/  IADD3 R40, P4, R40, UR22, RZ ;  /* 0x0000001628287c10 */ /* 0x000fe4000ff9e0ff */
[----:B------:R-:W-:Y:S01]  /*07e0*/  SHF.L.U64.HI R0, R15, 0x2, R12 ;  /* 0x000000020f007819 */ /* 0x000fe2000001020c */
[----:B------:R1:W5:Y:S01]  /*07f0*/  @P3 LDG.E R10, desc[UR10][R30.64] ;  /* 0x0000000a1e0a3981 */ /* 0x000362000c1e1900 */
[----:B------:R-:W-:Y:S02]  /*0800*/  MOV R5, RZ ;  /* 0x000000ff00057202 */ /* 0x000fe40000000f00 */
[C---:B------:R-:W-:Y:S01]  /*0810*/  IADD3.X R37, R0.reuse, UR7, RZ, P6, !PT ;  /* 0x0000000700257c10 */ /* 0x040fe2000b7fe4ff */
[----:B------:R1:W5:Y:S01]  /*0820*/  @P3 LDG.E R42, desc[UR10][R32.64] ;  /* 0x0000000a202a3981 */ /* 0x000362000c1e1900 */
[----:B------:R-:W-:-:S02]  /*0830*/  IADD3.X R39, R0, UR21, RZ, P5, !PT ;  /* 0x0000001500277c10 */ /* 0x000fc4000affe4ff */
[----:B------:R-:W-:Y:S01]  /*0840*/  IADD3.X R41, R0, UR23, RZ, P4, !PT ;  /* 0x0000001700297c10 */ /* 0x000fe2000a7fe4ff */
[----:B------:R1:W5:Y:S04]  /*0850*/  @P3 LDG.E R43, desc[UR10][R34.64] ;  /* 0x0000000a222b3981 */ /* 0x000368000c1e1900 */
[----:B------:R1:W5:Y:S04]  /*0860*/  @P2 LDG.E R7, desc[UR10][R36.64] ;  /* 0x0000000a24072981 */ /* 0x000368000c1e1900 */
[----:B------:R1:W5:Y:S04]  /*0870*/  @P2 LDG.E R6, desc[UR10][R38.64] ;  /* 0x0000000a26062981 */ /* 0x000368000c1e1900 */
[----:B------:R1:W5:Y:S01]  /*0880*/  @P2 LDG.E R5, desc[UR10][R40.64] ;  /* 0x0000000a28052981 */ /* 0x000362000c1e1900 */
[----:B------:R-:W-:Y:S01]  /*0890*/  ISETP.NE.AND P4, PT, RZ, UR28, PT ;  /* 0x0000001cff007c0c */ /* 0x000fe2000bf85270 */
[----:B------:R-:W-:Y:S01]  /*08a0*/  HFMA2.MMA R0, -RZ, RZ, 0, 0 ;  /* 0x00000000ff007435 */ /* 0x000fe200000001ff */
[----:B0-----:R-:W-:Y:S01]  /*08b0*/  MOV R45, RZ ;  /* 0x000000ff002d7202 */ /* 0x001fe20000000f00 */
[----:B------:R-:W-:-:S04]  /*08c0*/  IMAD.MOV.U32 R4, RZ, RZ, RZ ;  /* 0x000000ffff047224 */ /* 0x000fc800078e00ff */
[----:B--2---:R-:W-:Y:S01]  /*08d0*/  @P0 IMAD.U32 R0, R3, 0x10000, RZ ;  /* 0x0001000003000824 */ /* 0x004fe200078e00ff */
[----:B---3--:R-:W-:Y:S01]  /*08e0*/  @P2 SHF.L.U32 R4, R50, 0x10, RZ ;  /* 0x0000001032042819 */ /* 0x008fe200000006ff */
[----:B----4-:R-:W-:Y:S01]  /*08f0*/  @P1 IMAD.U32 R47, R2, 0x10000, RZ ;  /* 0x00010000022f1824 */ /* 0x010fe200078e00ff */
[----:B------:R-:W-:-:S03]  /*0900*/  @P3 SHF.L.U32 R45, R44, 0x10, RZ ;  /* 0x000000102c2d3819 */ /* 0x000fc600000006ff */
[----:B-1----:R-:W-:Y:S05]  /*0910*/  @!P4 BRA `(.L_x_603) ;  /* 0x000000100060c947 */ /* 0x002fea0003800000 */
[----:B------:R-:W0:Y:S01]  /*0920*/  LDC.64 R2, c[0x0][0x1068] ;  /* 0x00041a00ff027b82 */ /* 0x000e220000000a00 */
[----:B------:R-:W-:Y:S01]  /*0930*/  FMUL R53, R0, UR24 ;  /* 0x0000001800357c20 */ /* 0x000fe20008400000 */
[----:B------:R-:W-:Y:S03]  /*0940*/  BSSY B2, `(.L_x_604) ;  /* 0x0000014000027945 */ /* 0x000fe60003800000 */
[----:B-----5:R-:W-:Y:S01]  /*0950*/  FFMA R48, R48, UR33, R53 ;  /* 0x0000002130307c23 */ /* 0x020fe20008000035 */
[----:B0-----:R-:W0:Y:S08]  /*0960*/  MUFU.RCP R44, R3 ;  /* 0x00000003002c7308 */ /* 0x001e300000001000 */
[----:B------:R-:W1:Y:S01]  /*0970*/  FCHK P3, R48, R3 ;  /* 0x0000000330007302 */ /* 0x000e620000060000 */
[----:B0-----:R-:W-:-:S04]  /*0980*/  FFMA R53, R44, -R3, 1 ;  /* 0x3f8000002c357423 */ /* 0x001fc80000000803 */
[----:B------:R-:W-:Y:S01]  /*0990*/  FFMA R55, R44, R53, R44 ;  /* 0x000000352c377223 */ /* 0x000fe2000000002c */
[----:B------:R-:W-:-:S03]  /*09a0*/  FMUL R53, R0, UR25 ;  /* 0x0000001900357c20 */ /* 0x000fc60008400000 */
[----:B------:R-:W-:Y:S01]  /*09b0*/  FFMA R44, R48, R55, RZ ;  /* 0x00000037302c7223 */ /* 0x000fe200000000ff */
[----:B------:R-:W-:-:S03]  /*09c0*/  FMUL R0, R53, R0 ;  /* 0x0000000035007220 */ /* 0x000fc60000400000 */
[----:B------:R-:W-:Y:S01]  /*09d0*/  FFMA R50, R44, -R3, R48 ;  /* 0x800000032c327223 */ /* 0x000fe20000000030 */
[----:B------:R-:W-:-:S03]  /*09e0*/  FFMA R0, R51, R2, R0 ;  /* 0x0000000233007223 */ /* 0x000fc60000000000 */
[----:B------:R-:W-:Y:S01]  /*09f0*/  FFMA R55, R55, R50, R44 ;  /* 0x0000003237377223 */ /* 0x000fe2000000002c */
[----:B------:R-:W-:Y:S01]  /*0a00*/  IMAD.MOV.U32 R44, RZ, RZ, R48 ;  /* 0x000000ffff2c7224 */ /* 0x000fe200078e0030 */
[----:B-1----:R-:W-:Y:S06]  /*0a10*/  @!P3 BRA `(.L_x_605) ;  /* 0x000000000018b947 */ /* 0x002fec0003800000 */
[----:B------:R-:W-:Y:S01]  /*0a20*/  ULDC UR32, c[0x0][0x106c] ;  /* 0x00041b0000207ab9 */ /* 0x000fe20000000800 */
[----:B------:R-:W-:Y:S01]  /*0a30*/  MOV R2, R48 ;  /* 0x0000003000027202 */ /* 0x000fe20000000f00 */
[----:B------:R-:W-:Y:S01]  /*0a40*/  IMAD.U32 R3, RZ, RZ, UR32 ;  /* 0x00000020ff037e24 */ /* 0x000fe2000f8e00ff */
[----:B------:R-:W-:-:S07]  /*0a50*/  MOV R48, 0xa70 ;  /* 0x00000a7000307802 */ /* 0x000fce0000000f00 */
[----:B------:R-:W-:Y:S05]  /*0a60*/  CALL.REL.NOINC `($__internal_14_$__cuda_sm3x_div_rn_noftz_f32_slowpath) ;  /* 0x0000003000107944 */ /* 0x000fea0003c00000 */
[----:B------:R-:W-:-:S07]  /*0a70*/  MOV R55, R2 ;  /* 0x0000000200377202 */ /* 0x000fce0000000f00 */
.L_x_605:
[----:B------:R-:W-:Y:S05]  /*0a80*/  BSYNC B2 ;  /* 0x0000000000027941 */ /* 0x000fea0003800000 */
.L_x_604:
[----:B------:R-:W0:Y:S01]  /*0a90*/  LDC R51, c[0x0][0x1070] ;  /* 0x00041c00ff337b82 */ /* 0x000e220000000800 */
[----:B------:R-:W-:Y:S01]  /*0aa0*/  BSSY B2, `(.L_x_606) ;  /* 0x000000f000027945 */ /* 0x000fe20003800000 */
[----:B0-----:R-:W0:Y:S08]  /*0ab0*/  MUFU.RCP R2, R51 ;  /* 0x0000003300027308 */ /* 0x001e300000001000 */
[----:B------:R-:W1:Y:S01]  /*0ac0*/  FCHK P3, R0, R51 ;  /* 0x0000003300007302 */ /* 0x000e620000060000 */
[----:B0-----:R-:W-:-:S04]  /*0ad0*/  FFMA R3, R2, -R51, 1 ;  /* 0x3f80000002037423 */ /* 0x001fc80000000833 */
[----:B------:R-:W-:-:S04]  /*0ae0*/  FFMA R3, R2, R3, R2 ;  /* 0x0000000302037223 */ /* 0x000fc80000000002 */
[----:B------:R-:W-:-:S04]  /*0af0*/  FFMA R2, R0, R3, RZ ;  /* 0x0000000300027223 */ /* 0x000fc800000000ff */
[----:B------:R-:W-:-:S04]  /*0b00*/  FFMA R48, R2, -R51, R0 ;  /* 0x8000003302307223 */ /* 0x000fc80000000000 */
[----:B------:R-:W-:Y:S01]  /*0b10*/  FFMA R3, R3, R48, R2 ;  /* 0x0000003003037223 */ /* 0x000fe20000000002 */
[----:B-1----:R-:W-:Y:S06]  /*0b20*/  @!P3 BRA `(.L_x_607) ;  /* 0x000000000018b947 */ /* 0x002fec0003800000 */
[----:B------:R-:W-:Y:S01]  /*0b30*/  ULDC UR32, c[0x0][0x1070] ;  /* 0x00041c0000207ab9 */ /* 0x000fe20000000800 */
[----:B------:R-:W-:Y:S01]  /*0b40*/  IMAD.MOV.U32 R2, RZ, RZ, R0 ;  /* 0x000000ffff027224 */ /* 0x000fe200078e0000 */
[----:B------:R-:W-:Y:S02]  /*0b50*/  MOV R3, UR32 ;  /* 0x0000002000037c02 */ /* 0x000fe40008000f00 */
[----:B------:R-:W-:-:S07]  /*0b60*/  MOV R48, 0xb80 ;  /* 0x00000b8000307802 */ /* 0x000fce0000000f00 */
[----:B------:R-:W-:Y:S05]  /*0b70*/  CALL.REL.NOINC `($__internal_14_$__cuda_sm3x_div_rn_noftz_f32_slowpath) ;  /* 0x0000002c00cc7944 */ /* 0x000fea0003c00000 */
[----:B------:R-:W-:-:S07]  /*0b80*/  IMAD.MOV.U32 R3, RZ, RZ, R2 ;  /* 0x000000ffff037224 */ /* 0x000fce00078e0002 */
.L_x_607:
[----:B------:R-:W-:Y:S05]  /*0b90*/  BSYNC B2 ;  /* 0x0000000000027941 */ /* 0x000fea0003800000 */
.L_x_606:
[----:B------:R-:W-:Y:S01]  /*0ba0*/  IADD3 R48, R3, -0xd000000, RZ ;  /* 0xf300000003307810 */ /* 0x000fe20007ffe0ff */
[----:B------:R0:W1:Y:S01]  /*0bb0*/  MUFU.RSQ R2, R3 ;  /* 0x0000000300027308 */ /* 0x0000620000001400 */
[----:B------:R-:W-:Y:S02]  /*0bc0*/  BSSY B0, `(.L_x_608) ;  /* 0x000000a000007945 */ /* 0x000fe40003800000 */
[----:B------:R-:W-:-:S13]  /*0bd0*/  ISETP.GT.U32.AND P3, PT, R48, 0x727fffff, PT ;  /* 0x727fffff3000780c */ /* 0x000fda0003f64070 */
[----:B0-----:R-:W-:Y:S05]  /*0be0*/  @!P3 BRA `(.L_x_609) ;  /* 0x00000000000cb947 */ /* 0x001fea0003800000 */
[----:B-1----:R-:W-:-:S07]  /*0bf0*/  MOV R2, 0xc10 ;  /* 0x00000c1000027802 */ /* 0x002fce0000000f00 */
[----:B------:R-:W-:Y:S05]  /*0c00*/  CALL.REL.NOINC `($__internal_13_$__cuda_sm20_sqrt_rn_f32_slowpath) ;  /* 0x0000002c00547944 */ /* 0x000fea0003c00000 */
[----:B------:R-:W-:Y:S05]  /*0c10*/  BRA `(.L_x_610) ;  /* 0x0000000000107947 */ /* 0x000fea0003800000 */
.L_x_609:
[C---:B-1----:R-:W-:Y:S01]  /*0c20*/  FMUL.FTZ R50, R2.reuse, R3 ;  /* 0x0000000302327220 */ /* 0x042fe20000410000 */
[----:B------:R-:W-:-:S03]  /*0c30*/  FMUL.FTZ R2, R2, 0.5 ;  /* 0x3f00000002027820 */ /* 0x000fc60000410000 */
[----:B------:R-:W-:-:S04]  /*0c40*/  FFMA R3, -R50, R50, R3 ;  /* 0x0000003232037223 */ /* 0x000fc80000000103 */
[----:B------:R-:W-:-:S07]  /*0c50*/  FFMA R50, R3, R2, R50 ;  /* 0x0000000203327223 */ /* 0x000fce0000000032 */
.L_x_610:
[----:B------:R-:W-:Y:S05]  /*0c60*/  BSYNC B0 ;  /* 0x0000000000007941 */ /* 0x000fea0003800000 */
.L_x_608:
        /* <DEDUP_REMOVED lines=13> */
[----:B------:R-:W-:Y:S05]  /*0d40*/  CALL.REL.NOINC `($__internal_14_$__cuda_sm3x_div_rn_noftz_f32_slowpath) ;  /* 0x0000002c00587944 */ /* 0x000fea0003c00000 */
[----:B------:R-:W-:-:S07]  /*0d50*/  IMAD.MOV.U32 R48, RZ, RZ, R2 ;  /* 0x000000ffff307224 */ /* 0x000fce00078e0002 */
.L_x_612:
[----:B------:R-:W-:Y:S05]  /*0d60*/  BSYNC B2 ;  /* 0x0000000000027941 */ /* 0x000fea0003800000 */
.L_x_611:
[----:B------:R-:W0:Y:S01]  /*0d70*/  LDC.64 R2, c[0x0][0x1068] ;  /* 0x00041a00ff027b82 */ /* 0x000e220000000a00 */
[C---:B------:R-:W-:Y:S01]  /*0d80*/  FMUL R51, R47.reuse, UR24 ;  /* 0x000000182f337c20 */ /* 0x040fe20008400000 */
[----:B------:R-:W-:Y:S03]  /*0d90*/  BSSY B2, `(.L_x_613) ;  /* 0x0000015000027945 */ /* 0x000fe60003800000 */
[----:B------:R-:W-:Y:S01]  /*0da0*/  FFMA R50, R46, UR33, R51 ;  /* 0x000000212e327c23 */ /* 0x000fe20008000033 */
[----:B------:R-:W-:-:S04]  /*0db0*/  FMUL R46, R47, UR25 ;  /* 0x000000192f2e7c20 */ /* 0x000fc80008400000 */
[----:B------:R-:W-:Y:S01]  /*0dc0*/  FMUL R46, R46, R47 ;  /* 0x0000002f2e2e7220 */ /* 0x000fe20000400000 */
[----:B0-----:R-:W0:Y:S03]  /*0dd0*/  MUFU.RCP R52, R3 ;  /* 0x0000000300347308 */ /* 0x001e260000001000 */
[----:B------:R-:W-:Y:S01]  /*0de0*/  FFMA R49, R49, R2, R46 ;  /* 0x0000000231317223 */ /* 0x000fe2000000002e */
[----:B------:R-:W-:-:S04]  /*0df0*/  FFMA R46, R9, UR30, R48 ;  /* 0x0000001e092e7c23 */ /* 0x000fc80008000030 */
[----:B------:R-:W1:Y:S01]  /*0e00*/  FCHK P3, R50, R3 ;  /* 0x0000000332007302 */ /* 0x000e620000060000 */
[----:B0-----:R-:W-:-:S04]  /*0e10*/  FFMA R55, R52, -R3, 1 ;  /* 0x3f80000034377423 */ /* 0x001fc80000000803 */
[----:B------:R-:W-:-:S04]  /*0e20*/  FFMA R55, R52, R55, R52 ;  /* 0x0000003734377223 */ /* 0x000fc80000000034 */
[----:B------:R-:W-:-:S04]  /*0e30*/  FFMA R52, R55, R50, RZ ;  /* 0x0000003237347223 */ /* 0x000fc800000000ff */
[----:B------:R-:W-:-:S04]  /*0e40*/  FFMA R47, R52, -R3, R50 ;  /* 0x80000003342f7223 */ /* 0x000fc80000000032 */
[----:B------:R-:W-:Y:S01]  /*0e50*/  FFMA R55, R55, R47, R52 ;  /* 0x0000002f37377223 */ /* 0x000fe20000000034 */
[----:B------:R-:W-:Y:S01]  /*0e60*/  MOV R47, R50 ;  /* 0x00000032002f7202 */ /* 0x000fe20000000f00 */
[----:B-1----:R-:W-:Y:S06]  /*0e70*/  @!P3 BRA `(.L_x_614) ;  /* 0x000000000018b947 */ /* 0x002fec0003800000 */
[----:B------:R-:W-:Y:S01]  /*0e80*/  ULDC UR32, c[0x0][0x106c] ;  /* 0x00041b0000207ab9 */ /* 0x000fe20000000800 */
[----:B------:R-:W-:Y:S01]  /*0e90*/  IMAD.MOV.U32 R2, RZ, RZ, R50 ;  /* 0x000000ffff027224 */ /* 0x000fe200078e0032 */
[----:B------:R-:W-:Y:S02]  /*0ea0*/  MOV R3, UR32 ;  /* 0x0000002000037c02 */ /* 0x000fe40008000f00 */
[----:B------:R-:W-:-:S07]  /*0eb0*/  MOV R48, 0xed0 ;  /* 0x00000ed000307802 */ /* 0x000fce0000000f00 */
[----:B------:R-:W-:Y:S05]  /*0ec0*/  CALL.REL.NOINC `($__internal_14_$__cuda_sm3x_div_rn_noftz_f32_slowpath) ;  /* 0x0000002800f87944 */ /* 0x000fea0003c00000 */
[----:B------:R-:W-:-:S07]  /*0ed0*/  IMAD.MOV.U32 R55, RZ, RZ, R2 ;  /* 0x000000ffff377224 */ /* 0x000fce00078e0002 */
.L_x_614:
[----:B------:R-:W-:Y:S05]  /*0ee0*/  BSYNC B2 ;  /* 0x0000000000027941 */ /* 0x000fea0003800000 */
.L_x_613:
        /* <DEDUP_REMOVED lines=11> */
[----:B------:R-:W-:Y:S01]  /*0fa0*/  MOV R2, R49 ;  /* 0x0000003100027202 */ /* 0x000fe20000000f00 */
[----:B------:R-:W-:Y:S01]  /*0fb0*/  IMAD.U32 R3, RZ, RZ, UR32 ;  /* 0x00000020ff037e24 */ /* 0x000fe2000f8e00ff */
[----:B------:R-:W-:-:S07]  /*0fc0*/  MOV R48, 0xfe0 ;  /* 0x00000fe000307802 */ /* 0x000fce0000000f00 */
[----:B------:R-:W-:Y:S05]  /*0fd0*/  CALL.REL.NOINC `($__internal_14_$__cuda_sm3x_div_rn_noftz_f32_slowpath) ;  /* 0x0000002800b47944 */ /* 0x000fea0003c00000 */
[----:B------:R-:W-:-:S07]  /*0fe0*/  MOV R3, R2 ;  /* 0x0000000200037202 */ /* 0x000fce0000000f00 */
.L_x_616:
[----:B------:R-:W-:Y:S05]  /*0ff0*/  BSYNC B2 ;  /* 0x0000000000027941 */ /* 0x000fea0003800000 */
.L_x_615:
[----:B------:R-:W-:Y:S01]  /*1000*/  VIADD R48, R3, 0xf3000000 ;  /* 0xf300000003307836 */ /* 0x000fe20000000000 */
[----:B------:R0:W1:Y:S01]  /*1010*/  MUFU.RSQ R2, R3 ;  /* 0x0000000300027308 */ /* 0x0000620000001400 */
[----:B------:R-:W-:Y:S03]  /*1020*/  BSSY B0, `(.L_x_617) ;  /* 0x000000a000007945 */ /* 0x000fe60003800000 */
[----:B------:R-:W-:-:S13]  /*1030*/  ISETP.GT.U32.AND P3, PT, R48, 0x727fffff, PT ;  /* 0x727fffff3000780c */ /* 0x000fda0003f64070 */
[----:B01----:R-:W-:Y:S05]  /*1040*/  @!P3 BRA `(.L_x_618) ;  /* 0x00000000000cb947 */ /* 0x003fea0003800000 */
[----:B------:R-:W-:-:S07]  /*1050*/  MOV R2, 0x1070 ;  /* 0x0000107000027802 */ /* 0x000fce0000000f00 */
[----:B------:R-:W-:Y:S05]  /*1060*/  CALL.REL.NOINC `($__internal_13_$__cuda_sm20_sqrt_rn_f32_slowpath) ;  /* 0x00000028003c7944 */ /* 0x000fea0003c00000 */
[----:B------:R-:W-:Y:S05]  /*1070*/  BRA `(.L_x_619) ;  /* 0x0000000000107947 */ /* 0x000fea0003800000 */
.L_x_618:
[C---:B------:R-:W-:Y:S01]  /*1080*/  FMUL.FTZ R50, R2.reuse, R3 ;  /* 0x0000000302327220 */ /* 0x040fe20000410000 */
[----:B------:R-:W-:-:S03]  /*1090*/  FMUL.FTZ R2, R2, 0.5 ;  /* 0x3f00000002027820 */ /* 0x000fc60000410000 */
[----:B------:R-:W-:-:S04]  /*10a0*/  FFMA R3, -R50, R50, R3 ;  /* 0x0000003232037223 */ /* 0x000fc80000000103 */
[----:B------:R-:W-:-:S07]  /*10b0*/  FFMA R50, R3, R2, R50 ;  /* 0x0000000203327223 */ /* 0x000fce0000000032 */
.L_x_619:
[----:B------:R-:W-:Y:S05]  /*10c0*/  BSYNC B0 ;  /* 0x0000000000007941 */ /* 0x000fea0003800000 */
.L_x_617:
        /* <DEDUP_REMOVED lines=13> */
[----:B------:R-:W-:Y:S05]  /*11a0*/  CALL.REL.NOINC `($__internal_14_$__cuda_sm3x_div_rn_noftz_f32_slowpath) ;  /* 0x0000002800407944 */ /* 0x000fea0003c00000 */
[----:B------:R-:W-:-:S07]  /*11b0*/  MOV R51, R2 ;  /* 0x0000000200337202 */ /* 0x000fce0000000f00 */
.L_x_621:
[----:B------:R-:W-:Y:S05]  /*11c0*/  BSYNC B2 ;  /* 0x0000000000027941 */ /* 0x000fea0003800000 */
.L_x_620:
[----:B------:R-:W0:Y:S01]  /*11d0*/  LDC.64 R2, c[0x0][0x1068] ;  /* 0x00041a00ff027b82 */ /* 0x000e220000000a00 */
[----:B------:R-:W-:Y:S01]  /*11e0*/  FMUL R53, R45, UR24 ;  /* 0x000000182d357c20 */ /* 0x000fe20008400000 */
[----:B------:R-:W-:Y:S03]  /*11f0*/  BSSY B2, `(.L_x_622) ;  /* 0x0000015000027945 */ /* 0x000fe60003800000 */
[----:B------:R-:W-:Y:S01]  /*1200*/  FFMA R48, R42, UR33, R53 ;  /* 0x000000212a307c23 */ /* 0x000fe20008000035 */
[----:B0-----:R-:W0:Y:S08]  /*1210*/  MUFU.RCP R50, R3 ;  /* 0x0000000300327308 */ /* 0x001e300000001000 */
[----:B------:R-:W1:Y:S01]  /*1220*/  FCHK P3, R48, R3 ;  /* 0x0000000330007302 */ /* 0x000e620000060000 */
[----:B0-----:R-:W-:-:S04]  /*1230*/  FFMA R55, R50, -R3, 1 ;  /* 0x3f80000032377423 */ /* 0x001fc80000000803 */
[----:B------:R-:W-:Y:S01]  /*1240*/  FFMA R42, R50, R55, R50 ;  /* 0x00000037322a7223 */ /* 0x000fe20000000032 */
[----:B------:R-:W-:Y:S01]  /*1250*/  FMUL R50, R45, UR25 ;  /* 0x000000192d327c20 */ /* 0x000fe20008400000 */
[----:B------:R-:W-:-:S03]  /*1260*/  IMAD.MOV.U32 R55, RZ, RZ, R48 ;  /* 0x000000ffff377224 */ /* 0x000fc600078e0030 */
[----:B------:R-:W-:Y:S01]  /*1270*/  FMUL R50, R50, R45 ;  /* 0x0000002d32327220 */ /* 0x000fe20000400000 */
[----:B------:R-:W-:-:S03]  /*1280*/  FFMA R45, R42, R48, RZ ;  /* 0x000000302a2d7223 */ /* 0x000fc600000000ff */
[----:B------:R-:W-:Y:S01]  /*1290*/  FFMA R43, R43, R2, R50 ;  /* 0x000000022b2b7223 */ /* 0x000fe20000000032 */
[----:B------:R-:W-:-:S04]  /*12a0*/  FFMA R52, R45, -R3, R48 ;  /* 0x800000032d347223 */ /* 0x000fc80000000030 */
[----:B------:R-:W-:Y:S01]  /*12b0*/  FFMA R42, R42, R52, R45 ;  /* 0x000000342a2a7223 */ /* 0x000fe2000000002d */
[----:B------:R-:W-:Y:S01]  /*12c0*/  FFMA R45, R8, UR30, R51 ;  /* 0x0000001e082d7c23 */ /* 0x000fe20008000033 */
[----:B-1----:R-:W-:Y:S06]  /*12d0*/  @!P3 BRA `(.L_x_623) ;  /* 0x000000000018b947 */ /* 0x002fec0003800000 */
[----:B------:R-:W-:Y:S01]  /*12e0*/  ULDC UR32, c[0x0][0x106c] ;  /* 0x00041b0000207ab9 */ /* 0x000fe20000000800 */
[----:B------:R-:W-:Y:S01]  /*12f0*/  MOV R2, R48 ;  /* 0x0000003000027202 */ /* 0x000fe20000000f00 */
[----:B------:R-:W-:Y:S01]  /*1300*/  IMAD.U32 R3, RZ, RZ, UR32 ;  /* 0x00000020ff037e24 */ /* 0x000fe2000f8e00ff */
[----:B------:R-:W-:-:S07]  /*1310*/  MOV R48, 0x1330 ;  /* 0x0000133000307802 */ /* 0x000fce0000000f00 */
[----:B------:R-:W-:Y:S05]  /*1320*/  CALL.REL.NOINC `($__internal_14_$__cuda_sm3x_div_rn_noftz_f32_slowpath) ;  /* 0x0000002400e07944 */ /* 0x000fea0003c00000 */
[----:B------:R-:W-:-:S07]  /*1330*/  MOV R42, R2 ;  /* 0x00000002002a7202 */ /* 0x000fce0000000f00 */
.L_x_623:
[----:B------:R-:W-:Y:S05]  /*1340*/  BSYNC B2 ;  /* 0x0000000000027941 */ /* 0x000fea0003800000 */
.L_x_622:
        /* <DEDUP_REMOVED lines=16> */
.L_x_625:
[----:B------:R-:W-:Y:S05]  /*1450*/  BSYNC B2 ;  /* 0x0000000000027941 */ /* 0x000fea0003800000 */
.L_x_624:
        /* <DEDUP_REMOVED lines=8> */
.L_x_627:
[C---:B-1----:R-:W-:Y:S01]  /*14e0*/  FMUL.FTZ R50, R2.reuse, R3 ;  /* 0x0000000302327220 */ /* 0x042fe20000410000 */
[----:B------:R-:W-:-:S03]  /*14f0*/  FMUL.FTZ R2, R2, 0.5 ;  /* 0x3f00000002027820 */ /* 0x000fc60000410000 */
[----:B------:R-:W-:-:S04]  /*1500*/  FFMA R3, -R50, R50, R3 ;  /* 0x0000003232037223 */ /* 0x000fc80000000103 */
[----:B------:R-:W-:-:S07]  /*1510*/  FFMA R50, R3, R2, R50 ;  /* 0x0000000203327223 */ /* 0x000fce0000000032 */
.L_x_628:
[----:B------:R-:W-:Y:S05]  /*1520*/  BSYNC B0 ;  /* 0x0000000000007941 */ /* 0x000fea0003800000 */
.L_x_626:
        /* <DEDUP_REMOVED lines=15> */
.L_x_630:
[----:B------:R-:W-:Y:S05]  /*1620*/  BSYNC B2 ;  /* 0x0000000000027941 */ /* 0x000fea0003800000 */
.L_x_629:
[----:B------:R-:W0:Y:S01]  /*1630*/  LDC.64 R2, c[0x0][0x1068] ;  /* 0x00041a00ff027b82 */ /* 0x000e220000000a00 */
[----:B------:R-:W-:Y:S01]  /*1640*/  FMUL R53, R4, UR24 ;  /* 0x0000001804357c20 */ /* 0x000fe20008400000 */
[----:B------:R-:W-:Y:S03]  /*1650*/  BSSY B2, `(.L_x_631) ;  /* 0x0000015000027945 */ /* 0x000fe60003800000 */
[----:B------:R-:W-:Y:S01]  /*1660*/  FFMA R42, R6, UR33, R53 ;  /* 0x00000021062a7c23 */ /* 0x000fe20008000035 */
[----:B------:R-:W-:-:S04]  /*1670*/  FMUL R53, R4, UR25 ;  /* 0x0000001904357c20 */ /* 0x000fc80008400000 */
[----:B------:R-:W-:Y:S01]  /*1680*/  FMUL R4, R53, R4 ;  /* 0x0000000435047220 */ /* 0x000fe20000400000 */
[----:B0-----:R-:W0:Y:S03]  /*1690*/  MUFU.RCP R48, R3 ;  /* 0x0000000300307308 */ /* 0x001e260000001000 */
[----:B------:R-:W-:-:S05]  /*16a0*/  FFMA R5, R5, R2, R4 ;  /* 0x0000000205057223 */ /* 0x000fca0000000004 */
[----:B------:R-:W1:Y:S01]  /*16b0*/  FCHK P3, R42, R3 ;  /* 0x000000032a007302 */ /* 0x000e620000060000 */
[----:B0-----:R-:W-:-:S04]  /*16c0*/  FFMA R61, R48, -R3, 1 ;  /* 0x3f800000303d7423 */ /* 0x001fc80000000803 */
[----:B------:R-:W-:Y:S01]  /*16d0*/  FFMA R6, R48, R61, R48 ;  /* 0x0000003d30067223 */ /* 0x000fe20000000030 */
[----:B------:R-:W-:-:S03]  /*16e0*/  MOV R61, R42 ;  /* 0x0000002a003d7202 */ /* 0x000fc60000000f00 */
[----:B------:R-:W-:-:S04]  /*16f0*/  FFMA R53, R6, R42, RZ ;  /* 0x0000002a06357223 */ /* 0x000fc800000000ff */
[----:B------:R-:W-:-:S04]  /*1700*/  FFMA R48, R53, -R3, R42 ;  /* 0x8000000335307223 */ /* 0x000fc8000000002a */
[----:B------:R-:W-:Y:S01]  /*1710*/  FFMA R4, R6, R48, R53 ;  /* 0x0000003006047223 */ /* 0x000fe20000000035 */
[----:B------:R-:W-:Y:S01]  /*1720*/  FFMA R6, R10, UR30, R51 ;  /* 0x0000001e0a067c23 */ /* 0x000fe20008000033 */
[----:B-1----:R-:W-:Y:S06]  /*1730*/  @!P3 BRA `(.L_x_632) ;  /* 0x000000000018b947 */ /* 0x002fec0003800000 */
[----:B------:R-:W-:Y:S01]  /*1740*/  ULDC UR32, c[0x0][0x106c] ;  /* 0x00041b0000207ab9 */ /* 0x000fe20000000800 */
[----:B------:R-:W-:Y:S01]  /*1750*/  IMAD.MOV.U32 R2, RZ, RZ, R42 ;  /* 0x000000ffff027224 */ /* 0x000fe200078e002a */
[----:B------:R-:W-:Y:S02]  /*1760*/  MOV R3, UR32 ;  /* 0x0000002000037c02 */ /* 0x000fe40008000f00 */
[----:B------:R-:W-:-:S07]  /*1770*/  MOV R48, 0x1790 ;  /* 0x0000179000307802 */ /* 0x000fce0000000f00 */
[----:B------:R-:W-:Y:S05]  /*1780*/  CALL.REL.NOINC `($__internal_14_$__cuda_sm3x_div_rn_noftz_f32_slowpath) ;  /* 0x0000002000c87944 */ /* 0x000fea0003c00000 */
[----:B------:R-:W-:-:S07]  /*1790*/  IMAD.MOV.U32 R4, RZ, RZ, R2 ;  /* 0x000000ffff047224 */ /* 0x000fce00078e0002 */
.L_x_632:
[----:B------:R-:W-:Y:S05]  /*17a0*/  BSYNC B2 ;  /* 0x0000000000027941 */ /* 0x000fea0003800000 */
.L_x_631:
        /* <DEDUP_REMOVED lines=16> */
.L_x_634:
[----:B------:R-:W-:Y:S05]  /*18b0*/  BSYNC B2 ;  /* 0x0000000000027941 */ /* 0x000fea0003800000 */
.L_x_633:
        /* <DEDUP_REMOVED lines=8> */
.L_x_636:
[C---:B------:R-:W-:Y:S01]  /*1940*/  FMUL.FTZ R50, R2.reuse, R3 ;  /* 0x0000000302327220 */ /* 0x040fe20000410000 */
[----:B------:R-:W-:-:S03]  /*1950*/  FMUL.FTZ R2, R2, 0.5 ;  /* 0x3f00000002027820 */ /* 0x000fc60000410000 */
[----:B------:R-:W-:-:S04]  /*1960*/  FFMA R3, -R50, R50, R3 ;  /* 0x0000003232037223 */ /* 0x000fc80000000103 */
[----:B------:R-:W-:-:S07]  /*1970*/  FFMA R50, R3, R2, R50 ;  /* 0x0000000203327223 */ /* 0x000fce0000000032 */
.L_x_637:
[----:B------:R-:W-:Y:S05]  /*1980*/  BSYNC B0 ;  /* 0x0000000000007941 */ /* 0x000fea0003800000 */
.L_x_635:
        /* <DEDUP_REMOVED lines=14> */
.L_x_639:
[----:B------:R-:W-:Y:S05]  /*1a70*/  BSYNC B2 ;  /* 0x0000000000027941 */ /* 0x000fea0003800000 */
.L_x_638:
[----:B------:R-:W-:Y:S01]  /*1a80*/  FFMA R2, R7, UR30, R2 ;  /* 0x0000001e07027c23 */ /* 0x000fe20008000002 */
[----:B------:R-:W-:Y:S06]  /*1a90*/  BRA `(.L_x_640) ;  /* 0x0000001000687947 */ /* 0x000fec0003800000 */
.L_x_603:
[----:B------:R-:W0:Y:S01]  /*1aa0*/  LDC.64 R2, c[0x0][0x1068] ;  /* 0x00041a00ff027b82 */ /* 0x000e220000000a00 */
[----:B-----5:R-:W-:Y:S01]  /*1ab0*/  FFMA R0, R9, UR30, R0 ;  /* 0x0000001e09007c23 */ /* 0x020fe20008000000 */
[----:B------:R-:W-:Y:S03]  /*1ac0*/  BSSY B2, `(.L_x_641) ;  /* 0x0000015000027945 */ /* 0x000fe60003800000 */
[----:B------:R-:W-:-:S04]  /*1ad0*/  FMUL R53, R0, UR24 ;  /* 0x0000001800357c20 */ /* 0x000fc80008400000 */
[----:B------:R-:W-:Y:S01]  /*1ae0*/  FFMA R48, R48, UR33, R53 ;  /* 0x0000002130307c23 */ /* 0x000fe20008000035 */
[----:B------:R-:W-:-:S04]  /*1af0*/  FMUL R53, R0, UR25 ;  /* 0x0000001900357c20 */ /* 0x000fc80008400000 */
[----:B------:R-:W-:Y:S01]  /*1b00*/  FMUL R0, R0, R53 ;  /* 0x0000003500007220 */ /* 0x000fe20000400000 */
[----:B0-----:R-:W0:Y:S03]  /*1b10*/  MUFU.RCP R44, R3 ;  /* 0x00000003002c7308 */ /* 0x001e260000001000 */
[----:B------:R-:W-:-:S05]  /*1b20*/  FFMA R0, R51, R2, R0 ;  /* 0x0000000233007223 */ /* 0x000fca0000000000 */
        /* <DEDUP_REMOVED lines=14> */
.L_x_642:
[----:B------:R-:W-:Y:S05]  /*1c10*/  BSYNC B2 ;  /* 0x0000000000027941 */ /* 0x000fea0003800000 */
.L_x_641:
        /* <DEDUP_REMOVED lines=16> */
.L_x_644:
[----:B------:R-:W-:Y:S05]  /*1d20*/  BSYNC B2 ;  /* 0x0000000000027941 */ /* 0x000fea0003800000 */
.L_x_643:
        /* <DEDUP_REMOVED lines=8> */
.L_x_646:
[C---:B------:R-:W-:Y:S01]  /*1db0*/  FMUL.FTZ R50, R2.reuse, R3 ;  /* 0x0000000302327220 */ /* 0x040fe20000410000 */
[----:B------:R-:W-:-:S03]  /*1dc0*/  FMUL.FTZ R2, R2, 0.5 ;  /* 0x3f00000002027820 */ /* 0x000fc60000410000 */
[----:B------:R-:W-:-:S04]  /*1dd0*/  FFMA R3, -R50, R50, R3 ;  /* 0x0000003232037223 */ /* 0x000fc80000000103 */
[----:B------:R-:W-:-:S07]  /*1de0*/  FFMA R50, R3, R2, R50 ;  /* 0x0000000203327223 */ /* 0x000fce0000000032 */
.L_x_647:
[----:B------:R-:W-:Y:S05]  /*1df0*/  BSYNC B0 ;  /* 0x0000000000007941 */ /* 0x000fea0003800000 */
.L_x_645:
        /* <DEDUP_REMOVED lines=15> */
.L_x_649:
[----:B------:R-:W-:Y:S05]  /*1ef0*/  BSYNC B2 ;  /* 0x0000000000027941 */ /* 0x000fea0003800000 */
.L_x_648:
[----:B------:R-:W0:Y:S01]  /*1f00*/  LDC.64 R2, c[0x0][0x1068] ;  /* 0x00041a00ff027b82 */ /* 0x000e220000000a00 */
[----:B------:R-:W-:Y:S01]  /*1f10*/  FFMA R47, R8, UR30, R47 ;  /* 0x0000001e082f7c23 */ /* 0x000fe2000800002f */
[----:B------:R-:W-:Y:S03]  /*1f20*/  BSSY B2, `(.L_x_650) ;  /* 0x0000016000027945 */ /* 0x000fe60003800000 */
[----:B------:R-:W-:-:S04]  /*1f30*/  FMUL R51, R47, UR24 ;  /* 0x000000182f337c20 */ /* 0x000fc80008400000 */
[----:B------:R-:W-:Y:S01]  /*1f40*/  FFMA R50, R46, UR33, R51 ;  /* 0x000000212e327c23 */ /* 0x000fe20008000033 */
[----:B------:R-:W-:-:S04]  /*1f50*/  FMUL R46, R47, UR25 ;  /* 0x000000192f2e7c20 */ /* 0x000fc80008400000 */
[----:B------:R-:W-:Y:S01]  /*1f60*/  FMUL R46, R47, R46 ;  /* 0x0000002e2f2e7220 */ /* 0x000fe20000400000 */
[----:B0-----:R-:W0:Y:S03]  /*1f70*/  MUFU.RCP R52, R3 ;  /* 0x0000000300347308 */ /* 0x001e260000001000 */
[----:B------:R-:W-:Y:S01]  /*1f80*/  FFMA R49, R49, R2, R46 ;  /* 0x0000000231317223 */ /* 0x000fe2000000002e */
[----:B------:R-:W-:-:S04]  /*1f90*/  IMAD.MOV.U32 R46, RZ, RZ, R48 ;  /* 0x000000ffff2e7224 */ /* 0x000fc800078e0030 */
        /* <DEDUP_REMOVED lines=14> */
.L_x_651:
[----:B------:R-:W-:Y:S05]  /*2080*/  BSYNC B2 ;  /* 0x0000000000027941 */ /* 0x000fea0003800000 */
.L_x_650:
        /* <DEDUP_REMOVED lines=15> */
.L_x_653:
[----:B------:R-:W-:Y:S05]  /*2180*/  BSYNC B2 ;  /* 0x0000000000027941 */ /* 0x000fea0003800000 */
.L_x_652:
[----:B------:R-:W-:Y:S01]  /*2190*/  IADD3 R3, R2, -0xd000000, RZ ;  /* 0xf300000002037810 */ /* 0x000fe20007ffe0ff */
[----:B------:R0:W1:Y:S01]  /*21a0*/  MUFU.RSQ R51, R2 ;  /* 0x0000000200337308 */ /* 0x0000620000001400 */
[----:B------:R-:W-:Y:S02]  /*21b0*/  BSSY B0, `(.L_x_654) ;  /* 0x000000b000007945 */ /* 0x000fe40003800000 */
[----:B------:R-:W-:-:S13]  /*21c0*/  ISETP.GT.U32.AND P3, PT, R3, 0x727fffff, PT ;  /* 0x727fffff0300780c */ /* 0x000fda0003f64070 */
[----:B0-----:R-:W-:Y:S05]  /*21d0*/  @!P3 BRA `(.L_x_655) ;  /* 0x000000000010b947 */ /* 0x001fea0003800000 */
[----:B------:R-:W-:Y:S01]  /*21e0*/  IMAD.MOV.U32 R3, RZ, RZ, R2 ;  /* 0x000000ffff037224 */ /* 0x000fe200078e0002 */
[----:B------:R-:W-:-:S07]  /*21f0*/  MOV R2, 0x2210 ;  /* 0x0000221000027802 */ /* 0x000fce0000000f00 */
[----:B-1----:R-:W-:Y:S05]  /*2200*/  CALL.REL.NOINC `($__internal_13_$__cuda_sm20_sqrt_rn_f32_slowpath) ;  /* 0x0000001400d47944 */ /* 0x002fea0003c00000 */
[----:B------:R-:W-:Y:S05]  /*2210*/  BRA `(.L_x_656) ;  /* 0x0000000000107947 */ /* 0x000fea0003800000 */
.L_x_655:
[C---:B-1----:R-:W-:Y:S01]  /*2220*/  FMUL.FTZ R3, R51.reuse, R2 ;  /* 0x0000000233037220 */ /* 0x042fe20000410000 */
[----:B------:R-:W-:-:S03]  /*2230*/  FMUL.FTZ R50, R51, 0.5 ;  /* 0x3f00000033327820 */ /* 0x000fc60000410000 */
[----:B------:R-:W-:-:S04]  /*2240*/  FFMA R2, -R3, R3, R2 ;  /* 0x0000000303027223 */ /* 0x000fc80000000102 */
[----:B------:R-:W-:-:S07]  /*2250*/  FFMA R50, R2, R50, R3 ;  /* 0x0000003202327223 */ /* 0x000fce0000000003 */
.L_x_656:
[----:B------:R-:W-:Y:S05]  /*2260*/  BSYNC B0 ;  /* 0x0000000000007941 */ /* 0x000fea0003800000 */
.L_x_654:
        /* <DEDUP_REMOVED lines=15> */
.L_x_658:
[----:B------:R-:W-:Y:S05]  /*2360*/  BSYNC B2 ;  /* 0x0000000000027941 */ /* 0x000fea0003800000 */
.L_x_657:
[----:B------:R-:W0:Y:S01]  /*2370*/  LDC.64 R2, c[0x0][0x1068] ;  /* 0x00041a00ff027b82 */ /* 0x000e220000000a00 */
[----:B------:R-:W-:Y:S01]  /*2380*/  FFMA R45, R10, UR30, R45 ;  /* 0x0000001e0a2d7c23 */ /* 0x000fe2000800002d */
[----:B------:R-:W-:Y:S03]  /*2390*/  BSSY B2, `(.L_x_659) ;  /* 0x0000016000027945 */ /* 0x000fe60003800000 */
[----:B------:R-:W-:-:S04]  /*23a0*/  FMUL R51, R45, UR24 ;  /* 0x000000182d337c20 */ /* 0x000fc80008400000 */
[----:B------:R-:W-:-:S05]  /*23b0*/  FFMA R50, R42, UR33, R51 ;  /* 0x000000212a327c23 */ /* 0x000fca0008000033 */
[----:B------:R-:W-:Y:S01]  /*23c0*/  MOV R55, R50 ;  /* 0x0000003200377202 */ /* 0x000fe20000000f00 */
[----:B0-----:R-:W0:Y:S08]  /*23d0*/  MUFU.RCP R52, R3 ;  /* 0x0000000300347308 */ /* 0x001e300000001000 */
[----:B------:R-:W1:Y:S01]  /*23e0*/  FCHK P3, R50, R3 ;  /* 0x0000000332007302 */ /* 0x000e620000060000 */
[----:B0-----:R-:W-:-:S04]  /*23f0*/  FFMA R53, R52, -R3, 1 ;  /* 0x3f80000034357423 */ /* 0x001fc80000000803 */
[----:B------:R-:W-:Y:S01]  /*2400*/  FFMA R42, R52, R53, R52 ;  /* 0x00000035342a7223 */ /* 0x000fe20000000034 */
[----:B------:R-:W-:-:S04]  /*2410*/  FMUL R52, R45, UR25 ;  /* 0x000000192d347c20 */ /* 0x000fc80008400000 */
[----:B------:R-:W-:Y:S01]  /*2420*/  FMUL R52, R45, R52 ;  /* 0x000000342d347220 */ /* 0x000fe20000400000 */
[----:B------:R-:W-:-:S03]  /*2430*/  FFMA R45, R42, R50, RZ ;  /* 0x000000322a2d7223 */ /* 0x000fc600000000ff */
[----:B------:R-:W-:Y:S01]  /*2440*/  FFMA R43, R43, R2, R52 ;  /* 0x000000022b2b7223 */ /* 0x000fe20000000034 */
[----:B------:R-:W-:-:S04]  /*2450*/  FFMA R51, R45, -R3, R50 ;  /* 0x800000032d337223 */ /* 0x000fc80000000032 */
[----:B------:R-:W-:Y:S01]  /*2460*/  FFMA R42, R42, R51, R45 ;  /* 0x000000332a2a7223 */ /* 0x000fe2000000002d */
[----:B------:R-:W-:Y:S01]  /*2470*/  IMAD.MOV.U32 R45, RZ, RZ, R48 ;  /* 0x000000ffff2d7224 */ /* 0x000fe200078e0030 */
[----:B-1----:R-:W-:Y:S06]  /*2480*/  @!P3 BRA `(.L_x_660) ;  /* 0x000000000018b947 */ /* 0x002fec0003800000 */
[----:B------:R-:W-:Y:S01]  /*2490*/  ULDC UR32, c[0x0][0x106c] ;  /* 0x00041b0000207ab9 */ /* 0x000fe20000000800 */
[----:B------:R-:W-:Y:S01]  /*24a0*/  IMAD.MOV.U32 R2, RZ, RZ, R50 ;  /* 0x000000ffff027224 */ /* 0x000fe200078e0032 */
[----:B------:R-:W-:Y:S02]  /*24b0*/  MOV R3, UR32 ;  /* 0x0000002000037c02 */ /* 0x000fe40008000f00 */
[----:B------:R-:W-:-:S07]  /*24c0*/  MOV R48, 0x24e0 ;  /* 0x000024e000307802 */ /* 0x000fce0000000f00 */
[----:B------:R-:W-:Y:S05]  /*24d0*/  CALL.REL.NOINC `($__internal_14_$__cuda_sm3x_div_rn_noftz_f32_slowpath) ;  /* 0x0000001400747944 */ /* 0x000fea0003c00000 */
[----:B------:R-:W-:-:S07]  /*24e0*/  MOV R42, R2 ;  /* 0x00000002002a7202 */ /* 0x000fce0000000f00 */
.L_x_660:
[----:B------:R-:W-:Y:S05]  /*24f0*/  BSYNC B2 ;  /* 0x0000000000027941 */ /* 0x000fea0003800000 */
.L_x_659:
        /* <DEDUP_REMOVED lines=15> */
.L_x_662:
[----:B------:R-:W-:Y:S05]  /*25f0*/  BSYNC B2 ;  /* 0x0000000000027941 */ /* 0x000fea0003800000 */
.L_x_661:
        /* <DEDUP_REMOVED lines=9> */
.L_x_664:
[C---:B-1----:R-:W-:Y:S01]  /*2690*/  FMUL.FTZ R3, R51.reuse, R2 ;  /* 0x0000000233037220 */ /* 0x042fe20000410000 */
[----:B------:R-:W-:-:S03]  /*26a0*/  FMUL.FTZ R50, R51, 0.5 ;  /* 0x3f00000033327820 */ /* 0x000fc60000410000 */
[----:B------:R-:W-:-:S04]  /*26b0*/  FFMA R2, -R3, R3, R2 ;  /* 0x0000000303027223 */ /* 0x000fc80000000102 */
[----:B------:R-:W-:-:S07]  /*26c0*/  FFMA R50, R2, R50, R3 ;  /* 0x0000003202327223 */ /* 0x000fce0000000003 */
.L_x_665:
[----:B------:R-:W-:Y:S05]  /*26d0*/  BSYNC B0 ;  /* 0x0000000000007941 */ /* 0x000fea0003800000 */
.L_x_663:
        /* <DEDUP_REMOVED lines=10> */
[----:B------:R-:W-:Y:S02]  /*2780*/  MOV R2, R42 ;  /* 0x0000002a00027202 */ /* 0x000fe40000000f00 */
[----:B------:R-:W-:Y:S02]  /*2790*/  MOV R3, R53 ;  /* 0x0000003500037202 */ /* 0x000fe40000000f00 */
[----:B------:R-:W-:-:S07]  /*27a0*/  MOV R48, 0x27c0 ;  /* 0x000027c000307802 */ /* 0x000fce0000000f00 */
[----:B------:R-:W-:Y:S05]  /*27b0*/  CALL.REL.NOINC `($__internal_14_$__cuda_sm3x_div_rn_noftz_f32_slowpath) ;  /* 0x0000001000bc7944 */ /* 0x000fea0003c00000 */
[----:B------:R-:W-:-:S07]  /*27c0*/  IMAD.MOV.U32 R48, RZ, RZ, R2 ;  /* 0x000000ffff307224 */ /* 0x000fce00078e0002 */
.L_x_667:
[----:B------:R-:W-:Y:S05]  /*27d0*/  BSYNC B2 ;  /* 0x0000000000027941 */ /* 0x000fea0003800000 */
.L_x_666:
[----:B------:R-:W0:Y:S01]  /*27e0*/  LDC.64 R2, c[0x0][0x1068] ;  /* 0x00041a00ff027b82 */ /* 0x000e220000000a00 */
[----:B------:R-:W-:Y:S01]  /*27f0*/  FFMA R50, R7, UR30, R4 ;  /* 0x0000001e07327c23 */ /* 0x000fe20008000004 */
[----:B------:R-:W-:Y:S03]  /*2800*/  BSSY B2, `(.L_x_668) ;  /* 0x0000016000027945 */ /* 0x000fe60003800000 */
[----:B------:R-:W-:-:S04]  /*2810*/  FMUL R51, R50, UR24 ;  /* 0x0000001832337c20 */ /* 0x000fc80008400000 */
[----:B------:R-:W-:Y:S01]  /*2820*/  FFMA R42, R6, UR33, R51 ;  /* 0x00000021062a7c23 */ /* 0x000fe20008000033 */
[----:B------:R-:W-:-:S04]  /*2830*/  FMUL R51, R50, UR25 ;  /* 0x0000001932337c20 */ /* 0x000fc80008400000 */
[----:B------:R-:W-:Y:S01]  /*2840*/  FMUL R50, R50, R51 ;  /* 0x0000003332327220 */ /* 0x000fe20000400000 */
[----:B------:R-:W-:Y:S01]  /*2850*/  MOV R61, R42 ;  /* 0x0000002a003d7202 */ /* 0x000fe20000000f00 */
[----:B0-----:R-:W0:Y:S02]  /*2860*/  MUFU.RCP R52, R3 ;  /* 0x0000000300347308 */ /* 0x001e240000001000 */
[----:B------:R-:W-:-:S06]  /*2870*/  FFMA R5, R5, R2, R50 ;  /* 0x0000000205057223 */ /* 0x000fcc0000000032 */
        /* <DEDUP_REMOVED lines=13> */
[----:B------:R-:W-:-:S07]  /*2950*/  MOV R4, R2 ;  /* 0x0000000200047202 */ /* 0x000fce0000000f00 */
.L_x_669:
[----:B------:R-:W-:Y:S05]  /*2960*/  BSYNC B2 ;  /* 0x0000000000027941 */ /* 0x000fea0003800000 */
.L_x_668:
        /* <DEDUP_REMOVED lines=15> */
.L_x_671:
[----:B------:R-:W-:Y:S05]  /*2a60*/  BSYNC B2 ;  /* 0x0000000000027941 */ /* 0x000fea0003800000 */
.L_x_670:
        /* <DEDUP_REMOVED lines=9> */
.L_x_673:
[C---:B-1----:R-:W-:Y:S01]  /*2b00*/  FMUL.FTZ R3, R51.reuse, R2 ;  /* 0x0000000233037220 */ /* 0x042fe20000410000 */
[----:B------:R-:W-:-:S03]  /*2b10*/  FMUL.FTZ R50, R51, 0.5 ;  /* 0x3f00000033327820 */ /* 0x000fc60000410000 */
[----:B------:R-:W-:-:S04]  /*2b20*/  FFMA R2, -R3, R3, R2 ;  /* 0x0000000303027223 */ /* 0x000fc80000000102 */
[----:B------:R-:W-:-:S07]  /*2b30*/  FFMA R50, R2, R50, R3 ;  /* 0x0000003202327223 */ /* 0x000fce0000000003 */
.L_x_674:
[----:B------:R-:W-:Y:S05]  /*2b40*/  BSYNC B0 ;  /* 0x0000000000007941 */ /* 0x000fea0003800000 */
.L_x_672:
        /* <DEDUP_REMOVED lines=14> */
.L_x_675:
[----:B------:R-:W-:Y:S05]  /*2c30*/  BSYNC B2 ;  /* 0x0000000000027941 */ /* 0x000fea0003800000 */
.L_x_640:
[----:B------:R-:W-:Y:S01]  /*2c40*/  ISETP.GE.AND P3, PT, R19, UR34, PT ;  /* 0x0000002213007c0c */ /* 0x000fe2000bf66270 */
[----:B------:R-:W-:Y:S01]  /*2c50*/  BSSY B0, `(.L_x_676) ;  /* 0x000000f000007945 */ /* 0x000fe20003800000 */
[----:B------:R-:W-:Y:S01]  /*2c60*/  FFMA R45, -R45, UR31, R8 ;  /* 0x0000001f2d2d7c23 */ /* 0x000fe20008000108 */
[----:B------:R-:W-:Y:S01]  /*2c70*/  FFMA R51, -R6, UR31, R10 ;  /* 0x0000001f06337c23 */ /* 0x000fe2000800010a */
[----:B------:R-:W-:Y:S01]  /*2c80*/  ISETP.LT.AND P3, PT, R19, UR5, !P3 ;  /* 0x0000000513007c0c */ /* 0x000fe2000df61270 */
[----:B------:R-:W-:Y:S01]  /*2c90*/  FFMA R9, -R46, UR31, R9 ;  /* 0x0000001f2e097c23 */ /* 0x000fe20008000109 */
[----:B------:R-:W-:Y:S11]  /*2ca0*/  @!P0 BRA `(.L_x_677) ;  /* 0x0000000000248947 */ /* 0x000ff60003800000 */
[----:B------:R-:W-:Y:S01]  /*2cb0*/  FMUL R3, R9, UR9 ;  /* 0x0000000909037c20 */ /* 0x000fe20008400000 */
[----:B------:R-:W-:Y:S01]  /*2cc0*/  IADD3 R18, P0, R18, UR18, RZ ;  /* 0x0000001212127c10 */ /* 0x000fe2000ff1e0ff */
[----:B------:R0:W-:Y:S01]  /*2cd0*/  STG.E desc[UR10][R58.64], R9 ;  /* 0x000000093a007986 */ /* 0x0001e2000c10190a */
[----:B------:R-:W-:Y:S02]  /*2ce0*/  FMNMX R20, R20, |R9|, !PT ;  /* 0x4000000914147209 */ /* 0x000fe40007800000 */
[----:B------:R-:W-:Y:S01]  /*2cf0*/  IADD3.X R19, R17, UR19, RZ, P0, !PT ;  /* 0x0000001311137c10 */ /* 0x000fe200087fe4ff */
[----:B------:R0:W-:Y:S01]  /*2d00*/  STG.E desc[UR10][R56.64], R44 ;  /* 0x0000002c38007986 */ /* 0x0001e2000c10190a */
[----:B------:R-:W-:-:S03]  /*2d10*/  F2FP.SATFINITE.E4M3.F32.PACK_AB_MERGE_C R3, RZ, R3, RZ ;  /* 0x00000003ff03723e */ /* 0x000fc600048070ff */
[----:B------:R0:W-:Y:S04]  /*2d20*/  STG.E desc[UR10][R22.64], R0 ;  /* 0x0000000016007986 */ /* 0x0001e8000c10190a */
[----:B------:R0:W-:Y:S02]  /*2d30*/  STG.E.U8 desc[UR10][R18.64], R3 ;  /* 0x0000000312007986 */ /* 0x0001e4000c10110a */
.L_x_677:
[----:B------:R-:W-:Y:S05]  /*2d40*/  BSYNC B0 ;  /* 0x0000000000007941 */ /* 0x000fea0003800000 */
.L_x_676:
[----:B------:R-:W-:Y:S04]  /*2d50*/  BSSY B0, `(.L_x_678) ;  /* 0x000000b000007945 */ /* 0x000fe80003800000 */
[----:B------:R-:W-:Y:S05]  /*2d60*/  @!P1 BRA `(.L_x_679) ;  /* 0x0000000000249947 */ /* 0x000fea0003800000 */
[----:B0-----:R-:W-:Y:S01]  /*2d70*/  FMUL R0, R45, UR9 ;  /* 0x000000092d007c20 */ /* 0x001fe20008400000 */
        /* <DEDUP_REMOVED lines=8> */
.L_x_679:
[----:B------:R-:W-:Y:S05]  /*2e00*/  BSYNC B0 ;  /* 0x0000000000007941 */ /* 0x000fea0003800000 */
.L_x_678:
        /* <DEDUP_REMOVED lines=8> */
[----:B-1----:R-:W-:-:S03]  /*2e90*/  F2FP.SATFINITE.E4M3.F32.PACK_AB_MERGE_C R3, RZ, R0, RZ ;  /* 0x00000000ff03723e */ /* 0x002fc600048070ff */
[----:B------:R2:W-:Y:S04]  /*2ea0*/  STG.E desc[UR10][R34.64], R43 ;  /* 0x0000002b22007986 */ /* 0x0005e8000c10190a */
[----:B------:R2:W-:Y:S02]  /*2eb0*/  STG.E.U8 desc[UR10][R8.64], R3 ;  /* 0x0000000308007986 */ /* 0x0005e4000c10110a */
.L_x_681:
[----:B------:R-:W-:Y:S05]  /*2ec0*/  BSYNC B0 ;  /* 0x0000000000007941 */ /* 0x000fea0003800000 */
.L_x_680:
[----:B------:R-:W-:Y:S01]  /*2ed0*/  BSSY B0, `(.L_x_682) ;  /* 0x000000c000007945 */ /* 0x000fe20003800000 */
[----:B0-2---:R-:W-:-:S03]  /*2ee0*/  FFMA R9, -R2, UR31, R7 ;  /* 0x0000001f02097c23 */ /* 0x005fc60008000107 */
[----:B------:R-:W-:Y:S05]  /*2ef0*/  @!P2 BRA `(.L_x_683) ;  /* 0x000000000024a947 */ /* 0x000fea0003800000 */
[----:B------:R-:W-:Y:S01]  /*2f00*/  FMUL R0, R9, UR9 ;  /* 0x0000000909007c20 */ /* 0x000fe20008400000 */
[----:B------:R-:W-:Y:S01]  /*2f10*/  IADD3 R2, P0, R15, UR18, RZ ;  /* 0x000000120f027c10 */ /* 0x000fe2000ff1e0ff */
[----:B------:R0:W-:Y:S01]  /*2f20*/  STG.E desc[UR10][R36.64], R9 ;  /* 0x0000000924007986 */ /* 0x0001e2000c10190a */
[----:B------:R-:W-:Y:S02]  /*2f30*/  FMNMX R20, R20, |R9|, !PT ;  /* 0x4000000914147209 */ /* 0x000fe40007800000 */
[----:B-1----:R-:W-:Y:S01]  /*2f40*/  IADD3.X R3, R12, UR19, RZ, P0, !PT ;  /* 0x000000130c037c10 */ /* 0x002fe200087fe4ff */
[----:B------:R0:W-:Y:S01]  /*2f50*/  STG.E desc[UR10][R38.64], R61 ;  /* 0x0000003d26007986 */ /* 0x0001e2000c10190a */
[----:B------:R-:W-:-:S03]  /*2f60*/  F2FP.SATFINITE.E4M3.F32.PACK_AB_MERGE_C R7, RZ, R0, RZ ;  /* 0x00000000ff07723e */ /* 0x000fc600048070ff */
[----:B------:R0:W-:Y:S04]  /*2f70*/  STG.E desc[UR10][R40.64], R5 ;  /* 0x0000000528007986 */ /* 0x0001e8000c10190a */
[----:B------:R0:W-:Y:S02]  /*2f80*/  STG.E.U8 desc[UR10][R2.64], R7 ;  /* 0x0000000702007986 */ /* 0x0001e4000c10110a */
.L_x_683:
[----:B------:R-:W-:Y:S05]  /*2f90*/  BSYNC B0 ;  /* 0x0000000000007941 */ /* 0x000fea0003800000 */
.L_x_682:
[----:B------:R-:W-:-:S04]  /*2fa0*/  ULEA UR4, UR26, UR4, 0x2 ;  /* 0x000000041a047291 */ /* 0x000fc8000f8e103f */
[----:B------:R-:W-:Y:S02]  /*2fb0*/  UISETP.GE.AND UP0, UPT, UR4, UR34, UPT ;  /* 0x000000220400728c */ /* 0x000fe4000bf06270 */
[----:B------:R-:W-:-:S04]  /*2fc0*/  IMAD.U32 R0, RZ, RZ, UR4 ;  /* 0x00000004ff007e24 */ /* 0x000fc8000f8e00ff */
[----:B------:R-:W-:Y:S02]  /*2fd0*/  PLOP3.LUT P0, PT, PT, PT, UP0, 0x80, 0x0 ;  /* 0x000000000000781c */ /* 0x000fe40003f0f008 */
[----:B------:R-:W-:-:S13]  /*2fe0*/  ISETP.LT.AND P1, PT, R0, UR5, PT ;  /* 0x0000000500007c0c */ /* 0x000fda000bf21270 */
[----:B------:R-:W-:Y:S05]  /*2ff0*/  @!P0 BRA P1, `(.L_x_684) ;  /* 0xffffffd000c88947 */ /* 0x000fea000083ffff */
.L_x_602:
[----:B01----:R-:W0:Y:S01]  /*3000*/  SHFL.DOWN PT, R3, R20, 0x10, 0x1f ;  /* 0x0a001f0014037f89 */ /* 0x003e2200000e0000 */
[----:B------:R-:W-:Y:S01]  /*3010*/  LOP3.LUT P0, RZ, R21, 0x1f, RZ, 0xc0, !PT ;  /* 0x0000001f15ff7812 */ /* 0x000fe2000780c0ff */
[----:B------:R-:W-:Y:S01]  /*3020*/  BSSY B0, `(.L_x_685) ;  /* 0x0000025000007945 */ /* 0x000fe20003800000 */
[----:B------:R-:W-:-:S11]  /*3030*/  SHF.R.U32.HI R4, RZ, 0x5, R21 ;  /* 0x00000005ff047819 */ /* 0x000fd60000011615 */
[----:B------:R-:W1:Y:S01]  /*3040*/  @!P0 S2R R9, SR_CgaCtaId ;  /* 0x0000000000098919 */ /* 0x000e620000008800 */
[----:B------:R-:W-:Y:S02]  /*3050*/  @!P0 MOV R6, 0x400 ;  /* 0x0000040000068802 */ /* 0x000fe40000000f00 */
[----:B0-----:R-:W-:-:S05]  /*3060*/  FMNMX R3, R3, R20, !PT ;  /* 0x0000001403037209 */ /* 0x001fca0007800000 */
[----:B------:R-:W0:Y:S02]  /*3070*/  SHFL.DOWN PT, R0, R3, 0x8, 0x1f ;  /* 0x09001f0003007f89 */ /* 0x000e2400000e0000 */
[----:B0-----:R-:W-:Y:S02]  /*3080*/  FMNMX R0, R3, R0, !PT ;  /* 0x0000000003007209 */ /* 0x001fe40007800000 */
[----:B-1----:R-:W-:-:S03]  /*3090*/  @!P0 LEA R3, R9, R6, 0x18 ;  /* 0x0000000609038211 */ /* 0x002fc600078ec0ff */
[----:B------:R-:W0:Y:S01]  /*30a0*/  SHFL.DOWN PT, R5, R0, 0x4, 0x1f ;  /* 0x08801f0000057f89 */ /* 0x000e2200000e0000 */
[----:B------:R-:W-:Y:S02]  /*30b0*/  @!P0 LEA R3, R4, R3, 0x2 ;  /* 0x0000000304038211 */ /* 0x000fe400078e10ff */
[----:B0-----:R-:W-:-:S05]  /*30c0*/  FMNMX R5, R0, R5, !PT ;  /* 0x0000000500057209 */ /* 0x001fca0007800000 */
[----:B------:R-:W0:Y:S02]  /*30d0*/  SHFL.DOWN PT, R2, R5, 0x2, 0x1f ;  /* 0x08401f0005027f89 */ /* 0x000e2400000e0000 */
[----:B0-----:R-:W-:Y:S02]  /*30e0*/  FMNMX R2, R5, R2, !PT ;  /* 0x0000000205027209 */ /* 0x001fe40007800000 */
[----:B------:R-:W-:-:S03]  /*30f0*/  MOV R5, RZ ;  /* 0x000000ff00057202 */ /* 0x000fc60000000f00 */
[----:B------:R-:W0:Y:S02]  /*3100*/  SHFL.DOWN PT, R7, R2, 0x1, 0x1f ;  /* 0x08201f0002077f89 */ /* 0x000e2400000e0000 */
[----:B0-----:R-:W-:-:S05]  /*3110*/  FMNMX R0, R2, R7, !PT ;  /* 0x0000000702007209 */ /* 0x001fca0007800000 */
[----:B------:R0:W-:Y:S01]  /*3120*/  @!P0 STS [R3], R0 ;  /* 0x0000000003008388 */ /* 0x0001e20000000800 */
[----:B------:R-:W-:Y:S01]  /*3130*/  BAR.SYNC.DEFER_BLOCKING 0x0 ;  /* 0x0000000000007b1d */ /* 0x000fe20000010000 */
[----:B------:R-:W-:-:S13]  /*3140*/  ISETP.NE.AND P0, PT, R4, RZ, PT ;  /* 0x000000ff0400720c */ /* 0x000fda0003f05270 */
[----:B0-----:R-:W-:Y:S05]  /*3150*/  @P0 BRA `(.L_x_686) ;  /* 0x0000000000440947 */ /* 0x001fea0003800000 */
[----:B------:R-:W-:Y:S01]  /*3160*/  ISETP.GT.U32.AND P0, PT, R21, 0xf, PT ;  /* 0x0000000f1500780c */ /* 0x000fe20003f04070 */
[----:B------:R-:W-:-:S12]  /*3170*/  UMOV UR4, 0xffffffff ;  /* 0xffffffff00047882 */ /* 0x000fd80000000000 */
[----:B------:R-:W0:Y:S01]  /*3180*/  @!P0 S2R R3, SR_CgaCtaId ;  /* 0x0000000000038919 */ /* 0x000e220000008800 */
[----:B------:R-:W-:-:S04]  /*3190*/  @!P0 MOV R0, 0x400 ;  /* 0x0000040000008802 */ /* 0x000fc80000000f00 */
[----:B0-----:R-:W-:Y:S01]  /*31a0*/  @!P0 LEA R2, R3, R0, 0x18 ;  /* 0x0000000003028211 */ /* 0x001fe200078ec0ff */
[----:B------:R-:W-:-:S03]  /*31b0*/  IMAD.MOV.U32 R0, RZ, RZ, RZ ;  /* 0x000000ffff007224 */ /* 0x000fc600078e00ff */
[----:B------:R-:W-:-:S05]  /*31c0*/  @!P0 LEA R2, R21, R2, 0x2 ;  /* 0x0000000215028211 */ /* 0x000fca00078e10ff */
[----:B------:R0:W1:Y:S01]  /*31d0*/  @!P0 LDS R0, [R2] ;  /* 0x0000000002008984 */ /* 0x0000620000000800 */
[----:B------:R-:W-:Y:S05]  /*31e0*/  BRA.DIV UR4, `(.L_x_687) ;  /* 0x0000000204987947 */ /* 0x000fea000b800000 */
[----:B-1----:R-:W1:Y:S02]  /*31f0*/  SHFL.DOWN PT, R3, R0, 0x8, 0x1f ;  /* 0x09001f0000037f89 */ /* 0x002e6400000e0000 */
[----:B-1----:R-:W-:-:S05]  /*3200*/  FMNMX R3, R3, R0, !PT ;  /* 0x0000000003037209 */ /* 0x002fca0007800000 */
[----:B0-----:R-:W0:Y:S02]  /*3210*/  SHFL.DOWN PT, R2, R3, 0x4, 0x1f ;  /* 0x08801f0003027f89 */ /* 0x001e2400000e0000 */
[----:B0-----:R-:W-:-:S05]  /*3220*/  FMNMX R2, R3, R2, !PT ;  /* 0x0000000203027209 */ /* 0x001fca0007800000 */
[----:B------:R-:W0:Y:S02]  /*3230*/  SHFL.DOWN PT, R5, R2, 0x2, 0x1f ;  /* 0x08401f0002057f89 */ /* 0x000e2400000e0000 */
[----:B0-----:R-:W-:-:S05]  /*3240*/  FMNMX R5, R2, R5, !PT ;  /* 0x0000000502057209 */ /* 0x001fca0007800000 */
[----:B------:R0:W1:Y:S02]  /*3250*/  SHFL.DOWN PT, R4, R5, 0x1, 0x1f ;  /* 0x08201f0005047f89 */ /* 0x00006400000e0000 */
.L_x_695:
[----:B01----:R-:W-:-:S07]  /*3260*/  FMNMX R5, R5, R4, !PT ;  /* 0x0000000405057209 */ /* 0x003fce0007800000 */
.L_x_686:
[----:B------:R-:W-:Y:S05]  /*3270*/  BSYNC B0 ;  /* 0x0000000000007941 */ /* 0x000fea0003800000 */
.L_x_685:
[----:B------:R-:W-:-:S13]  /*3280*/  ISETP.NE.AND P0, PT, R21, RZ, PT ;  /* 0x000000ff1500720c */ /* 0x000fda0003f05270 */
[----:B------:R-:W-:Y:S05]  /*3290*/  @P0 EXIT ;  /* 0x000000000000094d */ /* 0x000fea0003800000 */
[----:B------:R-:W-:Y:S02]  /*32a0*/  ISETP.NE.U32.AND P0, PT, RZ, UR12, PT ;  /* 0x0000000cff007c0c */ /* 0x000fe4000bf05070 */
[----:B------:R-:W-:Y:S02]  /*32b0*/  ISETP.NE.U32.AND P1, PT, RZ, UR14, PT ;  /* 0x0000000eff007c0c */ /* 0x000fe4000bf25070 */
[----:B------:R-:W-:Y:S02]  /*32c0*/  ISETP.NE.AND.EX P0, PT, RZ, UR13, PT, P0 ;  /* 0x0000000dff007c0c */ /* 0x000fe4000bf05300 */
[----:B------:R-:W-:-:S11]  /*32d0*/  ISETP.NE.AND.EX P1, PT, RZ, UR15, PT, P1 ;  /* 0x0000000fff007c0c */ /* 0x000fd6000bf25310 */
[----:B------:R-:W-:Y:S05]  /*32e0*/  @!P0 BRA `(.L_x_688) ;  /* 0x00000000000c8947 */ /* 0x000fea0003800000 */
[----:B------:R-:W-:Y:S01]  /*32f0*/  MOV R2, UR12 ;  /* 0x0000000c00027c02 */ /* 0x000fe20008000f00 */
[----:B------:R-:W-:-:S05]  /*3300*/  IMAD.U32 R3, RZ, RZ, UR13 ;  /* 0x0000000dff037e24 */ /* 0x000fca000f8e00ff */
[----:B------:R0:W-:Y:S02]  /*3310*/  REDG.E.MAX.S32.STRONG.GPU desc[UR10][R2.64], R5 ;  /* 0x000000050200798e */ /* 0x0001e4000d10e38a */
.L_x_688:
[----:B------:R-:W-:Y:S05]  /*3320*/  @!P1 EXIT ;  /* 0x000000000000994d */ /* 0x000fea0003800000 */
[----:B------:R-:W-:-:S04]  /*3330*/  UIADD3 UR4, UR9, 0x1800000, URZ ;  /* 0x0180000009047890 */ /* 0x000fc8000fffe03f */
[----:B------:R-:W-:-:S04]  /*3340*/  ULOP3.LUT UR4, UR4, 0x7f800000, URZ, 0xc0, !UPT ;  /* 0x7f80000004047892 */ /* 0x000fc8000f8ec03f */
[----:B------:R-:W-:-:S06]  /*3350*/  UISETP.GT.U32.AND UP0, UPT, UR4, 0x1ffffff, UPT ;  /* 0x01ffffff0400788c */ /* 0x000fcc000bf04070 */
[----:B------:R-:W-:-:S13]  /*3360*/  PLOP3.LUT P0, PT, PT, PT, UP0, 0x80, 0x0 ;  /* 0x000000000000781c */ /* 0x000fda0003f0f008 */
[----:B------:R-:W-:Y:S05]  /*3370*/  @P0 BRA `(.L_x_689) ;  /* 0x0000000000100947 */ /* 0x000fea0003800000 */
[----:B------:R-:W-:Y:S02]  /*3380*/  MOV R0, UR9 ;  /* 0x0000000900007c02 */ /* 0x000fe40008000f00 */
[----:B------:R-:W-:-:S07]  /*3390*/  MOV R7, 0x33b0 ;  /* 0x000033b000077802 */ /* 0x000fce0000000f00 */
[----:B0-----:R-:W-:Y:S05]  /*33a0*/  CALL.REL.NOINC `($__internal_12_$__cuda_sm20_rcp_rn_f32_slowpath) ;  /* 0x0000000000987944 */ /* 0x001fea0003c00000 */
[----:B------:R-:W-:Y:S05]  /*33b0*/  BRA `(.L_x_690) ;  /* 0x0000000000147947 */ /* 0x000fea0003800000 */
.L_x_689:
[----:B0-----:R-:W0:Y:S01]  /*33c0*/  MUFU.RCP R5, UR9 ;  /* 0x0000000900057d08 */ /* 0x001e220008001000 */
[----:B------:R-:W-:-:S05]  /*33d0*/  MOV R0, UR9 ;  /* 0x0000000900007c02 */ /* 0x000fca0008000f00 */
[----:B0-----:R-:W-:-:S04]  /*33e0*/  FFMA R0, R5, R0, -1 ;  /* 0xbf80000005007423 */ /* 0x001fc80000000000 */
[----:B------:R-:W-:-:S04]  /*33f0*/  FADD.FTZ R0, -R0, -RZ ;  /* 0x800000ff00007221 */ /* 0x000fc80000010100 */
[----:B------:R-:W-:-:S07]  /*3400*/  FFMA R5, R5, R0, R5 ;  /* 0x0000000005057223 */ /* 0x000fce0000000005 */
.L_x_690:
[----:B------:R-:W-:Y:S01]  /*3410*/  IMAD.U32 R2, RZ, RZ, UR14 ;  /* 0x0000000eff027e24 */ /* 0x000fe2000f8e00ff */
[----:B------:R-:W-:-:S05]  /*3420*/  MOV R3, UR15 ;  /* 0x0000000f00037c02 */ /* 0x000fca0008000f00 */
[----:B------:R-:W-:Y:S01]  /*3430*/  STG.E desc[UR10][R2.64], R5 ;  /* 0x0000000502007986 */ /* 0x000fe2000c10190a */
[----:B------:R-:W-:Y:S05]  /*3440*/  EXIT ;  /* 0x000000000000794d */ /* 0x000fea0003800000 */
.L_x_687:
[----:B------:R-:W-:Y:S01]  /*3450*/  HFMA2.MMA R7, -RZ, RZ, 0, 4.76837158203125e-07 ;  /* 0x00000008ff077435 */ /* 0x000fe200000001ff */
[----:B------:R-:W-:Y:S01]  /*3460*/  IMAD.MOV.U32 R9, RZ, RZ, 0x1f ;  /* 0x0000001fff097424 */ /* 0x000fe200078e00ff */
[----:B------:R-:W-:-:S09]  /*3470*/  MOV R6, 0xffffffff ;  /* 0xffffffff00067802 */ /* 0x000fd20000000f00 */
[----:B01----:R-:W-:Y:S05]  /*3480*/  WARPSYNC.COLLECTIVE R6, `(.L_x_691) ;  /* 0x0000000006087348 */ /* 0x003fea0003c00000 */
[----:B-1----:R1:W2:Y:S02]  /*3490*/  SHFL.DOWN P0, R4, R0, R7, R9 ;  /* 0x0800000700047389 */ /* 0x0022a40000000009 */
[----:B012---:R-:W-:Y:S01]  /*34a0*/  ENDCOLLECTIVE ;  /* 0x000000000000791b */ /* 0x007fe20003800000 */
.L_x_691:
[----:B------:R-:W-:Y:S01]  /*34b0*/  HFMA2.MMA R7, -RZ, RZ, 0, 2.384185791015625e-07 ;  /* 0x00000004ff077435 */ /* 0x000fe200000001ff */
[----:B------:R-:W-:-:S04]  /*34c0*/  MOV R3, R4 ;  /* 0x0000000400037202 */ /* 0x000fc80000000f00 */
[----:B------:R-:W-:-:S05]  /*34d0*/  FMNMX R3, R3, R0, !PT ;  /* 0x0000000003037209 */ /* 0x000fca0007800000 */
[----:B------:R-:W-:-:S07]  /*34e0*/  IMAD.MOV.U32 R0, RZ, RZ, R3 ;  /* 0x000000ffff007224 */ /* 0x000fce00078e0003 */
[----:B------:R-:W-:Y:S05]  /*34f0*/  WARPSYNC.COLLECTIVE R6, `(.L_x_692) ;  /* 0x0000000006087348 */ /* 0x000fea0003c00000 */
[----:B------:R0:W1:Y:S02]  /*3500*/  SHFL.DOWN P0, R4, R0, R7, R9 ;  /* 0x0800000700047389 */ /* 0x0000640000000009 */
[----:B01----:R-:W-:Y:S01]  /*3510*/  ENDCOLLECTIVE ;  /* 0x000000000000791b */ /* 0x003fe20003800000 */
.L_x_692:
[----:B------:R-:W-:Y:S01]  /*3520*/  HFMA2.MMA R7, -RZ, RZ, 0, 1.1920928955078125e-07 ;  /* 0x00000002ff077435 */ /* 0x000fe200000001ff */
[----:B------:R-:W-:-:S04]  /*3530*/  MOV R2, R4 ;  /* 0x0000000400027202 */ /* 0x000fc80000000f00 */
[----:B------:R-:W-:-:S05]  /*3540*/  FMNMX R2, R3, R2, !PT ;  /* 0x0000000203027209 */ /* 0x000fca0007800000 */
[----:B------:R-:W-:-:S07]  /*3550*/  IMAD.MOV.U32 R0, RZ, RZ, R2 ;  /* 0x000000ffff007224 */ /* 0x000fce00078e0002 */
[----:B------:R-:W-:Y:S05]  /*3560*/  WARPSYNC.COLLECTIVE R6, `(.L_x_693) ;  /* 0x0000000006087348 */ /* 0x000fea0003c00000 */
[----:B------:R0:W1:Y:S02]  /*3570*/  SHFL.DOWN P0, R4, R0, R7, R9 ;  /* 0x0800000700047389 */ /* 0x0000640000000009 */
[----:B01----:R-:W-:Y:S01]  /*3580*/  ENDCOLLECTIVE ;  /* 0x000000000000791b */ /* 0x003fe20003800000 */
.L_x_693:
[----:B------:R-:W-:Y:S01]  /*3590*/  HFMA2.MMA R7, -RZ, RZ, 0, 5.9604644775390625e-08 ;  /* 0x00000001ff077435 */ /* 0x000fe200000001ff */
[----:B------:R-:W-:-:S04]  /*35a0*/  MOV R5, R4 ;  /* 0x0000000400057202 */ /* 0x000fc80000000f00 */
[----:B------:R-:W-:-:S05]  /*35b0*/  FMNMX R5, R2, R5, !PT ;  /* 0x0000000502057209 */ /* 0x000fca0007800000 */
[----:B------:R-:W-:-:S07]  /*35c0*/  IMAD.MOV.U32 R0, RZ, RZ, R5 ;  /* 0x000000ffff007224 */ /* 0x000fce00078e0005 */
[----:B------:R-:W-:Y:S05]  /*35d0*/  WARPSYNC.COLLECTIVE R6, `(.L_x_694) ;  /* 0x0000000006087348 */ /* 0x000fea0003c00000 */
[----:B------:R0:W1:Y:S02]  /*35e0*/  SHFL.DOWN P0, R4, R0, R7, R9 ;  /* 0x0800000700047389 */ /* 0x0000640000000009 */
[----:B01----:R-:W-:Y:S01]  /*35f0*/  ENDCOLLECTIVE ;  /* 0x000000000000791b */ /* 0x003fe20003800000 */
.L_x_694:
[----:B------:R-:W-:Y:S05]  /*3600*/  BRA `(.L_x_695) ;  /* 0xfffffffc00147947 */ /* 0x000fea000383ffff */
        .weak           $__internal_12_$__cuda_sm20_rcp_rn_f32_slowpath
        .type           $__internal_12_$__cuda_sm20_rcp_rn_f32_slowpath,@function
        .size           $__internal_12_$__cuda_sm20_rcp_rn_f32_slowpath,($__internal_13_$__cuda_sm20_sqrt_rn_f32_slowpath - $__internal_12_$__cuda_sm20_rcp_rn_f32_slowpath)
$__internal_12_$__cuda_sm20_rcp_rn_f32_slowpath:
[----:B------:R-:W-:-:S04]  /*3610*/  SHF.L.U32 R2, R0, 0x1, RZ ;  /* 0x0000000100027819 */ /* 0x000fc800000006ff */
[----:B------:R-:W-:-:S04]  /*3620*/  SHF.R.U32.HI R8, RZ, 0x18, R2 ;  /* 0x00000018ff087819 */ /* 0x000fc80000011602 */
[----:B------:R-:W-:-:S13]  /*3630*/  ISETP.NE.U32.AND P0, PT, R8, RZ, PT ;  /* 0x000000ff0800720c */ /* 0x000fda0003f05070 */
[----:B------:R-:W-:Y:S05]  /*3640*/  @P0 BRA `(.L_x_696) ;  /* 0x00000000002c0947 */ /* 0x000fea0003800000 */
[----:B------:R-:W-:-:S05]  /*3650*/  IMAD.SHL.U32 R2, R0, 0x2, RZ ;  /* 0x0000000200027824 */ /* 0x000fca00078e00ff */
[----:B------:R-:W-:-:S13]  /*3660*/  ISETP.NE.AND P0, PT, R2, RZ, PT ;  /* 0x000000ff0200720c */ /* 0x000fda0003f05270 */
[----:B------:R2:W3:Y:S01]  /*3670*/  @!P0 MUFU.RCP R2, R0 ;  /* 0x0000000000028308 */ /* 0x0004e20000001000 */
[----:B------:R-:W-:Y:S05]  /*3680*/  @!P0 BRA `(.L_x_697) ;  /* 0x0000000000a48947 */ /* 0x000fea0003800000 */
[----:B------:R-:W-:-:S04]  /*3690*/  FFMA R3, R0, 1.84467440737095516160e+19, RZ ;  /* 0x5f80000000037823 */ /* 0x000fc800000000ff */
[----:B--2---:R-:W3:Y:S02]  /*36a0*/  MUFU.RCP R0, R3 ;  /* 0x0000000300007308 */ /* 0x004ee40000001000 */
[----:B---3--:R-:W-:-:S04]  /*36b0*/  FFMA R2, R3, R0, -1 ;  /* 0xbf80000003027423 */ /* 0x008fc80000000000 */
[----:B------:R-:W-:-:S04]  /*36c0*/  FADD.FTZ R5, -R2, -RZ ;  /* 0x800000ff02057221 */ /* 0x000fc80000010100 */
[----:B------:R-:W-:-:S04]  /*36d0*/  FFMA R0, R0, R5, R0 ;  /* 0x0000000500007223 */ /* 0x000fc80000000000 */
[----:B------:R-:W-:Y:S01]  /*36e0*/  FFMA R2, R0, 1.84467440737095516160e+19, RZ ;  /* 0x5f80000000027823 */ /* 0x000fe200000000ff */
[----:B------:R-:W-:Y:S06]  /*36f0*/  BRA `(.L_x_697) ;  /* 0x0000000000887947 */ /* 0x000fec0003800000 */
.L_x_696:
[----:B------:R-:W-:-:S04]  /*3700*/  IADD3 R9, R8, -0xfd, RZ ;  /* 0xffffff0308097810 */ /* 0x000fc80007ffe0ff */
[----:B------:R-:W-:-:S13]  /*3710*/  ISETP.GT.U32.AND P0, PT, R9, 0x1, PT ;  /* 0x000000010900780c */ /* 0x000fda0003f04070 */
[----:B------:R-:W-:Y:S05]  /*3720*/  @P0 BRA `(.L_x_698) ;  /* 0x0000000000780947 */ /* 0x000fea0003800000 */
[----:B------:R-:W-:Y:S02]  /*3730*/  LOP3.LUT R2, R0, 0x7fffff, RZ, 0xc0, !PT ;  /* 0x007fffff00027812 */ /* 0x000fe400078ec0ff */
[----:B------:R-:W-:Y:S02]  /*3740*/  MOV R6, 0x3 ;  /* 0x0000000300067802 */ /* 0x000fe40000000f00 */
[----:B------:R-:W-:Y:S02]  /*3750*/  LOP3.LUT R2, R2, 0x3f800000, RZ, 0xfc, !PT ;  /* 0x3f80000002027812 */ /* 0x000fe400078efcff */
[----:B------:R-:W-:Y:S02]  /*3760*/  SHF.L.U32 R6, R6, R9, RZ ;  /* 0x0000000906067219 */ /* 0x000fe400000006ff */
[----:B------:R-:W0:Y:S02]  /*3770*/  MUFU.RCP R3, R2 ;  /* 0x0000000200037308 */ /* 0x000e240000001000 */
[----:B0-----:R-:W-:-:S04]  /*3780*/  FFMA R4, R2, R3, -1 ;  /* 0xbf80000002047423 */ /* 0x001fc80000000003 */
[----:B------:R-:W-:-:S04]  /*3790*/  FADD.FTZ R4, -R4, -RZ ;  /* 0x800000ff04047221 */ /* 0x000fc80000010100 */
[CCC-:B------:R-:W-:Y:S01]  /*37a0*/  FFMA.RM R5, R3.reuse, R4.reuse, R3.reuse ;  /* 0x0000000403057223 */ /* 0x1c0fe20000004003 */
[----:B------:R-:W-:-:S04]  /*37b0*/  FFMA.RP R4, R3, R4, R3 ;  /* 0x0000000403047223 */ /* 0x000fc80000008003 */
[C---:B------:R-:W-:Y:S02]  /*37c0*/  LOP3.LUT R3, R5.reuse, 0x7fffff, RZ, 0xc0, !PT ;  /* 0x007fffff05037812 */ /* 0x040fe400078ec0ff */
[----:B------:R-:W-:Y:S02]  /*37d0*/  FSETP.NEU.FTZ.AND P0, PT, R5, R4, PT ;  /* 0x000000040500720b */ /* 0x000fe40003f1d000 */
[----:B------:R-:W-:Y:S02]  /*37e0*/  LOP3.LUT R3, R3, 0x800000, RZ, 0xfc, !PT ;  /* 0x0080000003037812 */ /* 0x000fe400078efcff */
[----:B------:R-:W-:Y:S02]  /*37f0*/  SEL R4, RZ, 0xffffffff, !P0 ;  /* 0xffffffffff047807 */ /* 0x000fe40004000000 */
[----:B------:R-:W-:-:S03]  /*3800*/  LOP3.LUT R6, R6, R3, RZ, 0xc0, !PT ;  /* 0x0000000306067212 */ /* 0x000fc600078ec0ff */
[----:B------:R-:W-:Y:S01]  /*3810*/  IMAD.MOV R4, RZ, RZ, -R4 ;  /* 0x000000ffff047224 */ /* 0x000fe200078e0a04 */
[----:B------:R-:W-:-:S04]  /*3820*/  SHF.R.U32.HI R6, RZ, R9, R6 ;  /* 0x00000009ff067219 */ /* 0x000fc80000011606 */
[----:B------:R-:W-:Y:S02]  /*3830*/  LOP3.LUT P1, RZ, R4, R9, R3, 0xf8, !PT ;  /* 0x0000000904ff7212 */ /* 0x000fe4000782f803 */
[C---:B------:R-:W-:Y:S02]  /*3840*/  LOP3.LUT P0, RZ, R6.reuse, 0x1, RZ, 0xc0, !PT ;  /* 0x0000000106ff7812 */ /* 0x040fe4000780c0ff */
[----:B------:R-:W-:-:S04]  /*3850*/  LOP3.LUT P2, RZ, R6, 0x2, RZ, 0xc0, !PT ;  /* 0x0000000206ff7812 */ /* 0x000fc8000784c0ff */
[----:B------:R-:W-:Y:S02]  /*3860*/  PLOP3.LUT P0, PT, P0, P1, P2, 0xe0, 0x0 ;  /* 0x000000000000781c */ /* 0x000fe40000703c20 */
[----:B------:R-:W-:Y:S02]  /*3870*/  LOP3.LUT P1, RZ, R0, 0x7fffff, RZ, 0xc0, !PT ;  /* 0x007fffff00ff7812 */ /* 0x000fe4000782c0ff */
[----:B------:R-:W-:-:S04]  /*3880*/  SEL R2, RZ, 0x1, !P0 ;  /* 0x00000001ff027807 */ /* 0x000fc80004000000 */
[----:B------:R-:W-:-:S04]  /*3890*/  IADD3 R2, -R2, RZ, RZ ;  /* 0x000000ff02027210 */ /* 0x000fc80007ffe1ff */
[----:B------:R-:W-:Y:S02]  /*38a0*/  ISETP.GE.AND P0, PT, R2, RZ, PT ;  /* 0x000000ff0200720c */ /* 0x000fe40003f06270 */
[----:B------:R-:W-:-:S04]  /*38b0*/  IADD3 R2, R8, -0xfc, RZ ;  /* 0xffffff0408027810 */ /* 0x000fc80007ffe0ff */
[----:B------:R-:W-:-:S07]  /*38c0*/  SHF.R.U32.HI R3, RZ, R2, R3 ;  /* 0x00000002ff037219 */ /* 0x000fce0000011603 */
[----:B------:R-:W-:-:S05]  /*38d0*/  @!P0 VIADD R3, R3, 0x1 ;  /* 0x0000000103038836 */ /* 0x000fca0000000000 */
[----:B------:R-:W-:-:S04]  /*38e0*/  @!P1 SHF.L.U32 R3, R3, 0x1, RZ ;  /* 0x0000000103039819 */ /* 0x000fc800000006ff */
[----:B------:R-:W-:Y:S01]  /*38f0*/  LOP3.LUT R2, R3, 0x80000000, R0, 0xf8, !PT ;  /* 0x8000000003027812 */ /* 0x000fe200078ef800 */
[----:B------:R-:W-:Y:S06]  /*3900*/  BRA `(.L_x_697) ;  /* 0x0000000000047947 */ /* 0x000fec0003800000 */
.L_x_698:
[----:B------:R0:W1:Y:S02]  /*3910*/  MUFU.RCP R2, R0 ;  /* 0x0000000000027308 */ /* 0x0000640000001000 */
.L_x_697:
[----:B------:R-:W-:Y:S01]  /*3920*/  HFMA2.MMA R3, -RZ, RZ, 0, 0 ;  /* 0x00000000ff037435 */ /* 0x000fe200000001ff */
[----:B-1-3--:R-:W-:Y:S01]  /*3930*/  MOV R5, R2 ;  /* 0x0000000200057202 */ /* 0x00afe20000000f00 */
[----:B------:R-:W-:-:S04]  /*3940*/  IMAD.MOV.U32 R2, RZ, RZ, R7 ;  /* 0x000000ffff027224 */ /* 0x000fc800078e0007 */
[----:B0-2---:R-:W-:Y:S05]  /*3950*/  RET.REL.NODEC R2 `(_Z25multi_tensor_apply_kernelI18TensorListMetadataILi5ELb1EEN18transformer_engine17multi_tensor_adam17AdamFunctorMasterI13__nv_fp8_e4m313__nv_bfloat16fiEEJffffffNS3_10adamMode_tEfEEvlPViT_T0_DpT1_) ;  /* 0xffffffc402a87950 */ /* 0x005fea0003c3ffff */
        .weak           $__internal_13_$__cuda_sm20_sqrt_rn_f32_slowpath
        .type           $__internal_13_$__cuda_sm20_sqrt_rn_f32_slowpath,@function
        .size           $__internal_13_$__cuda_sm20_sqrt_rn_f32_slowpath,($__internal_14_$__cuda_sm3x_div_rn_noftz_f32_slowpath - $__internal_13_$__cuda_sm20_sqrt_rn_f32_slowpath)
$__internal_13_$__cuda_sm20_sqrt_rn_f32_slowpath:
        /* <DEDUP_REMOVED lines=19> */
.L_x_699:
[----:B------:R-:W-:-:S06]  /*3a90*/  HFMA2.MMA R3, -RZ, RZ, 0, 0 ;  /* 0x00000000ff037435 */ /* 0x000fcc00000001ff */
[----:B------:R-:W-:Y:S05]  /*3aa0*/  RET.REL.NODEC R2 `(_Z25multi_tensor_apply_kernelI18TensorListMetadataILi5ELb1EEN18transformer_engine17multi_tensor_adam17AdamFunctorMasterI13__nv_fp8_e4m313__nv_bfloat16fiEEJffffffNS3_10adamMode_tEfEEvlPViT_T0_DpT1_) ;  /* 0xffffffc402547950 */ /* 0x000fea0003c3ffff */
        .weak           $__internal_14_$__cuda_sm3x_div_rn_noftz_f32_slowpath
        .type           $__internal_14_$__cuda_sm3x_div_rn_noftz_f32_slowpath,@function
        .size           $__internal_14_$__cuda_sm3x_div_rn_noftz_f32_slowpath,(.L_x_5497 - $__internal_14_$__cuda_sm3x_div_rn_noftz_f32_slowpath)
$__internal_14_$__cuda_sm3x_div_rn_noftz_f32_slowpath:
        /* <DEDUP_REMOVED lines=32> */
[----:B------:R-:W-:Y:S02]  /*3cb0*/  @!P4 FFMA R3, R3, 1.84467440737095516160e+19, RZ ;  /* 0x5f8000000303c823 */ /* 0x000fe400000000ff */
[----:B------:R-:W-:-:S07]  /*3cc0*/  @!P4 IADD3 R54, R54, 0x40, RZ ;  /* 0x000000403636c810 */ /* 0x000fce0007ffe0ff */
.L_x_701:
[----:B------:R-:W-:Y:S01]  /*3cd0*/  LEA R60, R50, 0xc0800000, 0x17 ;  /* 0xc0800000323c7811 */ /* 0x000fe200078eb8ff */
[----:B------:R-:W-:Y:S01]  /*3ce0*/  BSSY B1, `(.L_x_706) ;  /* 0x0000036000017945 */ /* 0x000fe20003800000 */
[----:B------:R-:W-:-:S03]  /*3cf0*/  IADD3 R51, R51, -0x7f, RZ ;  /* 0xffffff8133337810 */ /* 0x000fc60007ffe0ff */
[----:B------:R-:W-:Y:S02]  /*3d00*/  IMAD.IADD R60, R3, 0x1, -R60 ;  /* 0x00000001033c7824 */ /* 0x000fe400078e0a3c */
[C---:B------:R-:W-:Y:S01]  /*3d10*/  IMAD R2, R51.reuse, -0x800000, R2 ;  /* 0xff80000033027824 */ /* 0x040fe200078e0202 */
[----:B------:R-:W-:Y:S01]  /*3d20*/  IADD3 R51, R51, 0x7f, -R50 ;  /* 0x0000007f33337810 */ /* 0x000fe20007ffe832 */
[----:B------:R-:W0:Y:S01]  /*3d30*/  MUFU.RCP R52, R60 ;  /* 0x0000003c00347308 */ /* 0x000e220000001000 */
[----:B------:R-:W-:-:S04]  /*3d40*/  FADD.FTZ R53, -R60, -RZ ;  /* 0x800000ff3c357221 */ /* 0x000fc80000010100 */
[----:B0-----:R-:W-:-:S04]  /*3d50*/  FFMA R3, R52, R53, 1 ;  /* 0x3f80000034037423 */ /* 0x001fc80000000035 */
        /* <DEDUP_REMOVED lines=30> */
[----:B------:R-:W-:-:S04]  /*3f40*/  SHF.L.U32 R2, R3, R2, RZ ;  /* 0x0000000203027219 */ /* 0x000fc800000006ff */
[----:B------:R-:W-:Y:S02]  /*3f50*/  ISETP.NE.AND P4, PT, R2, RZ, P4 ;  /* 0x000000ff0200720c */ /* 0x000fe40002785270 */
[----:B------:R-:W-:Y:S02]  /*3f60*/  SEL R2, R51, RZ, P5 ;  /* 0x000000ff33027207 */ /* 0x000fe40002800000 */
[----:B------:R-:W-:Y:S02]  /*3f70*/  PLOP3.LUT P3, PT, P3, P4, PT, 0xa8, 0x0 ;  /* 0x000000000000781c */ /* 0x000fe40001f69570 */
[----:B------:R-:W-:Y:S02]  /*3f80*/  SHF.R.U32.HI R51, RZ, R2, R3 ;  /* 0x00000002ff337219 */ /* 0x000fe40000011603 */
[----:B------:R-:W-:Y:S02]  /*3f90*/  SEL R2, RZ, 0x1, !P3 ;  /* 0x00000001ff027807 */ /* 0x000fe40005800000 */
[----:B------:R-:W-:-:S04]  /*3fa0*/  SHF.R.U32.HI R3, RZ, 0x1, R51 ;  /* 0x00000001ff037819 */ /* 0x000fc80000011633 */
[----:B------:R-:W-:-:S04]  /*3fb0*/  LOP3.LUT R2, R2, 0x1, R3, 0xf8, !PT ;  /* 0x0000000102027812 */ /* 0x000fc800078ef803 */
[----:B------:R-:W-:-:S04]  /*3fc0*/  LOP3.LUT R2, R2, R51, RZ, 0xc0, !PT ;  /* 0x0000003302027212 */ /* 0x000fc800078ec0ff */
[----:B------:R-:W-:-:S04]  /*3fd0*/  IADD3 R3, R3, R2, RZ ;  /* 0x0000000203037210 */ /* 0x000fc80007ffe0ff */
[----:B------:R-:W-:Y:S01]  /*3fe0*/  LOP3.LUT R54, R3, R54, RZ, 0xfc, !PT ;  /* 0x0000003603367212 */ /* 0x000fe200078efcff */
[----:B------:R-:W-:Y:S06]  /*3ff0*/  BRA `(.L_x_709) ;  /* 0x0000000000107947 */ /* 0x000fec0003800000 */
.L_x_708:
[----:B------:R-:W-:-:S04]  /*4000*/  LOP3.LUT R54, R54, 0x80000000, RZ, 0xc0, !PT ;  /* 0x8000000036367812 */ /* 0x000fc800078ec0ff */
[----:B------:R-:W-:Y:S01]  /*4010*/  LOP3.LUT R54, R54, 0x7f800000, RZ, 0xfc, !PT ;  /* 0x7f80000036367812 */ /* 0x000fe200078efcff */
[----:B------:R-:W-:Y:S06]  /*4020*/  BRA `(.L_x_709) ;  /* 0x0000000000047947 */ /* 0x000fec0003800000 */
.L_x_707:
[----:B------:R-:W-:-:S07]  /*4030*/  LEA R54, R53, R54, 0x17 ;  /* 0x0000003635367211 */ /* 0x000fce00078eb8ff */
.L_x_709:
[----:B------:R-:W-:Y:S05]  /*4040*/  BSYNC B1 ;  /* 0x0000000000017941 */ /* 0x000fea0003800000 */
.L_x_706:
[----:B------:R-:W-:Y:S01]  /*4050*/  IMAD.MOV.U32 R2, RZ, RZ, R54 ;  /* 0x000000ffff027224 */ /* 0x000fe200078e0036 */
[----:B------:R-:W-:Y:S06]  /*4060*/  BRA `(.L_x_710) ;  /* 0x0000000000207947 */ /* 0x000fec0003800000 */
.L_x_705:
[----:B------:R-:W-:-:S04]  /*4070*/  LOP3.LUT R2, R3, 0x80000000, R2, 0x48, !PT ;  /* 0x8000000003027812 */ /* 0x000fc800078e4802 */
[----:B------:R-:W-:Y:S01]  /*4080*/  LOP3.LUT R2, R2, 0x7f800000, RZ, 0xfc, !PT ;  /* 0x7f80000002027812 */ /* 0x000fe200078efcff */
[----:B------:R-:W-:Y:S06]  /*4090*/  BRA `(.L_x_710) ;  /* 0x0000000000147947 */ /* 0x000fec0003800000 */
.L_x_704:
[----:B------:R-:W-:Y:S01]  /*40a0*/  LOP3.LUT R2, R3, 0x80000000, R2, 0x48, !PT ;  /* 0x8000000003027812 */ /* 0x000fe200078e4802 */
[----:B------:R-:W-:Y:S06]  /*40b0*/  BRA `(.L_x_710) ;  /* 0x00000000000c7947 */ /* 0x000fec0003800000 */
.L_x_703:
[----:B------:R-:W0:Y:S01]  /*40c0*/  MUFU.RSQ R2, -QNAN ;  /* 0xffc0000000027908 */ /* 0x000e220000001400 */
[----:B------:R-:W-:Y:S05]  /*40d0*/  BRA `(.L_x_710) ;  /* 0x0000000000047947 */ /* 0x000fea0003800000 */
.L_x_702:
[----:B------:R-:W-:-:S07]  /*40e0*/  FADD.FTZ R2, R2, R3 ;  /* 0x0000000302027221 */ /* 0x000fce0000010000 */
.L_x_710:
[----:B------:R-:W-:Y:S05]  /*40f0*/  BSYNC B0 ;  /* 0x0000000000007941 */ /* 0x000fea0003800000 */
.L_x_700:
[----:B------:R-:W-:Y:S01]  /*4100*/  HFMA2.MMA R51, -RZ, RZ, 0, 0 ;  /* 0x00000000ff337435 */ /* 0x000fe200000001ff */
[----:B------:R-:W-:-:S05]  /*4110*/  MOV R50, R48 ;  /* 0x0000003000327202 */ /* 0x000fca0000000f00 */
[----:B0-----:R-:W-:Y:S05]  /*4120*/  RET.REL.NODEC R50 `(_Z25multi_tensor_apply_kernelI18TensorListMetadataILi5ELb1EEN18transformer_engine17multi_tensor_adam17AdamFunctorMasterI13__nv_fp8_e4m313__nv_bfloat16fiEEJffffffNS3_10adamMode_tEfEEvlPViT_T0_DpT1_) ;  /* 0xffffffbc32b47950 */ /* 0x001fea0003c3ffff */
.L_x_711:
        /* <DEDUP_REMOVED lines=13> */
.L_x_5497:


//--------------------- .text._Z25multi_tensor_apply_kernelI18TensorListMetadataILi5ELb1EEN18transformer_engine17multi_tensor_adam17AdamFunctorMasterI13__nv_fp8_e4m36__halffiEEJffffffNS3_10adamMode_tEfEEvlPViT_T0_DpT1_ --------------------------
	.section	.text._Z25multi_tensor_apply_kernelI18TensorListMetadataILi5ELb1EEN18transformer_engine17multi_tensor_adam17AdamFunctorMasterI13__nv_fp8_e4m36__halffiEEJffffffNS3_10adamMode_tEfEEvlPViT_T0_DpT1_,"ax",@progbits
	.align	128
        .global         _Z25multi_tensor_apply_kernelI18TensorListMetadataILi5ELb1EEN18transformer_engine17multi_tensor_adam17AdamFunctorMasterI13__nv_fp8_e4m36__halffiEEJffffffNS3_10adamMode_tEfEEvlPViT_T0_DpT1_
        .type           _Z25multi_tensor_apply_kernelI18TensorListMetadataILi5ELb1EEN18transformer_engine17multi_tensor_adam17AdamFunctorMasterI13__nv_fp8_e4m36__halffiEEJffffffNS3_10adamMode_tEfEEvlPViT_T0_DpT1_,@function
        .size           _Z25multi_tensor_apply_kernelI18TensorListMetadataILi5ELb1EEN18transformer_engine17multi_tensor_adam17AdamFunctorMasterI13__nv_fp8_e4m36__halffiEEJffffffNS3_10adamMode_tEfEEvlPViT_T0_DpT1_,(.L_x_5500 - _Z25multi_tensor_apply_kernelI18TensorListMetadataILi5ELb1EEN18transformer_engine17multi_tensor_adam17AdamFunctorMasterI13__nv_fp8_e4m36__halffiEEJffffffNS3_10adamMode_tEfEEvlPViT_T0_DpT1_)
        .other          _Z25multi_tensor_apply_kernelI18TensorListMetadataILi5ELb1EEN18transformer_engine17multi_tensor_adam17AdamFunctorMasterI13__nv_fp8_e4m36__halffiEEJffffffNS3_10adamMode_tEfEEvlPViT_T0_DpT1_,@"STO_CUDA_ENTRY STV_DEFAULT"
_Z25multi_tensor_apply_kernelI18TensorListMetadataILi5ELb1EEN18transformer_engine17multi_tensor_adam17AdamFunctorMasterI13__nv_fp8_e4m36__halffiEEJffffffNS3_10adamMode_tEfEEvlPViT_T0_DpT1_:
.text._Z25multi_tensor_apply_kernelI18TensorListMetadataILi5ELb1EEN18transformer_engine17multi_tensor_adam17AdamFunctorMasterI13__nv_fp8_e4m36__halffiEEJffffffNS3_10adamMode_tEfEEvlPViT_T0_DpT1_:
        /* <DEDUP_REMOVED lines=50> */
.L_x_794:
        /* <DEDUP_REMOVED lines=89> */
[----:B0-----:R-:W-:Y:S01]  /*08b0*/  IMAD.MOV.U32 R45, RZ, RZ, RZ ;  /* 0x000000ffff2d7224 */ /* 0x001fe200078e00ff */
[----:B------:R-:W-:-:S03]  /*08c0*/  MOV R4, RZ ;  /* 0x000000ff00047202 */ /* 0x000fc60000000f00 */
[----:B--2---:R-:W-:Y:S02]  /*08d0*/  @P0 HADD2.F32 R0, -RZ, R2.H0_H0 ;  /* 0x20000002ff000230 */ /* 0x004fe40000004100 */
[----:B---3--:R-:W-:Y:S02]  /*08e0*/  @P2 HADD2.F32 R4, -RZ, R50.H0_H0 ;  /* 0x20000032ff042230 */ /* 0x008fe40000004100 */
[----:B----4-:R-:W-:Y:S02]  /*08f0*/  @P1 HADD2.F32 R47, -RZ, R3.H0_H0 ;  /* 0x20000003ff2f1230 */ /* 0x010fe40000004100 */
[----:B------:R-:W-:Y:S01]  /*0900*/  @P3 HADD2.F32 R45, -RZ, R44.H0_H0 ;  /* 0x2000002cff2d3230 */ /* 0x000fe20000004100 */
[----:B-1----:R-:W-:Y:S06]  /*0910*/  @!P4 BRA `(.L_x_713) ;  /* 0x000000100060c947 */ /* 0x002fec0003800000 */
        /* <DEDUP_REMOVED lines=20> */
[----:B------:R-:W-:Y:S05]  /*0a60*/  CALL.REL.NOINC `($__internal_17_$__cuda_sm3x_div_rn_noftz_f32_slowpath) ;  /* 0x0000003000107944 */ /* 0x000fea0003c00000 */
[----:B------:R-:W-:-:S07]  /*0a70*/  MOV R55, R2 ;  /* 0x0000000200377202 */ /* 0x000fce0000000f00 */
.L_x_715:
[----:B------:R-:W-:Y:S05]  /*0a80*/  BSYNC B2 ;  /* 0x0000000000027941 */ /* 0x000fea0003800000 */
.L_x_714:
        /* <DEDUP_REMOVED lines=14> */
[----:B------:R-:W-:Y:S05]  /*0b70*/  CALL.REL.NOINC `($__internal_17_$__cuda_sm3x_div_rn_noftz_f32_slowpath) ;  /* 0x0000002c00cc7944 */ /* 0x000fea0003c00000 */
[----:B------:R-:W-:-:S07]  /*0b80*/  IMAD.MOV.U32 R3, RZ, RZ, R2 ;  /* 0x000000ffff037224 */ /* 0x000fce00078e0002 */
.L_x_717:
[----:B------:R-:W-:Y:S05]  /*0b90*/  BSYNC B2 ;  /* 0x0000000000027941 */ /* 0x000fea0003800000 */
.L_x_716:
[----:B------:R-:W-:Y:S01]  /*0ba0*/  IADD3 R48, R3, -0xd000000, RZ ;  /* 0xf300000003307810 */ /* 0x000fe20007ffe0ff */
[----:B------:R0:W1:Y:S01]  /*0bb0*/  MUFU.RSQ R2, R3 ;  /* 0x0000000300027308 */ /* 0x0000620000001400 */
[----:B------:R-:W-:Y:S02]  /*0bc0*/  BSSY B0, `(.L_x_718) ;  /* 0x000000a000007945 */ /* 0x000fe40003800000 */
[----:B------:R-:W-:-:S13]  /*0bd0*/  ISETP.GT.U32.AND P3, PT, R48, 0x727fffff, PT ;  /* 0x727fffff3000780c */ /* 0x000fda0003f64070 */
[----:B0-----:R-:W-:Y:S05]  /*0be0*/  @!P3 BRA `(.L_x_719) ;  /* 0x00000000000cb947 */ /* 0x001fea0003800000 */
[----:B-1----:R-:W-:-:S07]  /*0bf0*/  MOV R2, 0xc10 ;  /* 0x00000c1000027802 */ /* 0x002fce0000000f00 */
[----:B------:R-:W-:Y:S05]  /*0c00*/  CALL.REL.NOINC `($__internal_16_$__cuda_sm20_sqrt_rn_f32_slowpath) ;  /* 0x0000002c00547944 */ /* 0x000fea0003c00000 */
[----:B------:R-:W-:Y:S05]  /*0c10*/  BRA `(.L_x_720) ;  /* 0x0000000000107947 */ /* 0x000fea0003800000 */
.L_x_719:
[C---:B-1----:R-:W-:Y:S01]  /*0c20*/  FMUL.FTZ R50, R2.reuse, R3 ;  /* 0x0000000302327220 */ /* 0x042fe20000410000 */
[----:B------:R-:W-:-:S03]  /*0c30*/  FMUL.FTZ R2, R2, 0.5 ;  /* 0x3f00000002027820 */ /* 0x000fc60000410000 */
[----:B------:R-:W-:-:S04]  /*0c40*/  FFMA R3, -R50, R50, R3 ;  /* 0x0000003232037223 */ /* 0x000fc80000000103 */
[----:B------:R-:W-:-:S07]  /*0c50*/  FFMA R50, R3, R2, R50 ;  /* 0x0000000203327223 */ /* 0x000fce0000000032 */
.L_x_720:
[----:B------:R-:W-:Y:S05]  /*0c60*/  BSYNC B0 ;  /* 0x0000000000007941 */ /* 0x000fea0003800000 */
.L_x_718:
        /* <DEDUP_REMOVED lines=13> */
[----:B------:R-:W-:Y:S05]  /*0d40*/  CALL.REL.NOINC `($__internal_17_$__cuda_sm3x_div_rn_noftz_f32_slowpath) ;  /* 0x0000002c00587944 */ /* 0x000fea0003c00000 */
[----:B------:R-:W-:-:S07]  /*0d50*/  IMAD.MOV.U32 R48, RZ, RZ, R2 ;  /* 0x000000ffff307224 */ /* 0x000fce00078e0002 */
.L_x_722:
[----:B------:R-:W-:Y:S05]  /*0d60*/  BSYNC B2 ;  /* 0x0000000000027941 */ /* 0x000fea0003800000 */
.L_x_721:
        /* <DEDUP_REMOVED lines=21> */
[----:B------:R-:W-:Y:S05]  /*0ec0*/  CALL.REL.NOINC `($__internal_17_$__cuda_sm3x_div_rn_noftz_f32_slowpath) ;  /* 0x0000002800f87944 */ /* 0x000fea0003c00000 */
[----:B------:R-:W-:-:S07]  /*0ed0*/  IMAD.MOV.U32 R55, RZ, RZ, R2 ;  /* 0x000000ffff377224 */ /* 0x000fce00078e0002 */
.L_x_724:
[----:B------:R-:W-:Y:S05]  /*0ee0*/  BSYNC B2 ;  /* 0x0000000000027941 */ /* 0x000fea0003800000 */
.L_x_723:
        /* <DEDUP_REMOVED lines=14> */
[----:B------:R-:W-:Y:S05]  /*0fd0*/  CALL.REL.NOINC `($__internal_17_$__cuda_sm3x_div_rn_noftz_f32_slowpath) ;  /* 0x0000002800b47944 */ /* 0x000fea0003c00000 */
[----:B------:R-:W-:-:S07]  /*0fe0*/  MOV R3, R2 ;  /* 0x0000000200037202 */ /* 0x000fce0000000f00 */
.L_x_726:
[----:B------:R-:W-:Y:S05]  /*0ff0*/  BSYNC B2 ;  /* 0x0000000000027941 */ /* 0x000fea0003800000 */
.L_x_725:
[----:B------:R-:W-:Y:S01]  /*1000*/  VIADD R48, R3, 0xf3000000 ;  /* 0xf300000003307836 */ /* 0x000fe20000000000 */
[----:B------:R0:W1:Y:S01]  /*1010*/  MUFU.RSQ R2, R3 ;  /* 0x0000000300027308 */ /* 0x0000620000001400 */
[----:B------:R-:W-:Y:S03]  /*1020*/  BSSY B0, `(.L_x_727) ;  /* 0x000000a000007945 */ /* 0x000fe60003800000 */
[----:B------:R-:W-:-:S13]  /*1030*/  ISETP.GT.U32.AND P3, PT, R48, 0x727fffff, PT ;  /* 0x727fffff3000780c */ /* 0x000fda0003f64070 */
[----:B01----:R-:W-:Y:S05]  /*1040*/  @!P3 BRA `(.L_x_728) ;  /* 0x00000000000cb947 */ /* 0x003fea0003800000 */
[----:B------:R-:W-:-:S07]  /*1050*/  MOV R2, 0x1070 ;  /* 0x0000107000027802 */ /* 0x000fce0000000f00 */
[----:B------:R-:W-:Y:S05]  /*1060*/  CALL.REL.NOINC `($__internal_16_$__cuda_sm20_sqrt_rn_f32_slowpath) ;  /* 0x00000028003c7944 */ /* 0x000fea0003c00000 */
[----:B------:R-:W-:Y:S05]  /*1070*/  BRA `(.L_x_729) ;  /* 0x0000000000107947 */ /* 0x000fea0003800000 */
.L_x_728:
[C---:B------:R-:W-:Y:S01]  /*1080*/  FMUL.FTZ R50, R2.reuse, R3 ;  /* 0x0000000302327220 */ /* 0x040fe20000410000 */
[----:B------:R-:W-:-:S03]  /*1090*/  FMUL.FTZ R2, R2, 0.5 ;  /* 0x3f00000002027820 */ /* 0x000fc60000410000 */
[----:B------:R-:W-:-:S04]  /*10a0*/  FFMA R3, -R50, R50, R3 ;  /* 0x0000003232037223 */ /* 0x000fc80000000103 */
[----:B------:R-:W-:-:S07]  /*10b0*/  FFMA R50, R3, R2, R50 ;  /* 0x0000000203327223 */ /* 0x000fce0000000032 */
.L_x_729:
[----:B------:R-:W-:Y:S05]  /*10c0*/  BSYNC B0 ;  /* 0x0000000000007941 */ /* 0x000fea0003800000 */
.L_x_727:
        /* <DEDUP_REMOVED lines=13> */
[----:B------:R-:W-:Y:S05]  /*11a0*/  CALL.REL.NOINC `($__internal_17_$__cuda_sm3x_div_rn_noftz_f32_slowpath) ;  /* 0x0000002800407944 */ /* 0x000fea0003c00000 */
[----:B------:R-:W-:-:S07]  /*11b0*/  MOV R51, R2 ;  /* 0x0000000200337202 */ /* 0x000fce0000000f00 */
.L_x_731:
[----:B------:R-:W-:Y:S05]  /*11c0*/  BSYNC B2 ;  /* 0x0000000000027941 */ /* 0x000fea0003800000 */
.L_x_730:
        /* <DEDUP_REMOVED lines=21> */
[----:B------:R-:W-:Y:S05]  /*1320*/  CALL.REL.NOINC `($__internal_17_$__cuda_sm3x_div_rn_noftz_f32_slowpath) ;  /* 0x0000002400e07944 */ /* 0x000fea0003c00000 */
[----:B------:R-:W-:-:S07]  /*1330*/  MOV R42, R2 ;  /* 0x00000002002a7202 */ /* 0x000fce0000000f00 */
.L_x_733:
[----:B------:R-:W-:Y:S05]  /*1340*/  BSYNC B2 ;  /* 0x0000000000027941 */ /* 0x000fea0003800000 */
.L_x_732:
        /* <DEDUP_REMOVED lines=16> */
.L_x_735:
[----:B------:R-:W-:Y:S05]  /*1450*/  BSYNC B2 ;  /* 0x0000000000027941 */ /* 0x000fea0003800000 */
.L_x_734:
        /* <DEDUP_REMOVED lines=8> */
.L_x_737:
[C---:B-1----:R-:W-:Y:S01]  /*14e0*/  FMUL.FTZ R50, R2.reuse, R3 ;  /* 0x0000000302327220 */ /* 0x042fe20000410000 */
[----:B------:R-:W-:-:S03]  /*14f0*/  FMUL.FTZ R2, R2, 0.5 ;  /* 0x3f00000002027820 */ /* 0x000fc60000410000 */
[----:B------:R-:W-:-:S04]  /*1500*/  FFMA R3, -R50, R50, R3 ;  /* 0x0000003232037223 */ /* 0x000fc80000000103 */
[----:B------:R-:W-:-:S07]  /*1510*/  FFMA R50, R3, R2, R50 ;  /* 0x0000000203327223 */ /* 0x000fce0000000032 */
.L_x_738:
[----:B------:R-:W-:Y:S05]  /*1520*/  BSYNC B0 ;  /* 0x0000000000007941 */ /* 0x000fea0003800000 */
.L_x_736:
        /* <DEDUP_REMOVED lines=15> */
.L_x_740:
[----:B------:R-:W-:Y:S05]  /*1620*/  BSYNC B2 ;  /* 0x0000000000027941 */ /* 0x000fea0003800000 */
.L_x_739:
        /* <DEDUP_REMOVED lines=21> */
[----:B------:R-:W-:Y:S05]  /*1780*/  CALL.REL.NOINC `($__internal_17_$__cuda_sm3x_div_rn_noftz_f32_slowpath) ;  /* 0x0000002000c87944 */ /* 0x000fea0003c00000 */
[----:B------:R-:W-:-:S07]  /*1790*/  IMAD.MOV.U32 R4, RZ, RZ, R2 ;  /* 0x000000ffff047224 */ /* 0x000fce00078e0002 */
.L_x_742:
[----:B------:R-:W-:Y:S05]  /*17a0*/  BSYNC B2 ;  /* 0x0000000000027941 */ /* 0x000fea0003800000 */
.L_x_741:
        /* <DEDUP_REMOVED lines=16> */
.L_x_744:
[----:B------:R-:W-:Y:S05]  /*18b0*/  BSYNC B2 ;  /* 0x0000000000027941 */ /* 0x000fea0003800000 */
.L_x_743:
        /* <DEDUP_REMOVED lines=8> */
.L_x_746:
[C---:B------:R-:W-:Y:S01]  /*1940*/  FMUL.FTZ R50, R2.reuse, R3 ;  /* 0x0000000302327220 */ /* 0x040fe20000410000 */
[----:B------:R-:W-:-:S03]  /*1950*/  FMUL.FTZ R2, R2, 0.5 ;  /* 0x3f00000002027820 */ /* 0x000fc60000410000 */
[----:B------:R-:W-:-:S04]  /*1960*/  FFMA R3, -R50, R50, R3 ;  /* 0x0000003232037223 */ /* 0x000fc80000000103 */
[----:B------:R-:W-:-:S07]  /*1970*/  FFMA R50, R3, R2, R50 ;  /* 0x0000000203327223 */ /* 0x000fce0000000032 */
.L_x_747:
[----:B------:R-:W-:Y:S05]  /*1980*/  BSYNC B0 ;  /* 0x0000000000007941 */ /* 0x000fea0003800000 */
.L_x_745:
        /* <DEDUP_REMOVED lines=14> */
.L_x_749:
[----:B------:R-:W-:Y:S05]  /*1a70*/  BSYNC B2 ;  /* 0x0000000000027941 */ /* 0x000fea0003800000 */
.L_x_748:
[----:B------:R-:W-:Y:S01]  /*1a80*/  FFMA R2, R7, UR30, R2 ;  /* 0x0000001e07027c23 */ /* 0x000fe20008000002 */
[----:B------:R-:W-:Y:S06]  /*1a90*/  BRA `(.L_x_750) ;  /* 0x0000001000687947 */ /* 0x000fec0003800000 */
.L_x_713:
        /* <DEDUP_REMOVED lines=23> */
.L_x_752:
[----:B------:R-:W-:Y:S05]  /*1c10*/  BSYNC B2 ;  /* 0x0000000000027941 */ /* 0x000fea0003800000 */
.L_x_751:
        /* <DEDUP_REMOVED lines=16> */
.L_x_754:
[----:B------:R-:W-:Y:S05]  /*1d20*/  BSYNC B2 ;  /* 0x0000000000027941 */ /* 0x000fea0003800000 */
.L_x_753:
        /* <DEDUP_REMOVED lines=8> */
.L_x_756:
[C---:B------:R-:W-:Y:S01]  /*1db0*/  FMUL.FTZ R50, R2.reuse, R3 ;  /* 0x0000000302327220 */ /* 0x040fe20000410000 */
[----:B------:R-:W-:-:S03]  /*1dc0*/  FMUL.FTZ R2, R2, 0.5 ;  /* 0x3f00000002027820 */ /* 0x000fc60000410000 */
[----:B------:R-:W-:-:S04]  /*1dd0*/  FFMA R3, -R50, R50, R3 ;  /* 0x0000003232037223 */ /* 0x000fc80000000103 */
[----:B------:R-:W-:-:S07]  /*1de0*/  FFMA R50, R3, R2, R50 ;  /* 0x0000000203327223 */ /* 0x000fce0000000032 */
.L_x_757:
[----:B------:R-:W-:Y:S05]  /*1df0*/  BSYNC B0 ;  /* 0x0000000000007941 */ /* 0x000fea0003800000 */
.L_x_755:
        /* <DEDUP_REMOVED lines=15> */
.L_x_759:
[----:B------:R-:W-:Y:S05]  /*1ef0*/  BSYNC B2 ;  /* 0x0000000000027941 */ /* 0x000fea0003800000 */
.L_x_758:
        /* <DEDUP_REMOVED lines=23> */
[----:B------:R-:W-:-:S07]  /*2070*/  MOV R55, R2 ;  /* 0x0000000200377202 */ /* 0x000fce0000000f00 */
.L_x_761:
[----:B------:R-:W-:Y:S05]  /*2080*/  BSYNC B2 ;  /* 0x0000000000027941 */ /* 0x000fea0003800000 */
.L_x_760:
        /* <DEDUP_REMOVED lines=15> */
.L_x_763:
[----:B------:R-:W-:Y:S05]  /*2180*/  BSYNC B2 ;  /* 0x0000000000027941 */ /* 0x000fea0003800000 */
.L_x_762:
[----:B------:R-:W-:Y:S01]  /*2190*/  IADD3 R3, R2, -0xd000000, RZ ;  /* 0xf300000002037810 */ /* 0x000fe20007ffe0ff */
[----:B------:R0:W1:Y:S01]  /*21a0*/  MUFU.RSQ R51, R2 ;  /* 0x0000000200337308 */ /* 0x0000620000001400 */
[----:B------:R-:W-:Y:S02]  /*21b0*/  BSSY B0, `(.L_x_764) ;  /* 0x000000b000007945 */ /* 0x000fe40003800000 */
[----:B------:R-:W-:-:S13]  /*21c0*/  ISETP.GT.U32.AND P3, PT, R3, 0x727fffff, PT ;  /* 0x727fffff0300780c */ /* 0x000fda0003f64070 */
[----:B0-----:R-:W-:Y:S05]  /*21d0*/  @!P3 BRA `(.L_x_765) ;  /* 0x000000000010b947 */ /* 0x001fea0003800000 */
[----:B------:R-:W-:Y:S01]  /*21e0*/  IMAD.MOV.U32 R3, RZ, RZ, R2 ;  /* 0x000000ffff037224 */ /* 0x000fe200078e0002 */
[----:B------:R-:W-:-:S07]  /*21f0*/  MOV R2, 0x2210 ;  /* 0x0000221000027802 */ /* 0x000fce0000000f00 */
[----:B-1----:R-:W-:Y:S05]  /*2200*/  CALL.REL.NOINC `($__internal_16_$__cuda_sm20_sqrt_rn_f32_slowpath) ;  /* 0x0000001400d47944 */ /* 0x002fea0003c00000 */
[----:B------:R-:W-:Y:S05]  /*2210*/  BRA `(.L_x_766) ;  /* 0x0000000000107947 */ /* 0x000fea0003800000 */
.L_x_765:
[C---:B-1----:R-:W-:Y:S01]  /*2220*/  FMUL.FTZ R3, R51.reuse, R2 ;  /* 0x0000000233037220 */ /* 0x042fe20000410000 */
[----:B------:R-:W-:-:S03]  /*2230*/  FMUL.FTZ R50, R51, 0.5 ;  /* 0x3f00000033327820 */ /* 0x000fc60000410000 */
[----:B------:R-:W-:-:S04]  /*2240*/  FFMA R2, -R3, R3, R2 ;  /* 0x0000000303027223 */ /* 0x000fc80000000102 */
[----:B------:R-:W-:-:S07]  /*2250*/  FFMA R50, R2, R50, R3 ;  /* 0x0000003202327223 */ /* 0x000fce0000000003 */
.L_x_766:
[----:B------:R-:W-:Y:S05]  /*2260*/  BSYNC B0 ;  /* 0x0000000000007941 */ /* 0x000fea0003800000 */
.L_x_764:
        /* <DEDUP_REMOVED lines=13> */
[----:B------:R-:W-:Y:S05]  /*2340*/  CALL.REL.NOINC `($__internal_17_$__cuda_sm3x_div_rn_noftz_f32_slowpath) ;  /* 0x0000001400d87944 */ /* 0x000fea0003c00000 */
[----:B------:R-:W-:-:S07]  /*2350*/  IMAD.MOV.U32 R48, RZ, RZ, R2 ;  /* 0x000000ffff307224 */ /* 0x000fce00078e0002 */
.L_x_768:
[----:B------:R-:W-:Y:S05]  /*2360*/  BSYNC B2 ;  /* 0x0000000000027941 */ /* 0x000fea0003800000 */
.L_x_767:
        /* <DEDUP_REMOVED lines=24> */
.L_x_770:
[----:B------:R-:W-:Y:S05]  /*24f0*/  BSYNC B2 ;  /* 0x0000000000027941 */ /* 0x000fea0003800000 */
.L_x_769:
        /* <DEDUP_REMOVED lines=15> */
.L_x_772:
[----:B------:R-:W-:Y:S05]  /*25f0*/  BSYNC B2 ;  /* 0x0000000000027941 */ /* 0x000fea0003800000 */
.L_x_771:
        /* <DEDUP_REMOVED lines=9> */
.L_x_774:
[C---:B-1----:R-:W-:Y:S01]  /*2690*/  FMUL.FTZ R3, R51.reuse, R2 ;  /* 0x0000000233037220 */ /* 0x042fe20000410000 */
[----:B------:R-:W-:-:S03]  /*26a0*/  FMUL.FTZ R50, R51, 0.5 ;  /* 0x3f00000033327820 */ /* 0x000fc60000410000 */
[----:B------:R-:W-:-:S04]  /*26b0*/  FFMA R2, -R3, R3, R2 ;  /* 0x0000000303027223 */ /* 0x000fc80000000102 */
[----:B------:R-:W-:-:S07]  /*26c0*/  FFMA R50, R2, R50, R3 ;  /* 0x0000003202327223 */ /* 0x000fce0000000003 */
.L_x_775:
[----:B------:R-:W-:Y:S05]  /*26d0*/  BSYNC B0 ;  /* 0x0000000000007941 */ /* 0x000fea0003800000 */
.L_x_773:
        /* <DEDUP_REMOVED lines=15> */
.L_x_777:
[----:B------:R-:W-:Y:S05]  /*27d0*/  BSYNC B2 ;  /* 0x0000000000027941 */ /* 0x000fea0003800000 */
.L_x_776:
        /* <DEDUP_REMOVED lines=24> */
.L_x_779:
[----:B------:R-:W-:Y:S05]  /*2960*/  BSYNC B2 ;  /* 0x0000000000027941 */ /* 0x000fea0003800000 */
.L_x_778:
        /* <DEDUP_REMOVED lines=15> */
.L_x_781:
[----:B------:R-:W-:Y:S05]  /*2a60*/  BSYNC B2 ;  /* 0x0000000000027941 */ /* 0x000fea0003800000 */
.L_x_780:
        /* <DEDUP_REMOVED lines=9> */
.L_x_783:
[C---:B-1----:R-:W-:Y:S01]  /*2b00*/  FMUL.FTZ R3, R51.reuse, R2 ;  /* 0x0000000233037220 */ /* 0x042fe20000410000 */
[----:B------:R-:W-:-:S03]  /*2b10*/  FMUL.FTZ R50, R51, 0.5 ;  /* 0x3f00000033327820 */ /* 0x000fc60000410000 */
[----:B------:R-:W-:-:S04]  /*2b20*/  FFMA R2, -R3, R3, R2 ;  /* 0x0000000303027223 */ /* 0x000fc80000000102 */
[----:B------:R-:W-:-:S07]  /*2b30*/  FFMA R50, R2, R50, R3 ;  /* 0x0000003202327223 */ /* 0x000fce0000000003 */
.L_x_784:
[----:B------:R-:W-:Y:S05]  /*2b40*/  BSYNC B0 ;  /* 0x0000000000007941 */ /* 0x000fea0003800000 */
.L_x_782:
        /* <DEDUP_REMOVED lines=14> */
.L_x_785:
[----:B------:R-:W-:Y:S05]  /*2c30*/  BSYNC B2 ;  /* 0x0000000000027941 */ /* 0x000fea0003800000 */
.L_x_750:
        /* <DEDUP_REMOVED lines=16> */
.L_x_787:
[----:B------:R-:W-:Y:S05]  /*2d40*/  BSYNC B0 ;  /* 0x0000000000007941 */ /* 0x000fea0003800000 */
.L_x_786:
        /* <DEDUP_REMOVED lines=11> */
.L_x_789:
[----:B------:R-:W-:Y:S05]  /*2e00*/  BSYNC B0 ;  /* 0x0000000000007941 */ /* 0x000fea0003800000 */
.L_x_788:
        /* <DEDUP_REMOVED lines=11> */
.L_x_791:
[----:B------:R-:W-:Y:S05]  /*2ec0*/  BSYNC B0 ;  /* 0x0000000000007941 */ /* 0x000fea0003800000 */
.L_x_790:
        /* <DEDUP_REMOVED lines=12> */
.L_x_793:
[----:B------:R-:W-:Y:S05]  /*2f90*/  BSYNC B0 ;  /* 0x0000000000007941 */ /* 0x000fea0003800000 */
.L_x_792:
[----:B------:R-:W-:-:S04]  /*2fa0*/  ULEA UR4, UR26, UR4, 0x2 ;  /* 0x000000041a047291 */ /* 0x000fc8000f8e103f */
[----:B------:R-:W-:Y:S02]  /*2fb0*/  UISETP.GE.AND UP0, UPT, UR4, UR34, UPT ;  /* 0x000000220400728c */ /* 0x000fe4000bf06270 */
[----:B------:R-:W-:-:S04]  /*2fc0*/  IMAD.U32 R0, RZ, RZ, UR4 ;  /* 0x00000004ff007e24 */ /* 0x000fc8000f8e00ff */
[----:B------:R-:W-:Y:S02]  /*2fd0*/  PLOP3.LUT P0, PT, PT, PT, UP0, 0x80, 0x0 ;  /* 0x000000000000781c */ /* 0x000fe40003f0f008 */
[----:B------:R-:W-:-:S13]  /*2fe0*/  ISETP.LT.AND P1, PT, R0, UR5, PT ;  /* 0x0000000500007c0c */ /* 0x000fda000bf21270 */
[----:B------:R-:W-:Y:S05]  /*2ff0*/  @!P0 BRA P1, `(.L_x_794) ;  /* 0xffffffd000c88947 */ /* 0x000fea000083ffff */
.L_x_712:
        /* <DEDUP_REMOVED lines=38> */
.L_x_805:
[----:B01----:R-:W-:-:S07]  /*3260*/  FMNMX R5, R5, R4, !PT ;  /* 0x0000000405057209 */ /* 0x003fce0007800000 */
.L_x_796:
[----:B------:R-:W-:Y:S05]  /*3270*/  BSYNC B0 ;  /* 0x0000000000007941 */ /* 0x000fea0003800000 */
.L_x_795:
        /* <DEDUP_REMOVED lines=10> */
.L_x_798:
        /* <DEDUP_REMOVED lines=8> */
[----:B0-----:R-:W-:Y:S05]  /*33a0*/  CALL.REL.NOINC `($__internal_15_$__cuda_sm20_rcp_rn_f32_slowpath) ;  /* 0x0000000000987944 */ /* 0x001fea0003c00000 */
[----:B------:R-:W-:Y:S05]  /*33b0*/  BRA `(.L_x_800) ;  /* 0x0000000000147947 */ /* 0x000fea0003800000 */
.L_x_799:
[----:B0-----:R-:W0:Y:S01]  /*33c0*/  MUFU.RCP R5, UR9 ;  /* 0x0000000900057d08 */ /* 0x001e220008001000 */
[----:B------:R-:W-:-:S05]  /*33d0*/  MOV R0, UR9 ;  /* 0x0000000900007c02 */ /* 0x000fca0008000f00 */
[----:B0-----:R-:W-:-:S04]  /*33e0*/  FFMA R0, R5, R0, -1 ;  /* 0xbf80000005007423 */ /* 0x001fc80000000000 */
[----:B------:R-:W-:-:S04]  /*33f0*/  FADD.FTZ R0, -R0, -RZ ;  /* 0x800000ff00007221 */ /* 0x000fc80000010100 */
[----:B------:R-:W-:-:S07]  /*3400*/  FFMA R5, R5, R0, R5 ;  /* 0x0000000005057223 */ /* 0x000fce0000000005 */
.L_x_800:
[----:B------:R-:W-:Y:S01]  /*3410*/  IMAD.U32 R2, RZ, RZ, UR14 ;  /* 0x0000000eff027e24 */ /* 0x000fe2000f8e00ff */
[----:B------:R-:W-:-:S05]  /*3420*/  MOV R3, UR15 ;  /* 0x0000000f00037c02 */ /* 0x000fca0008000f00 */
[----:B------:R-:W-:Y:S01]  /*3430*/  STG.E desc[UR10][R2.64], R5 ;  /* 0x0000000502007986 */ /* 0x000fe2000c10190a */
[----:B------:R-:W-:Y:S05]  /*3440*/  EXIT ;  /* 0x000000000000794d */ /* 0x000fea0003800000 */
.L_x_797:
[----:B------:R-:W-:Y:S01]  /*3450*/  HFMA2.MMA R7, -RZ, RZ, 0, 4.76837158203125e-07 ;  /* 0x00000008ff077435 */ /* 0x000fe200000001ff */
[----:B------:R-:W-:Y:S01]  /*3460*/  IMAD.MOV.U32 R9, RZ, RZ, 0x1f ;  /* 0x0000001fff097424 */ /* 0x000fe200078e00ff */
[----:B------:R-:W-:-:S09]  /*3470*/  MOV R6, 0xffffffff ;  /* 0xffffffff00067802 */ /* 0x000fd20000000f00 */
[----:B01----:R-:W-:Y:S05]  /*3480*/  WARPSYNC.COLLECTIVE R6, `(.L_x_801) ;  /* 0x0000000006087348 */ /* 0x003fea0003c00000 */
[----:B-1----:R1:W2:Y:S02]  /*3490*/  SHFL.DOWN P0, R4, R0, R7, R9 ;  /* 0x0800000700047389 */ /* 0x0022a40000000009 */
[----:B012---:R-:W-:Y:S01]  /*34a0*/  ENDCOLLECTIVE ;  /* 0x000000000000791b */ /* 0x007fe20003800000 */
.L_x_801:
[----:B------:R-:W-:Y:S01]  /*34b0*/  HFMA2.MMA R7, -RZ, RZ, 0, 2.384185791015625e-07 ;  /* 0x00000004ff077435 */ /* 0x000fe200000001ff */
[----:B------:R-:W-:-:S04]  /*34c0*/  MOV R3, R4 ;  /* 0x0000000400037202 */ /* 0x000fc80000000f00 */
[----:B------:R-:W-:-:S05]  /*34d0*/  FMNMX R3, R3, R0, !PT ;  /* 0x0000000003037209 */ /* 0x000fca0007800000 */
[----:B------:R-:W-:-:S07]  /*34e0*/  IMAD.MOV.U32 R0, RZ, RZ, R3 ;  /* 0x000000ffff007224 */ /* 0x000fce00078e0003 */
[----:B------:R-:W-:Y:S05]  /*34f0*/  WARPSYNC.COLLECTIVE R6, `(.L_x_802) ;  /* 0x0000000006087348 */ /* 0x000fea0003c00000 */
[----:B------:R0:W1:Y:S02]  /*3500*/  SHFL.DOWN P0, R4, R0, R7, R9 ;  /* 0x0800000700047389 */ /* 0x0000640000000009 */
[----:B01----:R-:W-:Y:S01]  /*3510*/  ENDCOLLECTIVE ;  /* 0x000000000000791b */ /* 0x003fe20003800000 */
.L_x_802:
[----:B------:R-:W-:Y:S01]  /*3520*/  HFMA2.MMA R7, -RZ, RZ, 0, 1.1920928955078125e-07 ;  /* 0x00000002ff077435 */ /* 0x000fe200000001ff */
[----:B------:R-:W-:-:S04]  /*3530*/  MOV R2, R4 ;  /* 0x0000000400027202 */ /* 0x000fc80000000f00 */
[----:B------:R-:W-:-:S05]  /*3540*/  FMNMX R2, R3, R2, !PT ;  /* 0x0000000203027209 */ /* 0x000fca0007800000 */
[----:B------:R-:W-:-:S07]  /*3550*/  IMAD.MOV.U32 R0, RZ, RZ, R2 ;  /* 0x000000ffff007224 */ /* 0x000fce00078e0002 */
[----:B------:R-:W-:Y:S05]  /*3560*/  WARPSYNC.COLLECTIVE R6, `(.L_x_803) ;  /* 0x0000000006087348 */ /* 0x000fea0003c00000 */
[----:B------:R0:W1:Y:S02]  /*3570*/  SHFL.DOWN P0, R4, R0, R7, R9 ;  /* 0x0800000700047389 */ /* 0x0000640000000009 */
[----:B01----:R-:W-:Y:S01]  /*3580*/  ENDCOLLECTIVE ;  /* 0x000000000000791b */ /* 0x003fe20003800000 */
.L_x_803:
[----:B------:R-:W-:Y:S01]  /*3590*/  HFMA2.MMA R7, -RZ, RZ, 0, 5.9604644775390625e-08 ;  /* 0x00000001ff077435 */ /* 0x000fe200000001ff */
[----:B------:R-:W-:-:S04]  /*35a0*/  MOV R5, R4 ;  /* 0x0000000400057202 */ /* 0x000fc80000000f00 */
[----:B------:R-:W-:-:S05]  /*35b0*/  FMNMX R5, R2, R5, !PT ;  /* 0x0000000502057209 */ /* 0x000fca0007800000 */
[----:B------:R-:W-:-:S07]  /*35c0*/  IMAD.MOV.U32 R0, RZ, RZ, R5 ;  /* 0x000000ffff007224 */ /* 0x000fce00078e0005 */
[----:B------:R-:W-:Y:S05]  /*35d0*/  WARPSYNC.COLLECTIVE R6, `(.L_x_804) ;  /* 0x0000000006087348 */ /* 0x000fea0003c00000 */
[----:B------:R0:W1:Y:S02]  /*35e0*/  SHFL.DOWN P0, R4, R0, R7, R9 ;  /* 0x0800000700047389 */ /* 0x0000640000000009 */
[----:B01----:R-:W-:Y:S01]  /*35f0*/  ENDCOLLECTIVE ;  /* 0x000000000000791b */ /* 0x003fe20003800000 */
.L_x_804:
[----:B------:R-:W-:Y:S05]  /*3600*/  BRA `(.L_x_805) ;  /* 0xfffffffc00147947 */ /* 0x000fea000383ffff */
        .weak           $__internal_15_$__cuda_sm20_rcp_rn_f32_slowpath
        .type           $__internal_15_$__cuda_sm20_rcp_rn_f32_slowpath,@function
        .size           $__internal_15_$__cuda_sm20_rcp_rn_f32_slowpath,($__internal_16_$__cuda_sm20_sqrt_rn_f32_slowpath - $__internal_15_$__cuda_sm20_rcp_rn_f32_slowpath)
$__internal_15_$__cuda_sm20_rcp_rn_f32_slowpath:
        /* <DEDUP_REMOVED lines=15> */
.L_x_806:
        /* <DEDUP_REMOVED lines=33> */
.L_x_808:
[----:B------:R0:W1:Y:S02]  /*3910*/  MUFU.RCP R2, R0 ;  /* 0x0000000000027308 */ /* 0x0000640000001000 */
.L_x_807:
[----:B------:R-:W-:Y:S01]  /*3920*/  HFMA2.MMA R3, -RZ, RZ, 0, 0 ;  /* 0x00000000ff037435 */ /* 0x000fe200000001ff */
[----:B-1-3--:R-:W-:Y:S01]  /*3930*/  MOV R5, R2 ;  /* 0x0000000200057202 */ /* 0x00afe20000000f00 */
[----:B------:R-:W-:-:S04]  /*3940*/  IMAD.MOV.U32 R2, RZ, RZ, R7 ;  /* 0x000000ffff027224 */ /* 0x000fc800078e0007 */
[----:B0-2---:R-:W-:Y:S05]  /*3950*/  RET.REL.NODEC R2 `(_Z25multi_tensor_apply_kernelI18TensorListMetadataILi5ELb1EEN18transformer_engine17multi_tensor_adam17AdamFunctorMasterI13__nv_fp8_e4m36__halffiEEJffffffNS3_10adamMode_tEfEEvlPViT_T0_DpT1_) ;  /* 0xffffffc402a87950 */ /* 0x005fea0003c3ffff */
        .weak           $__internal_16_$__cuda_sm20_sqrt_rn_f32_slowpath
        .type           $__internal_16_$__cuda_sm20_sqrt_rn_f32_slowpath,@function
        .size           $__internal_16_$__cuda_sm20_sqrt_rn_f32_slowpath,($__internal_17_$__cuda_sm3x_div_rn_noftz_f32_slowpath - $__internal_16_$__cuda_sm20_sqrt_rn_f32_slowpath)
$__internal_16_$__cuda_sm20_sqrt_rn_f32_slowpath:
        /* <DEDUP_REMOVED lines=19> */
.L_x_809:
[----:B------:R-:W-:-:S06]  /*3a90*/  HFMA2.MMA R3, -RZ, RZ, 0, 0 ;  /* 0x00000000ff037435 */ /* 0x000fcc00000001ff */
[----:B------:R-:W-:Y:S05]  /*3aa0*/  RET.REL.NODEC R2 `(_Z25multi_tensor_apply_kernelI18TensorListMetadataILi5ELb1EEN18transformer_engine17multi_tensor_adam17AdamFunctorMasterI13__nv_fp8_e4m36__halffiEEJffffffNS3_10adamMode_tEfEEvlPViT_T0_DpT1_) ;  /* 0xffffffc402547950 */ /* 0x000fea0003c3ffff */
        .weak           $__internal_17_$__cuda_sm3x_div_rn_noftz_f32_slowpath
        .type           $__internal_17_$__cuda_sm3x_div_rn_noftz_f32_slowpath,@function
        .size           $__internal_17_$__cuda_sm3x_div_rn_noftz_f32_slowpath,(.L_x_5500 - $__internal_17_$__cuda_sm3x_div_rn_noftz_f32_slowpath)
$__internal_17_$__cuda_sm3x_div_rn_noftz_f32_slowpath:
        /* <DEDUP_REMOVED lines=34> */
.L_x_811:
        /* <DEDUP_REMOVED lines=51> */
.L_x_818:
[----:B------:R-:W-:-:S04]  /*4000*/  LOP3.LUT R54, R54, 0x80000000, RZ, 0xc0, !PT ;  /* 0x8000000036367812 */ /* 0x000fc800078ec0ff */
[----:B------:R-:W-:Y:S01]  /*4010*/  LOP3.LUT R54, R54, 0x7f800000, RZ, 0xfc, !PT ;  /* 0x7f80000036367812 */ /* 0x000fe200078efcff */
[----:B------:R-:W-:Y:S06]  /*4020*/  BRA `(.L_x_819) ;  /* 0x0000000000047947 */ /* 0x000fec0003800000 */
.L_x_817:
[----:B------:R-:W-:-:S07]  /*4030*/  LEA R54, R53, R54, 0x17 ;  /* 0x0000003635367211 */ /* 0x000fce00078eb8ff */
.L_x_819:
[----:B------:R-:W-:Y:S05]  /*4040*/  BSYNC B1 ;  /* 0x0000000000017941 */ /* 0x000fea0003800000 */
.L_x_816:
[----:B------:R-:W-:Y:S01]  /*4050*/  IMAD.MOV.U32 R2, RZ, RZ, R54 ;  /* 0x000000ffff027224 */ /* 0x000fe200078e0036 */
[----:B------:R-:W-:Y:S06]  /*4060*/  BRA `(.L_x_820) ;  /* 0x0000000000207947 */ /* 0x000fec0003800000 */
.L_x_815:
[----:B------:R-:W-:-:S04]  /*4070*/  LOP3.LUT R2, R3, 0x80000000, R2, 0x48, !PT ;  /* 0x8000000003027812 */ /* 0x000fc800078e4802 */
[----:B------:R-:W-:Y:S01]  /*4080*/  LOP3.LUT R2, R2, 0x7f800000, RZ, 0xfc, !PT ;  /* 0x7f80000002027812 */ /* 0x000fe200078efcff */
[----:B------:R-:W-:Y:S06]  /*4090*/  BRA `(.L_x_820) ;  /* 0x0000000000147947 */ /* 0x000fec0003800000 */
.L_x_814:
[----:B------:R-:W-:Y:S01]  /*40a0*/  LOP3.LUT R2, R3, 0x80000000, R2, 0x48, !PT ;  /* 0x8000000003027812 */ /* 0x000fe200078e4802 */
[----:B------:R-:W-:Y:S06]  /*40b0*/  BRA `(.L_x_820) ;  /* 0x00000000000c7947 */ /* 0x000fec0003800000 */
.L_x_813:
[----:B------:R-:W0:Y:S01]  /*40c0*/  MUFU.RSQ R2, -QNAN ;  /* 0xffc0000000027908 */ /* 0x000e220000001400 */
[----:B------:R-:W-:Y:S05]  /*40d0*/  BRA `(.L_x_820) ;  /* 0x0000000000047947 */ /* 0x000fea0003800000 */
.L_x_812:
[----:B------:R-:W-:-:S07]  /*40e0*/  FADD.FTZ R2, R2, R3 ;  /* 0x0000000302027221 */ /* 0x000fce0000010000 */
.L_x_820:
[----:B------:R-:W-:Y:S05]  /*40f0*/  BSYNC B0 ;  /* 0x0000000000007941 */ /* 0x000fea0003800000 */
.L_x_810:
[----:B------:R-:W-:Y:S01]  /*4100*/  HFMA2.MMA R51, -RZ, RZ, 0, 0 ;  /* 0x00000000ff337435 */ /* 0x000fe200000001ff */
[----:B------:R-:W-:-:S05]  /*4110*/  MOV R50, R48 ;  /* 0x0000003000327202 */ /* 0x000fca0000000f00 */
[----:B0-----:R-:W-:Y:S05]  /*4120*/  RET.REL.NODEC R50 `(_Z25multi_tensor_apply_kernelI18TensorListMetadataILi5ELb1EEN18transformer_engine17multi_tensor_adam17AdamFunctorMasterI13__nv_fp8_e4m36__halffiEEJffffffNS3_10adamMode_tEfEEvlPViT_T0_DpT1_) ;  /* 0xffffffbc32b47950 */ /* 0x001fea0003c3ffff */
.L_x_821:
        /* <DEDUP_REMOVED lines=13> */
.L_x_5500:


//--------------------- .text._Z25multi_tensor_apply_kernelI18TensorListMetadataILi5ELb1EEN18transformer_engine17multi_tensor_adam17AdamFunctorMasterI13__nv_fp8_e4m3ffiEEJffffffNS3_10adamMode_tEfEEvlPViT_T0_DpT1_ --------------------------
	.section	.text._Z25multi_tensor_apply_kernelI18TensorListMetadataILi5ELb1EEN18transformer_engine17multi_tensor_adam17AdamFunctorMasterI13__nv_fp8_e4m3ffiEEJffffffNS3_10adamMode_tEfEEvlPViT_T0_DpT1_,"ax",@progbits
	.align	128
        .global         _Z25multi_tensor_apply_kernelI18TensorListMetadataILi5ELb1EEN18transformer_engine17multi_tensor_adam17AdamFunctorMasterI13__nv_fp8_e4m3ffiEEJffffffNS3_10adamMode_tEfEEvlPViT_T0_DpT1_
        .type           _Z25multi_tensor_apply_kernelI18TensorListMetadataILi5ELb1EEN18transformer_engine17multi_tensor_adam17AdamFunctorMasterI13__nv_fp8_e4m3ffiEEJffffffNS3_10adamMode_tEfEEvlPViT_T0_DpT1_,@function
        .size           _Z25multi_tensor_apply_kernelI18TensorListMetadataILi5ELb1EEN18transformer_engine17multi_tensor_adam17AdamFunctorMasterI13__nv_fp8_e4m3ffiEEJffffffNS3_10adamMode_tEfEEvlPViT_T0_DpT1_,(.L_x_5503 - _Z25multi_tensor_apply_kernelI18TensorListMetadataILi5ELb1EEN18transformer_engine17multi_tensor_adam17AdamFunctorMasterI13__nv_fp8_e4m3ffiEEJffffffNS3_10adamMode_tEfEEvlPViT_T0_DpT1_)
        .other          _Z25multi_tensor_apply_kernelI18TensorListMetadataILi5ELb1EEN18transformer_engine17multi_tensor_adam17AdamFunctorMasterI13__nv_fp8_e4m3ffiEEJffffffNS3_10adamMode_tEfEEvlPViT_T0_DpT1_,@"STO_CUDA_ENTRY STV_DEFAULT"
_Z25multi_tensor_apply_kernelI18TensorListMetadataILi5ELb1EEN18transformer_engine17multi_tensor_adam17AdamFunctorMasterI13__nv_fp8_e4m3ffiEEJffffffNS3_10adamMode_tEfEEvlPViT_T0_DpT1_:
.text._Z25multi_tensor_apply_kernelI18TensorListMetadataILi5ELb1EEN18transformer_engine17multi_tensor_adam17AdamFunctorMasterI13__nv_fp8_e4m3ffiEEJffffffNS3_10adamMode_tEfEEvlPViT_T0_DpT1_:
        /* <DEDUP_REMOVED lines=50> */
.L_x_905:
[----:B------:R-:W-:Y:S02]  /*0320*/  IADD3 R19, R29, UR4, RZ ;  /* 0x000000041d137c10 */ /* 0x000fe4000fffe0ff */
[----:B------:R-:W-:Y:S02]  /*0330*/  CS2R R30, SRZ ;  /* 0x00000000001e7805 */ /* 0x000fe4000001ff00 */
[C---:B------:R-:W-:Y:S01]  /*0340*/  ISETP.GE.AND P0, PT, R19.reuse, UR33, PT ;  /* 0x0000002113007c0c */ /* 0x040fe2000bf06270 */
[C---:B------:R-:W-:Y:S01]  /*0350*/  VIADD R18, R19.reuse, UR26 ;  /* 0x0000001a13127c36 */ /* 0x040fe20008000000 */
[C---:B------:R-:W-:Y:S02]  /*0360*/  IADD3 R0, P2, R19.reuse, UR8, RZ ;  /* 0x0000000813007c10 */ /* 0x040fe4000ff5e0ff */
[C---:B------:R-:W-:Y:S02]  /*0370*/  ISETP.LT.AND P0, PT, R19.reuse, UR5, !P0 ;  /* 0x0000000513007c0c */ /* 0x040fe4000c701270 */
[----:B------:R-:W-:-:S02]  /*0380*/  LEA.HI.X.SX32 R3, R19, UR27, 0x1, P2 ;  /* 0x0000001b13037c11 */ /* 0x000fc400090f0eff */
[----:B------:R-:W-:Y:S02]  /*0390*/  SHF.L.U32 R34, R0, 0x2, RZ ;  /* 0x0000000200227819 */ /* 0x000fe400000006ff */
[C---:B------:R-:W-:Y:S02]  /*03a0*/  ISETP.GE.AND P1, PT, R18.reuse, UR33, PT ;  /* 0x0000002112007c0c */ /* 0x040fe4000bf26270 */
[----:B------:R-:W-:Y:S02]  /*03b0*/  IADD3 R16, P3, R18, UR8, RZ ;  /* 0x0000000812107c10 */ /* 0x000fe4000ff7e0ff */
[----:B------:R-:W-:Y:S02]  /*03c0*/  SHF.L.U64.HI R0, R0, 0x2, R3 ;  /* 0x0000000200007819 */ /* 0x000fe40000010203 */
[----:B------:R-:W-:Y:S02]  /*03d0*/  ISETP.LT.AND P1, PT, R18, UR5, !P1 ;  /* 0x0000000512007c0c */ /* 0x000fe4000cf21270 */
[----:B------:R-:W-:-:S02]  /*03e0*/  @P0 IADD3 R2, P2, R34, UR16, RZ ;  /* 0x0000001022020c10 */ /* 0x000fc4000ff5e0ff */
[C---:B------:R-:W-:Y:S02]  /*03f0*/  IADD3 R15, R18.reuse, UR26, RZ ;  /* 0x0000001a120f7c10 */ /* 0x040fe4000fffe0ff */
[----:B------:R-:W-:Y:S02]  /*0400*/  LEA.HI.X.SX32 R17, R18, UR27, 0x1, P3 ;  /* 0x0000001b12117c11 */ /* 0x000fe400098f0eff */
[----:B------:R-:W-:Y:S02]  /*0410*/  @P0 IADD3.X R3, R0, UR17, RZ, P2, !PT ;  /* 0x0000001100030c10 */ /* 0x000fe400097fe4ff */
[C---:B------:R-:W-:Y:S02]  /*0420*/  ISETP.GE.AND P2, PT, R15.reuse, UR33, PT ;  /* 0x000000210f007c0c */ /* 0x040fe4000bf46270 */
[C---:B------:R-:W-:Y:S01]  /*0430*/  SHF.L.U64.HI R17, R16.reuse, 0x2, R17 ;  /* 0x0000000210117819 */ /* 0x040fe20000010211 */
[----:B------:R-:W-:Y:S01]  /*0440*/  IMAD.SHL.U32 R16, R16, 0x4, RZ ;  /* 0x0000000410107824 */ /* 0x000fe200078e00ff */
[C---:B------:R-:W-:Y:S01]  /*0450*/  IADD3 R12, P5, R15.reuse, UR8, RZ ;  /* 0x000000080f0c7c10 */ /* 0x040fe2000ffbe0ff */
[----:B------:R0:W5:Y:S01]  /*0460*/  @P0 LDG.E R31, desc[UR10][R2.64] ;  /* 0x0000000a021f0981 */ /* 0x000162000c1e1900 */
[----:B------:R-:W-:-:S02]  /*0470*/  ISETP.LT.AND P2, PT, R15, UR5, !P2 ;  /* 0x000000050f007c0c */ /* 0x000fc4000d741270 */
[----:B------:R-:W-:Y:S02]  /*0480*/  CS2R R32, SRZ ;  /* 0x0000000000207805 */ /* 0x000fe4000001ff00 */
[C---:B------:R-:W-:Y:S01]  /*0490*/  LEA.HI.X.SX32 R13, R15.reuse, UR27, 0x1, P5 ;  /* 0x0000001b0f0d7c11 */ /* 0x040fe2000a8f0eff */
[----:B------:R-:W-:Y:S01]  /*04a0*/  IMAD.MOV.U32 R14, RZ, RZ, RZ ;  /* 0x000000ffff0e7224 */ /* 0x000fe200078e00ff */
[----:B------:R-:W-:Y:S02]  /*04b0*/  @P1 IADD3 R6, P3, R16, UR20, RZ ;  /* 0x0000001410061c10 */ /* 0x000fe4000ff7e0ff */
[C---:B------:R-:W-:Y:S01]  /*04c0*/  SHF.L.U64.HI R13, R12.reuse, 0x2, R13 ;  /* 0x000000020c0d7819 */ /* 0x040fe2000001020d */
[----:B------:R-:W-:Y:S01]  /*04d0*/  VIADD R8, R15, UR26 ;  /* 0x0000001a0f087c36 */ /* 0x000fe20008000000 */
[----:B------:R-:W-:Y:S02]  /*04e0*/  @P1 IADD3.X R7, R17, UR21, RZ, P3, !PT ;  /* 0x0000001511071c10 */ /* 0x000fe40009ffe4ff */
[----:B------:R-:W-:-:S02]  /*04f0*/  SHF.L.U32 R12, R12, 0x2, RZ ;  /* 0x000000020c0c7819 */ /* 0x000fc400000006ff */
[----:B0-----:R-:W-:Y:S01]  /*0500*/  @P1 IADD3 R2, P3, R16, UR16, RZ ;  /* 0x0000001010021c10 */ /* 0x001fe2000ff7e0ff */
[----:B------:R0:W5:Y:S01]  /*0510*/  @P1 LDG.E R32, desc[UR10][R6.64] ;  /* 0x0000000a06201981 */ /* 0x000162000c1e1900 */
[----:B------:R-:W-:Y:S02]  /*0520*/  @P2 IADD3 R26, P5, R12, UR22, RZ ;  /* 0x000000160c1a2c10 */ /* 0x000fe4000ffbe0ff */
[----:B------:R-:W-:Y:S02]  /*0530*/  @P1 IADD3.X R3, R17, UR17, RZ, P3, !PT ;  /* 0x0000001111031c10 */ /* 0x000fe40009ffe4ff */
[----:B------:R-:W-:Y:S02]  /*0540*/  ISETP.GE.AND P3, PT, R8, UR33, PT ;  /* 0x0000002108007c0c */ /* 0x000fe4000bf66270 */
[----:B------:R-:W-:Y:S02]  /*0550*/  @P1 IADD3 R4, P4, R16, UR6, RZ ;  /* 0x0000000610041c10 */ /* 0x000fe4000ff9e0ff */
[----:B------:R-:W-:-:S02]  /*0560*/  @P2 IADD3.X R27, R13, UR23, RZ, P5, !PT ;  /* 0x000000170d1b2c10 */ /* 0x000fc4000affe4ff */
[C---:B------:R-:W-:Y:S02]  /*0570*/  IADD3 R10, P5, R8.reuse, UR8, RZ ;  /* 0x00000008080a7c10 */ /* 0x040fe4000ffbe0ff */
[----:B------:R-:W-:Y:S02]  /*0580*/  ISETP.LT.AND P3, PT, R8, UR5, !P3 ;  /* 0x0000000508007c0c */ /* 0x000fe4000df61270 */
[----:B------:R-:W-:Y:S02]  /*0590*/  @P1 IADD3.X R5, R17, UR7, RZ, P4, !PT ;  /* 0x0000000711051c10 */ /* 0x000fe4000a7fe4ff */
[----:B0-----:R-:W-:Y:S02]  /*05a0*/  @P2 IADD3 R6, P4, R12, UR20, RZ ;  /* 0x000000140c062c10 */ /* 0x001fe4000ff9e0ff */
[----:B------:R-:W-:Y:S01]  /*05b0*/  LEA.HI.X.SX32 R11, R8, UR27, 0x1, P5 ;  /* 0x0000001b080b7c11 */ /* 0x000fe2000a8f0eff */
[----:B------:R-:W-:Y:S01]  /*05c0*/  HFMA2.MMA R35, -RZ, RZ, 0, 0 ;  /* 0x00000000ff237435 */ /* 0x000fe200000001ff */
[----:B------:R-:W-:-:S02]  /*05d0*/  @P2 IADD3.X R7, R13, UR21, RZ, P4, !PT ;  /* 0x000000150d072c10 */ /* 0x000fc4000a7fe4ff */
[----:B------:R-:W-:Y:S02]  /*05e0*/  CS2R R36, SRZ ;  /* 0x0000000000247805 */ /* 0x000fe4000001ff00 */
[C---:B------:R-:W-:Y:S01]  /*05f0*/  SHF.L.U64.HI R11, R10.reuse, 0x2, R11 ;  /* 0x000000020a0b7819 */ /* 0x040fe2000001020b */
[----:B------:R-:W-:Y:S01]  /*0600*/  IMAD.SHL.U32 R10, R10, 0x4, RZ ;  /* 0x000000040a0a7824 */ /* 0x000fe200078e00ff */
[C---:B------:R-:W-:Y:S02]  /*0610*/  @P2 IADD3 R20, P4, R12.reuse, UR6, RZ ;  /* 0x000000060c142c10 */ /* 0x040fe4000ff9e0ff */
[----:B------:R-:W-:Y:S02]  /*0620*/  CS2R R8, SRZ ;  /* 0x0000000000087805 */ /* 0x000fe4000001ff00 */
[----:B------:R-:W-:Y:S01]  /*0630*/  @P2 IADD3 R24, P5, R12, UR16, RZ ;  /* 0x000000100c182c10 */ /* 0x000fe2000ffbe0ff */
[----:B------:R0:W5:Y:S01]  /*0640*/  @P1 LDG.E R37, desc[UR10][R2.64] ;  /* 0x0000000a02251981 */ /* 0x000162000c1e1900 */
[----:B------:R-:W-:-:S02]  /*0650*/  @P2 IADD3.X R21, R13, UR7, RZ, P4, !PT ;  /* 0x000000070d152c10 */ /* 0x000fc4000a7fe4ff */
[C---:B------:R-:W-:Y:S01]  /*0660*/  @P3 IADD3 R22, P4, R10.reuse, UR22, RZ ;  /* 0x000000160a163c10 */ /* 0x040fe2000ff9e0ff */
[----:B------:R1:W5:Y:S01]  /*0670*/  @P2 LDG.E R35, desc[UR10][R26.64] ;  /* 0x0000000a1a232981 */ /* 0x000362000c1e1900 */
[----:B------:R-:W-:Y:S02]  /*0680*/  @P2 IADD3.X R25, R13, UR17, RZ, P5, !PT ;  /* 0x000000110d192c10 */ /* 0x000fe4000affe4ff */
[----:B------:R-:W-:Y:S01]  /*0690*/  @P3 IADD3.X R23, R11, UR23, RZ, P4, !PT ;  /* 0x000000170b173c10 */ /* 0x000fe2000a7fe4ff */
[----:B------:R2:W5:Y:S01]  /*06a0*/  @P2 LDG.E R30, desc[UR10][R6.64] ;  /* 0x0000000a061e2981 */ /* 0x000562000c1e1900 */
[C---:B0-----:R-:W-:Y:S02]  /*06b0*/  @P3 IADD3 R2, P4, R10.reuse, UR20, RZ ;  /* 0x000000140a023c10 */ /* 0x041fe4000ff9e0ff */
[C---:B------:R-:W-:Y:S01]  /*06c0*/  @P3 IADD3 R38, P6, R10.reuse, UR16, RZ ;  /* 0x000000100a263c10 */ /* 0x040fe2000ffde0ff */
[----:B------:R0:W5:Y:S01]  /*06d0*/  @P2 LDG.E R8, desc[UR10][R20.64] ;  /* 0x0000000a14082981 */ /* 0x000162000c1e1900 */
[----:B-1----:R-:W-:-:S02]  /*06e0*/  @P3 IADD3 R26, P5, R10, UR6, RZ ;  /* 0x000000060a1a3c10 */ /* 0x002fc4000ffbe0ff */
[C---:B------:R-:W-:Y:S01]  /*06f0*/  @P3 IADD3.X R3, R11.reuse, UR21, RZ, P4, !PT ;  /* 0x000000150b033c10 */ /* 0x040fe2000a7fe4ff */
[----:B------:R1:W5:Y:S01]  /*0700*/  @P1 LDG.E R14, desc[UR10][R4.64] ;  /* 0x0000000a040e1981 */ /* 0x000362000c1e1900 */
[----:B--2---:R-:W-:Y:S02]  /*0710*/  CS2R R6, SRZ ;  /* 0x0000000000067805 */ /* 0x004fe4000001ff00 */
[C---:B------:R-:W-:Y:S02]  /*0720*/  @P3 IADD3.X R27, R11.reuse, UR7, RZ, P5, !PT ;  /* 0x000000070b1b3c10 */ /* 0x040fe4000affe4ff */
[----:B------:R-:W-:Y:S01]  /*0730*/  @P3 IADD3.X R39, R11, UR17, RZ, P6, !PT ;  /* 0x000000110b273c10 */ /* 0x000fe2000b7fe4ff */
[----:B------:R2:W5:Y:S01]  /*0740*/  @P2 LDG.E R33, desc[UR10][R24.64] ;  /* 0x0000000a18212981 */ /* 0x000562000c1e1900 */
[----:B0-----:R-:W-:-:S03]  /*0750*/  IADD3 R20, P4, R34, UR6, RZ ;  /* 0x0000000622147c10 */ /* 0x001fc6000ff9e0ff */
[----:B------:R0:W5:Y:S01]  /*0760*/  @P3 LDG.E R9, desc[UR10][R22.64] ;  /* 0x0000000a16093981 */ /* 0x000162000c1e1900 */
[----:B-1----:R-:W-:Y:S02]  /*0770*/  CS2R R4, SRZ ;  /* 0x0000000000047805 */ /* 0x002fe4000001ff00 */
[----:B------:R-:W-:Y:S01]  /*0780*/  IADD3.X R21, R0, UR7, RZ, P4, !PT ;  /* 0x0000000700157c10 */ /* 0x000fe2000a7fe4ff */
[----:B------:R1:W5:Y:S01]  /*0790*/  @P3 LDG.E R6, desc[UR10][R26.64] ;  /* 0x0000000a1a063981 */ /* 0x000362000c1e1900 */
[----:B--2---:R-:W-:-:S03]  /*07a0*/  IADD3 R24, P6, R34, UR22, RZ ;  /* 0x0000001622187c10 */ /* 0x004fc6000ffde0ff */
[----:B------:R2:W5:Y:S01]  /*07b0*/  @P3 LDG.E R5, desc[UR10][R38.64] ;  /* 0x0000000a26053981 */ /* 0x000562000c1e1900 */
[----:B0-----:R-:W-:Y:S02]  /*07c0*/  IADD3 R22, P5, R34, UR20, RZ ;  /* 0x0000001422167c10 */ /* 0x001fe4000ffbe0ff */
[----:B------:R-:W-:Y:S01]  /*07d0*/  MOV R41, RZ ;  /* 0x000000ff00297202 */ /* 0x000fe20000000f00 */
[----:B------:R0:W5:Y:S01]  /*07e0*/  @P3 LDG.E R7, desc[UR10][R2.64] ;  /* 0x0000000a02073981 */ /* 0x000162000c1e1900 */
[----:B-1----:R-:W-:Y:S02]  /*07f0*/  IADD3 R26, P4, R16, UR22, RZ ;  /* 0x00000016101a7c10 */ /* 0x002fe4000ff9e0ff */
[C---:B------:R-:W-:Y:S01]  /*0800*/  IADD3.X R23, R0.reuse, UR21, RZ, P5, !PT ;  /* 0x0000001500177c10 */ /* 0x040fe2000affe4ff */
[----:B------:R0:W5:Y:S01]  /*0810*/  @P0 LDG.E R4, desc[UR10][R20.64] ;  /* 0x0000000a14040981 */ /* 0x000162000c1e1900 */
[----:B--2---:R-:W-:Y:S01]  /*0820*/  IMAD.MOV.U32 R39, RZ, RZ, RZ ;  /* 0x000000ffff277224 */ /* 0x004fe200078e00ff */
[----:B------:R-:W-:-:S02]  /*0830*/  IADD3.X R25, R0, UR23, RZ, P6, !PT ;  /* 0x0000001700197c10 */ /* 0x000fc4000b7fe4ff */
[----:B------:R-:W-:Y:S01]  /*0840*/  IADD3.X R27, R17, UR23, RZ, P4, !PT ;  /* 0x00000017111b7c10 */ /* 0x000fe2000a7fe4ff */
[----:B------:R0:W5:Y:S04]  /*0850*/  @P0 LDG.E R36, desc[UR10][R22.64] ;  /* 0x0000000a16240981 */ /* 0x000168000c1e1900 */
[----:B------:R0:W5:Y:S04]  /*0860*/  @P0 LDG.E R41, desc[UR10][R24.64] ;  /* 0x0000000a18290981 */ /* 0x000168000c1e1900 */
[----:B------:R0:W5:Y:S01]  /*0870*/  @P1 LDG.E R39, desc[UR10][R26.64] ;  /* 0x0000000a1a271981 */ /* 0x000162000c1e1900 */
[----:B------:R-:W-:-:S13]  /*0880*/  ISETP.NE.AND P4, PT, RZ, UR28, PT ;  /* 0x0000001cff007c0c */ /* 0x000fda000bf85270 */
[----:B0-----:R-:W-:Y:S05]  /*0890*/  @!P4 BRA `(.L_x_823) ;  /* 0x000000100060c947 */ /* 0x001fea0003800000 */
[----:B------:R-:W0:Y:S01]  /*08a0*/  LDC.64 R2, c[0x0][0x1068] ;  /* 0x00041a00ff027b82 */ /* 0x000e220000000a00 */
[----:B-----5:R-:W-:Y:S01]  /*08b0*/  FMUL R43, R31, UR24 ;  /* 0x000000181f2b7c20 */ /* 0x020fe20008400000 */
[----:B------:R-:W-:Y:S03]  /*08c0*/  BSSY B2, `(.L_x_824) ;  /* 0x0000014000027945 */ /* 0x000fe60003800000 */
[----:B------:R-:W-:Y:S01]  /*08d0*/  FFMA R34, R36, UR34, R43 ;  /* 0x0000002224227c23 */ /* 0x000fe2000800002b */
[----:B0-----:R-:W0:Y:S08]  /*08e0*/  MUFU.RCP R0, R3 ;  /* 0x0000000300007308 */ /* 0x001e300000001000 */
[----:B------:R-:W1:Y:S01]  /*08f0*/  FCHK P4, R34, R3 ;  /* 0x0000000322007302 */ /* 0x000e620000080000 */
[----:B0-----:R-:W-:-:S04]  /*0900*/  FFMA R45, R0, -R3, 1 ;  /* 0x3f800000002d7423 */ /* 0x001fc80000000803 */
[----:B------:R-:W-:Y:S01]  /*0910*/  FFMA R45, R0, R45, R0 ;  /* 0x0000002d002d7223 */ /* 0x000fe20000000000 */
[----:B------:R-:W-:-:S03]  /*0920*/  FMUL R0, R31, UR25 ;  /* 0x000000191f007c20 */ /* 0x000fc60008400000 */
[----:B------:R-:W-:Y:S01]  /*0930*/  FFMA R36, R34, R45, RZ ;  /* 0x0000002d22247223 */ /* 0x000fe200000000ff */
[----:B------:R-:W-:Y:S01]  /*0940*/  FMUL R0, R0, R31 ;  /* 0x0000001f00007220 */ /* 0x000fe20000400000 */
[----:B------:R-:W-:Y:S02]  /*0950*/  MOV R31, R34 ;  /* 0x00000022001f7202 */ /* 0x000fe40000000f00 */
[----:B------:R-:W-:Y:S01]  /*0960*/  FFMA R43, R36, -R3, R34 ;  /* 0x80000003242b7223 */ /* 0x000fe20000000022 */
[----:B------:R-:W-:-:S03]  /*0970*/  FFMA R0, R41, R2, R0 ;  /* 0x0000000229007223 */ /* 0x000fc60000000000 */
[----:B------:R-:W-:Y:S01]  /*0980*/  FFMA R43, R45, R43, R36 ;  /* 0x0000002b2d2b7223 */ /* 0x000fe20000000024 */
[----:B-1----:R-:W-:Y:S06]  /*0990*/  @!P4 BRA `(.L_x_825) ;  /* 0x000000000018c947 */ /* 0x002fec0003800000 */
[----:B------:R-:W-:Y:S01]  /*09a0*/  ULDC UR32, c[0x0][0x106c] ;  /* 0x00041b0000207ab9 */ /* 0x000fe20000000800 */
[----:B------:R-:W-:Y:S01]  /*09b0*/  IMAD.MOV.U32 R2, RZ, RZ, R34 ;  /* 0x000000ffff027224 */ /* 0x000fe200078e0022 */
[----:B------:R-:W-:Y:S02]  /*09c0*/  MOV R3, UR32 ;  /* 0x0000002000037c02 */ /* 0x000fe40008000f00 */
[----:B------:R-:W-:-:S07]  /*09d0*/  MOV R42, 0x9f0 ;  /* 0x000009f0002a7802 */ /* 0x000fce0000000f00 */
[----:B------:R-:W-:Y:S05]  /*09e0*/  CALL.REL.NOINC `($__internal_20_$__cuda_sm3x_div_rn_noftz_f32_slowpath) ;  /* 0x00000030008c7944 */ /* 0x000fea0003c00000 */
[----:B------:R-:W-:-:S07]  /*09f0*/  IMAD.MOV.U32 R43, RZ, RZ, R2 ;  /* 0x000000ffff2b7224 */ /* 0x000fce00078e0002 */
.L_x_825:
[----:B------:R-:W-:Y:S05]  /*0a00*/  BSYNC B2 ;  /* 0x0000000000027941 */ /* 0x000fea0003800000 */
.L_x_824:
        /* <DEDUP_REMOVED lines=14> */
[----:B------:R-:W-:Y:S05]  /*0af0*/  CALL.REL.NOINC `($__internal_20_$__cuda_sm3x_div_rn_noftz_f32_slowpath) ;  /* 0x0000003000487944 */ /* 0x000fea0003c00000 */
[----:B------:R-:W-:-:S07]  /*0b00*/  MOV R3, R2 ;  /* 0x0000000200037202 */ /* 0x000fce0000000f00 */
.L_x_827:
[----:B------:R-:W-:Y:S05]  /*0b10*/  BSYNC B2 ;  /* 0x0000000000027941 */ /* 0x000fea0003800000 */
.L_x_826:
[----:B------:R-:W-:Y:S01]  /*0b20*/  VIADD R34, R3, 0xf3000000 ;  /* 0xf300000003227836 */ /* 0x000fe20000000000 */
[----:B------:R0:W1:Y:S01]  /*0b30*/  MUFU.RSQ R2, R3 ;  /* 0x0000000300027308 */ /* 0x0000620000001400 */
[----:B------:R-:W-:Y:S03]  /*0b40*/  BSSY B0, `(.L_x_828) ;  /* 0x000000a000007945 */ /* 0x000fe60003800000 */
[----:B------:R-:W-:-:S13]  /*0b50*/  ISETP.GT.U32.AND P4, PT, R34, 0x727fffff, PT ;  /* 0x727fffff2200780c */ /* 0x000fda0003f84070 */
[----:B01----:R-:W-:Y:S05]  /*0b60*/  @!P4 BRA `(.L_x_829) ;  /* 0x00000000000cc947 */ /* 0x003fea0003800000 */
[----:B------:R-:W-:-:S07]  /*0b70*/  MOV R2, 0xb90 ;  /* 0x00000b9000027802 */ /* 0x000fce0000000f00 */
[----:B------:R-:W-:Y:S05]  /*0b80*/  CALL.REL.NOINC `($__internal_19_$__cuda_sm20_sqrt_rn_f32_slowpath) ;  /* 0x0000002c00d07944 */ /* 0x000fea0003c00000 */
[----:B------:R-:W-:Y:S05]  /*0b90*/  BRA `(.L_x_830) ;  /* 0x0000000000107947 */ /* 0x000fea0003800000 */
.L_x_829:
[C---:B------:R-:W-:Y:S01]  /*0ba0*/  FMUL.FTZ R40, R2.reuse, R3 ;  /* 0x0000000302287220 */ /* 0x040fe20000410000 */
[----:B------:R-:W-:-:S03]  /*0bb0*/  FMUL.FTZ R2, R2, 0.5 ;  /* 0x3f00000002027820 */ /* 0x000fc60000410000 */
[----:B------:R-:W-:-:S04]  /*0bc0*/  FFMA R3, -R40, R40, R3 ;  /* 0x0000002828037223 */ /* 0x000fc80000000103 */
[----:B------:R-:W-:-:S07]  /*0bd0*/  FFMA R40, R3, R2, R40 ;  /* 0x0000000203287223 */ /* 0x000fce0000000028 */
.L_x_830:
[----:B------:R-:W-:Y:S05]  /*0be0*/  BSYNC B0 ;  /* 0x0000000000007941 */ /* 0x000fea0003800000 */
.L_x_828:
        /* <DEDUP_REMOVED lines=13> */
[----:B------:R-:W-:Y:S05]  /*0cc0*/  CALL.REL.NOINC `($__internal_20_$__cuda_sm3x_div_rn_noftz_f32_slowpath) ;  /* 0x0000002c00d47944 */ /* 0x000fea0003c00000 */
[----:B------:R-:W-:-:S07]  /*0cd0*/  MOV R41, R2 ;  /* 0x0000000200297202 */ /* 0x000fce0000000f00 */
.L_x_832:
[----:B------:R-:W-:Y:S05]  /*0ce0*/  BSYNC B2 ;  /* 0x0000000000027941 */ /* 0x000fea0003800000 */
.L_x_831:
        /* <DEDUP_REMOVED lines=21> */
[----:B------:R-:W-:Y:S05]  /*0e40*/  CALL.REL.NOINC `($__internal_20_$__cuda_sm3x_div_rn_noftz_f32_slowpath) ;  /* 0x0000002c00747944 */ /* 0x000fea0003c00000 */
[----:B------:R-:W-:-:S07]  /*0e50*/  MOV R43, R2 ;  /* 0x00000002002b7202 */ /* 0x000fce0000000f00 */
.L_x_834:
[----:B------:R-:W-:Y:S05]  /*0e60*/  BSYNC B2 ;  /* 0x0000000000027941 */ /* 0x000fea0003800000 */
.L_x_833:
        /* <DEDUP_REMOVED lines=16> */
.L_x_836:
[----:B------:R-:W-:Y:S05]  /*0f70*/  BSYNC B2 ;  /* 0x0000000000027941 */ /* 0x000fea0003800000 */
.L_x_835:
[----:B------:R-:W-:Y:S01]  /*0f80*/  IADD3 R34, R3, -0xd000000, RZ ;  /* 0xf300000003227810 */ /* 0x000fe20007ffe0ff */
[----:B------:R0:W1:Y:S01]  /*0f90*/  MUFU.RSQ R2, R3 ;  /* 0x0000000300027308 */ /* 0x0000620000001400 */
[----:B------:R-:W-:Y:S02]  /*0fa0*/  BSSY B0, `(.L_x_837) ;  /* 0x000000a000007945 */ /* 0x000fe40003800000 */
[----:B------:R-:W-:-:S13]  /*0fb0*/  ISETP.GT.U32.AND P4, PT, R34, 0x727fffff, PT ;  /* 0x727fffff2200780c */ /* 0x000fda0003f84070 */
[----:B0-----:R-:W-:Y:S05]  /*0fc0*/  @!P4 BRA `(.L_x_838) ;  /* 0x00000000000cc947 */ /* 0x001fea0003800000 */
[----:B-1----:R-:W-:-:S07]  /*0fd0*/  MOV R2, 0xff0 ;  /* 0x00000ff000027802 */ /* 0x002fce0000000f00 */
[----:B------:R-:W-:Y:S05]  /*0fe0*/  CALL.REL.NOINC `($__internal_19_$__cuda_sm20_sqrt_rn_f32_slowpath) ;  /* 0x0000002800b87944 */ /* 0x000fea0003c00000 */
[----:B------:R-:W-:Y:S05]  /*0ff0*/  BRA `(.L_x_839) ;  /* 0x0000000000107947 */ /* 0x000fea0003800000 */
.L_x_838:
[C---:B-1----:R-:W-:Y:S01]  /*1000*/  FMUL.FTZ R40, R2.reuse, R3 ;  /* 0x0000000302287220 */ /* 0x042fe20000410000 */
[----:B------:R-:W-:-:S03]  /*1010*/  FMUL.FTZ R2, R2, 0.5 ;  /* 0x3f00000002027820 */ /* 0x000fc60000410000 */
[----:B------:R-:W-:-:S04]  /*1020*/  FFMA R3, -R40, R40, R3 ;  /* 0x0000002828037223 */ /* 0x000fc80000000103 */
[----:B------:R-:W-:-:S07]  /*1030*/  FFMA R40, R3, R2, R40 ;  /* 0x0000000203287223 */ /* 0x000fce0000000028 */
.L_x_839:
[----:B------:R-:W-:Y:S05]  /*1040*/  BSYNC B0 ;  /* 0x0000000000007941 */ /* 0x000fea0003800000 */
.L_x_837:
        /* <DEDUP_REMOVED lines=13> */
[----:B------:R-:W-:Y:S05]  /*1120*/  CALL.REL.NOINC `($__internal_20_$__cuda_sm3x_div_rn_noftz_f32_slowpath) ;  /* 0x0000002800bc7944 */ /* 0x000fea0003c00000 */
[----:B------:R-:W-:-:S07]  /*1130*/  IMAD.MOV.U32 R41, RZ, RZ, R2 ;  /* 0x000000ffff297224 */ /* 0x000fce00078e0002 */
.L_x_841:
[----:B------:R-:W-:Y:S05]  /*1140*/  BSYNC B2 ;  /* 0x0000000000027941 */ /* 0x000fea0003800000 */
.L_x_840:
        /* <DEDUP_REMOVED lines=8> */
[----:B------:R-:W-:-:S04]  /*11d0*/  MOV R30, R34 ;  /* 0x00000022001e7202 */ /* 0x000fc80000000f00 */
        /* <DEDUP_REMOVED lines=12> */
[----:B------:R-:W-:Y:S05]  /*12a0*/  CALL.REL.NOINC `($__internal_20_$__cuda_sm3x_div_rn_noftz_f32_slowpath) ;  /* 0x00000028005c7944 */ /* 0x000fea0003c00000 */
[----:B------:R-:W-:-:S07]  /*12b0*/  IMAD.MOV.U32 R43, RZ, RZ, R2 ;  /* 0x000000ffff2b7224 */ /* 0x000fce00078e0002 */
.L_x_843:
[----:B------:R-:W-:Y:S05]  /*12c0*/  BSYNC B2 ;  /* 0x0000000000027941 */ /* 0x000fea0003800000 */
.L_x_842:
        /* <DEDUP_REMOVED lines=16> */
.L_x_845:
[----:B------:R-:W-:Y:S05]  /*13d0*/  BSYNC B2 ;  /* 0x0000000000027941 */ /* 0x000fea0003800000 */
.L_x_844:
        /* <DEDUP_REMOVED lines=8> */
.L_x_847:
[C---:B------:R-:W-:Y:S01]  /*1460*/  FMUL.FTZ R40, R2.reuse, R3 ;  /* 0x0000000302287220 */ /* 0x040fe20000410000 */
[----:B------:R-:W-:-:S03]  /*1470*/  FMUL.FTZ R2, R2, 0.5 ;  /* 0x3f00000002027820 */ /* 0x000fc60000410000 */
[----:B------:R-:W-:-:S04]  /*1480*/  FFMA R3, -R40, R40, R3 ;  /* 0x0000002828037223 */ /* 0x000fc80000000103 */
[----:B------:R-:W-:-:S07]  /*1490*/  FFMA R40, R3, R2, R40 ;  /* 0x0000000203287223 */ /* 0x000fce0000000028 */
.L_x_848:
[----:B------:R-:W-:Y:S05]  /*14a0*/  BSYNC B0 ;  /* 0x0000000000007941 */ /* 0x000fea0003800000 */
.L_x_846:
        /* <DEDUP_REMOVED lines=15> */
.L_x_850:
[----:B------:R-:W-:Y:S05]  /*15a0*/  BSYNC B2 ;  /* 0x0000000000027941 */ /* 0x000fea0003800000 */
.L_x_849:
        /* <DEDUP_REMOVED lines=9> */
[----:B------:R-:W-:Y:S02]  /*1640*/  FFMA R43, R8, UR30, R41 ;  /* 0x0000001e082b7c23 */ /* 0x000fe40008000029 */
        /* <DEDUP_REMOVED lines=11> */
[----:B------:R-:W-:Y:S05]  /*1700*/  CALL.REL.NOINC `($__internal_20_$__cuda_sm3x_div_rn_noftz_f32_slowpath) ;  /* 0x0000002400447944 */ /* 0x000fea0003c00000 */
[----:B------:R-:W-:-:S07]  /*1710*/  MOV R5, R2 ;  /* 0x0000000200057202 */ /* 0x000fce0000000f00 */
.L_x_852:
[----:B------:R-:W-:Y:S05]  /*1720*/  BSYNC B2 ;  /* 0x0000000000027941 */ /* 0x000fea0003800000 */
.L_x_851:
        /* <DEDUP_REMOVED lines=16> */
.L_x_854:
[----:B------:R-:W-:Y:S05]  /*1830*/  BSYNC B2 ;  /* 0x0000000000027941 */ /* 0x000fea0003800000 */
.L_x_853:
        /* <DEDUP_REMOVED lines=8> */
.L_x_856:
[C---:B-1----:R-:W-:Y:S01]  /*18c0*/  FMUL.FTZ R40, R2.reuse, R3 ;  /* 0x0000000302287220 */ /* 0x042fe20000410000 */
[----:B------:R-:W-:-:S03]  /*18d0*/  FMUL.FTZ R2, R2, 0.5 ;  /* 0x3f00000002027820 */ /* 0x000fc60000410000 */
[----:B------:R-:W-:-:S04]  /*18e0*/  FFMA R3, -R40, R40, R3 ;  /* 0x0000002828037223 */ /* 0x000fc80000000103 */
[----:B------:R-:W-:-:S07]  /*18f0*/  FFMA R40, R3, R2, R40 ;  /* 0x0000000203287223 */ /* 0x000fce0000000028 */
.L_x_857:
[----:B------:R-:W-:Y:S05]  /*1900*/  BSYNC B0 ;  /* 0x0000000000007941 */ /* 0x000fea0003800000 */
.L_x_855:
        /* <DEDUP_REMOVED lines=14> */
.L_x_859:
[----:B------:R-:W-:Y:S05]  /*19f0*/  BSYNC B2 ;  /* 0x0000000000027941 */ /* 0x000fea0003800000 */
.L_x_858:
[----:B------:R-:W-:Y:S01]  /*1a00*/  FFMA R41, R6, UR30, R2 ;  /* 0x0000001e06297c23 */ /* 0x000fe20008000002 */
[----:B------:R-:W-:Y:S06]  /*1a10*/  BRA `(.L_x_860) ;  /* 0x00000010006c7947 */ /* 0x000fec0003800000 */
.L_x_823:
[----:B------:R-:W0:Y:S01]  /*1a20*/  LDC.64 R2, c[0x0][0x1068] ;  /* 0x00041a00ff027b82 */ /* 0x000e220000000a00 */
[----:B-----5:R-:W-:Y:S01]  /*1a30*/  FFMA R31, R4, UR30, R31 ;  /* 0x0000001e041f7c23 */ /* 0x020fe2000800001f */
[----:B------:R-:W-:Y:S03]  /*1a40*/  BSSY B2, `(.L_x_861) ;  /* 0x0000015000027945 */ /* 0x000fe60003800000 */
[----:B------:R-:W-:-:S04]  /*1a50*/  FMUL R43, R31, UR24 ;  /* 0x000000181f2b7c20 */ /* 0x000fc80008400000 */
[----:B------:R-:W-:Y:S01]  /*1a60*/  FFMA R36, R36, UR34, R43 ;  /* 0x0000002224247c23 */ /* 0x000fe2000800002b */
        /* <DEDUP_REMOVED lines=18> */
.L_x_862:
[----:B------:R-:W-:Y:S05]  /*1b90*/  BSYNC B2 ;  /* 0x0000000000027941 */ /* 0x000fea0003800000 */
.L_x_861:
        /* <DEDUP_REMOVED lines=16> */
.L_x_864:
[----:B------:R-:W-:Y:S05]  /*1ca0*/  BSYNC B2 ;  /* 0x0000000000027941 */ /* 0x000fea0003800000 */
.L_x_863:
        /* <DEDUP_REMOVED lines=8> */
.L_x_866:
[C---:B-1----:R-:W-:Y:S01]  /*1d30*/  FMUL.FTZ R40, R2.reuse, R3 ;  /* 0x0000000302287220 */ /* 0x042fe20000410000 */
[----:B------:R-:W-:-:S03]  /*1d40*/  FMUL.FTZ R2, R2, 0.5 ;  /* 0x3f00000002027820 */ /* 0x000fc60000410000 */
[----:B------:R-:W-:-:S04]  /*1d50*/  FFMA R3, -R40, R40, R3 ;  /* 0x0000002828037223 */ /* 0x000fc80000000103 */
[----:B------:R-:W-:-:S07]  /*1d60*/  FFMA R40, R3, R2, R40 ;  /* 0x0000000203287223 */ /* 0x000fce0000000028 */
.L_x_867:
[----:B------:R-:W-:Y:S05]  /*1d70*/  BSYNC B0 ;  /* 0x0000000000007941 */ /* 0x000fea0003800000 */
.L_x_865:
        /* <DEDUP_REMOVED lines=15> */
.L_x_869:
[----:B------:R-:W-:Y:S05]  /*1e70*/  BSYNC B2 ;  /* 0x0000000000027941 */ /* 0x000fea0003800000 */
.L_x_868:
        /* <DEDUP_REMOVED lines=19> */
[----:B------:R-:W-:Y:S01]  /*1fb0*/  MOV R2, R36 ;  /* 0x0000002400027202 */ /* 0x000fe20000000f00 */
[----:B------:R-:W-:Y:S01]  /*1fc0*/  IMAD.U32 R3, RZ, RZ, UR32 ;  /* 0x00000020ff037e24 */ /* 0x000fe2000f8e00ff */
[----:B------:R-:W-:-:S07]  /*1fd0*/  MOV R42, 0x1ff0 ;  /* 0x00001ff0002a7802 */ /* 0x000fce0000000f00 */
[----:B------:R-:W-:Y:S05]  /*1fe0*/  CALL.REL.NOINC `($__internal_20_$__cuda_sm3x_div_rn_noftz_f32_slowpath) ;  /* 0x0000001c000c7944 */ /* 0x000fea0003c00000 */
[----:B------:R-:W-:-:S07]  /*1ff0*/  MOV R43, R2 ;  /* 0x00000002002b7202 */ /* 0x000fce0000000f00 */
.L_x_871:
[----:B------:R-:W-:Y:S05]  /*2000*/  BSYNC B2 ;  /* 0x0000000000027941 */ /* 0x000fea0003800000 */
.L_x_870:
        /* <DEDUP_REMOVED lines=15> */
.L_x_873:
[----:B------:R-:W-:Y:S05]  /*2100*/  BSYNC B2 ;  /* 0x0000000000027941 */ /* 0x000fea0003800000 */
.L_x_872:
[----:B------:R-:W-:Y:S01]  /*2110*/  VIADD R3, R2, 0xf3000000 ;  /* 0xf300000002037836 */ /* 0x000fe20000000000 */
[----:B------:R0:W1:Y:S01]  /*2120*/  MUFU.RSQ R41, R2 ;  /* 0x0000000200297308 */ /* 0x0000620000001400 */
[----:B------:R-:W-:Y:S03]  /*2130*/  BSSY B0, `(.L_x_874) ;  /* 0x000000b000007945 */ /* 0x000fe60003800000 */
[----:B------:R-:W-:-:S13]  /*2140*/  ISETP.GT.U32.AND P4, PT, R3, 0x727fffff, PT ;  /* 0x727fffff0300780c */ /* 0x000fda0003f84070 */
[----:B01----:R-:W-:Y:S05]  /*2150*/  @!P4 BRA `(.L_x_875) ;  /* 0x000000000010c947 */ /* 0x003fea0003800000 */
[----:B------:R-:W-:Y:S02]  /*2160*/  MOV R3, R2 ;  /* 0x0000000200037202 */ /* 0x000fe40000000f00 */
[----:B------:R-:W-:-:S07]  /*2170*/  MOV R2, 0x2190 ;  /* 0x0000219000027802 */ /* 0x000fce0000000f00 */
[----:B------:R-:W-:Y:S05]  /*2180*/  CALL.REL.NOINC `($__internal_19_$__cuda_sm20_sqrt_rn_f32_slowpath) ;  /* 0x0000001800507944 */ /* 0x000fea0003c00000 */
[----:B------:R-:W-:Y:S05]  /*2190*/  BRA `(.L_x_876) ;  /* 0x0000000000107947 */ /* 0x000fea0003800000 */
.L_x_875:
[C---:B------:R-:W-:Y:S01]  /*21a0*/  FMUL.FTZ R3, R41.reuse, R2 ;  /* 0x0000000229037220 */ /* 0x040fe20000410000 */
[----:B------:R-:W-:-:S03]  /*21b0*/  FMUL.FTZ R40, R41, 0.5 ;  /* 0x3f00000029287820 */ /* 0x000fc60000410000 */
[----:B------:R-:W-:-:S04]  /*21c0*/  FFMA R2, -R3, R3, R2 ;  /* 0x0000000303027223 */ /* 0x000fc80000000102 */
[----:B------:R-:W-:-:S07]  /*21d0*/  FFMA R40, R2, R40, R3 ;  /* 0x0000002802287223 */ /* 0x000fce0000000003 */
.L_x_876:
[----:B------:R-:W-:Y:S05]  /*21e0*/  BSYNC B0 ;  /* 0x0000000000007941 */ /* 0x000fea0003800000 */
.L_x_874:
        /* <DEDUP_REMOVED lines=15> */
.L_x_878:
[----:B------:R-:W-:Y:S05]  /*22e0*/  BSYNC B2 ;  /* 0x0000000000027941 */ /* 0x000fea0003800000 */
.L_x_877:
        /* <DEDUP_REMOVED lines=24> */
.L_x_880:
[----:B------:R-:W-:Y:S05]  /*2470*/  BSYNC B2 ;  /* 0x0000000000027941 */ /* 0x000fea0003800000 */
.L_x_879:
        /* <DEDUP_REMOVED lines=15> */
.L_x_882:
[----:B------:R-:W-:Y:S05]  /*2570*/  BSYNC B2 ;  /* 0x0000000000027941 */ /* 0x000fea0003800000 */
.L_x_881:
        /* <DEDUP_REMOVED lines=9> */
.L_x_884:
[C---:B------:R-:W-:Y:S01]  /*2610*/  FMUL.FTZ R3, R41.reuse, R2 ;  /* 0x0000000229037220 */ /* 0x040fe20000410000 */
[----:B------:R-:W-:-:S03]  /*2620*/  FMUL.FTZ R40, R41, 0.5 ;  /* 0x3f00000029287820 */ /* 0x000fc60000410000 */
[----:B------:R-:W-:-:S04]  /*2630*/  FFMA R2, -R3, R3, R2 ;  /* 0x0000000303027223 */ /* 0x000fc80000000102 */
[----:B------:R-:W-:-:S07]  /*2640*/  FFMA R40, R2, R40, R3 ;  /* 0x0000002802287223 */ /* 0x000fce0000000003 */
.L_x_885:
[----:B------:R-:W-:Y:S05]  /*2650*/  BSYNC B0 ;  /* 0x0000000000007941 */ /* 0x000fea0003800000 */
.L_x_883:
        /* <DEDUP_REMOVED lines=15> */
.L_x_887:
[----:B------:R-:W-:Y:S05]  /*2750*/  BSYNC B2 ;  /* 0x0000000000027941 */ /* 0x000fea0003800000 */
.L_x_886:
[----:B------:R-:W0:Y:S01]  /*2760*/  LDC.64 R2, c[0x0][0x1068] ;  /* 0x00041a00ff027b82 */ /* 0x000e220000000a00 */
[----:B------:R-:W-:Y:S01]  /*2770*/  FFMA R38, R6, UR30, R5 ;  /* 0x0000001e06267c23 */ /* 0x000fe20008000005 */
[----:B------:R-:W-:Y:S01]  /*2780*/  BSSY B2, `(.L_x_888) ;  /* 0x0000016000027945 */ /* 0x000fe20003800000 */
[----:B------:R-:W-:Y:S02]  /*2790*/  MOV R43, R34 ;  /* 0x00000022002b7202 */ /* 0x000fe40000000f00 */
        /* <DEDUP_REMOVED lines=20> */
.L_x_889:
[----:B------:R-:W-:Y:S05]  /*28e0*/  BSYNC B2 ;  /* 0x0000000000027941 */ /* 0x000fea0003800000 */
.L_x_888:
        /* <DEDUP_REMOVED lines=15> */
.L_x_891:
[----:B------:R-:W-:Y:S05]  /*29e0*/  BSYNC B2 ;  /* 0x0000000000027941 */ /* 0x000fea0003800000 */
.L_x_890:
        /* <DEDUP_REMOVED lines=9> */
.L_x_893:
[C---:B------:R-:W-:Y:S01]  /*2a80*/  FMUL.FTZ R3, R41.reuse, R2 ;  /* 0x0000000229037220 */ /* 0x040fe20000410000 */
[----:B------:R-:W-:-:S03]  /*2a90*/  FMUL.FTZ R40, R41, 0.5 ;  /* 0x3f00000029287820 */ /* 0x000fc60000410000 */
[----:B------:R-:W-:-:S04]  /*2aa0*/  FFMA R2, -R3, R3, R2 ;  /* 0x0000000303027223 */ /* 0x000fc80000000102 */
[----:B------:R-:W-:-:S07]  /*2ab0*/  FFMA R40, R2, R40, R3 ;  /* 0x0000002802287223 */ /* 0x000fce0000000003 */
.L_x_894:
[----:B------:R-:W-:Y:S05]  /*2ac0*/  BSYNC B0 ;  /* 0x0000000000007941 */ /* 0x000fea0003800000 */
.L_x_892:
        /* <DEDUP_REMOVED lines=14> */
.L_x_896:
[----:B------:R-:W-:Y:S05]  /*2bb0*/  BSYNC B2 ;  /* 0x0000000000027941 */ /* 0x000fea0003800000 */
.L_x_895:
[----:B------:R-:W-:-:S07]  /*2bc0*/  IMAD.MOV.U32 R41, RZ, RZ, R2 ;  /* 0x000000ffff297224 */ /* 0x000fce00078e0002 */
.L_x_860:
[----:B------:R-:W-:Y:S01]  /*2bd0*/  BSSY B0, `(.L_x_897) ;  /* 0x0000012000007945 */ /* 0x000fe20003800000 */
[----:B------:R-:W-:Y:S01]  /*2be0*/  FFMA R33, -R33, UR31, R14 ;  /* 0x0000001f21217c23 */ /* 0x000fe2000800010e */
[----:B------:R-:W-:Y:S01]  /*2bf0*/  FFMA R43, -R43, UR31, R8 ;  /* 0x0000001f2b2b7c23 */ /* 0x000fe20008000108 */
[----:B------:R-:W-:Y:S01]  /*2c00*/  FFMA R37, -R37, UR31, R4 ;  /* 0x0000001f25257c23 */ /* 0x000fe20008000104 */
[----:B------:R-:W-:Y:S06]  /*2c10*/  @!P0 BRA `(.L_x_898) ;  /* 0x0000000000348947 */ /* 0x000fec0003800000 */
[----:B------:R-:W-:Y:S01]  /*2c20*/  IMAD.U32 R2, RZ, RZ, UR18 ;  /* 0x00000012ff027e24 */ /* 0x000fe2000f8e00ff */
[----:B------:R-:W-:Y:S01]  /*2c30*/  IADD3 R3, R29, UR4, RZ ;  /* 0x000000041d037c10 */ /* 0x000fe2000fffe0ff */
[----:B------:R-:W-:Y:S01]  /*2c40*/  FMUL R4, R37, UR9 ;  /* 0x0000000925047c20 */ /* 0x000fe20008400000 */
[----:B------:R-:W-:Y:S01]  /*2c50*/  MOV R8, UR19 ;  /* 0x0000001300087c02 */ /* 0x000fe20008000f00 */
[----:B------:R0:W-:Y:S01]  /*2c60*/  STG.E desc[UR10][R20.64], R37 ;  /* 0x0000002514007986 */ /* 0x0001e2000c10190a */
[--C-:B------:R-:W-:Y:S02]  /*2c70*/  IADD3 R2, P0, P4, R2, UR8, R3.reuse ;  /* 0x0000000802027c10 */ /* 0x100fe4000fc1e003 */
[----:B------:R-:W-:Y:S01]  /*2c80*/  SHF.R.S32.HI R3, RZ, 0x1f, R3 ;  /* 0x0000001fff037819 */ /* 0x000fe20000011403 */
[----:B------:R0:W-:Y:S01]  /*2c90*/  STG.E desc[UR10][R22.64], R31 ;  /* 0x0000001f16007986 */ /* 0x0001e2000c10190a */
[----:B------:R-:W-:Y:S02]  /*2ca0*/  F2FP.SATFINITE.E4M3.F32.PACK_AB_MERGE_C R5, RZ, R4, RZ ;  /* 0x00000004ff05723e */ /* 0x000fe400048070ff */
[----:B------:R-:W-:Y:S01]  /*2cb0*/  IADD3.X R3, R8, UR27, R3, P0, P4 ;  /* 0x0000001b08037c10 */ /* 0x000fe200087e8403 */
[----:B------:R0:W-:Y:S01]  /*2cc0*/  STG.E desc[UR10][R24.64], R0 ;  /* 0x0000000018007986 */ /* 0x0001e2000c10190a */
[----:B------:R-:W-:-:S03]  /*2cd0*/  FMNMX R28, R28, |R37|, !PT ;  /* 0x400000251c1c7209 */ /* 0x000fc60007800000 */
[----:B------:R0:W-:Y:S04]  /*2ce0*/  STG.E.U8 desc[UR10][R2.64], R5 ;  /* 0x0000000502007986 */ /* 0x0001e8000c10110a */
.L_x_898:
[----:B------:R-:W-:Y:S05]  /*2cf0*/  BSYNC B0 ;  /* 0x0000000000007941 */ /* 0x000fea0003800000 */
.L_x_897:
[----:B------:R-:W-:Y:S04]  /*2d00*/  BSSY B0, `(.L_x_899) ;  /* 0x0000013000007945 */ /* 0x000fe80003800000 */
[----:B------:R-:W-:Y:S05]  /*2d10*/  @!P1 BRA `(.L_x_900) ;  /* 0x0000000000449947 */ /* 0x000fea0003800000 */
[----:B------:R-:W-:Y:S01]  /*2d20*/  VIADD R19, R19, UR26 ;  /* 0x0000001a13137c36 */ /* 0x000fe20008000000 */
[----:B0-----:R-:W-:Y:S01]  /*2d30*/  MOV R0, UR18 ;  /* 0x0000001200007c02 */ /* 0x001fe20008000f00 */
[----:B------:R-:W-:Y:S01]  /*2d40*/  IMAD.U32 R8, RZ, RZ, UR19 ;  /* 0x00000013ff087e24 */ /* 0x000fe2000f8e00ff */
[C---:B------:R-:W-:Y:S02]  /*2d50*/  IADD3 R2, P4, R16.reuse, UR20, RZ ;  /* 0x0000001410027c10 */ /* 0x040fe4000ff9e0ff */
[----:B------:R-:W-:Y:S02]  /*2d60*/  IADD3 R4, P5, R16, UR6, RZ ;  /* 0x0000000610047c10 */ /* 0x000fe4000ffbe0ff */
[--C-:B------:R-:W-:Y:S01]  /*2d70*/  IADD3 R16, P0, P1, R0, UR8, R19.reuse ;  /* 0x0000000800107c10 */ /* 0x100fe2000f91e013 */
[----:B------:R-:W-:Y:S01]  /*2d80*/  FMUL R0, R33, UR9 ;  /* 0x0000000921007c20 */ /* 0x000fe20008400000 */
[----:B------:R-:W-:Y:S02]  /*2d90*/  SHF.R.S32.HI R19, RZ, 0x1f, R19 ;  /* 0x0000001fff137819 */ /* 0x000fe40000011413 */
[----:B------:R-:W-:-:S02]  /*2da0*/  IADD3.X R5, R17, UR7, RZ, P5, !PT ;  /* 0x0000000711057c10 */ /* 0x000fc4000affe4ff */
[----:B------:R-:W-:Y:S02]  /*2db0*/  IADD3.X R3, R17, UR21, RZ, P4, !PT ;  /* 0x0000001511037c10 */ /* 0x000fe4000a7fe4ff */
[----:B------:R-:W-:Y:S01]  /*2dc0*/  IADD3.X R17, R8, UR27, R19, P0, P1 ;  /* 0x0000001b08117c10 */ /* 0x000fe200087e2413 */
[----:B------:R1:W-:Y:S01]  /*2dd0*/  STG.E desc[UR10][R4.64], R33 ;  /* 0x0000002104007986 */ /* 0x0003e2000c10190a */
[----:B------:R-:W-:Y:S02]  /*2de0*/  F2FP.SATFINITE.E4M3.F32.PACK_AB_MERGE_C R19, RZ, R0, RZ ;  /* 0x00000000ff13723e */ /* 0x000fe400048070ff */
[----:B------:R-:W-:Y:S01]  /*2df0*/  FMNMX R28, R28, |R33|, !PT ;  /* 0x400000211c1c7209 */ /* 0x000fe20007800000 */
[----:B------:R1:W-:Y:S04]  /*2e00*/  STG.E desc[UR10][R2.64], R32 ;  /* 0x0000002002007986 */ /* 0x0003e8000c10190a */
[----:B------:R1:W-:Y:S04]  /*2e10*/  STG.E desc[UR10][R26.64], R39 ;  /* 0x000000271a007986 */ /* 0x0003e8000c10190a */
[----:B------:R1:W-:Y:S02]  /*2e20*/  STG.E.U8 desc[UR10][R16.64], R19 ;  /* 0x0000001310007986 */ /* 0x0003e4000c10110a */
.L_x_900:
[----:B------:R-:W-:Y:S05]  /*2e30*/  BSYNC B0 ;  /* 0x0000000000007941 */ /* 0x000fea0003800000 */
.L_x_899:
[----:B------:R-:W-:Y:S04]  /*2e40*/  BSSY B0, `(.L_x_901) ;  /* 0x0000015000007945 */ /* 0x000fe80003800000 */
[----:B------:R-:W-:Y:S05]  /*2e50*/  @!P2 BRA `(.L_x_902) ;  /* 0x00000000004ca947 */ /* 0x000fea0003800000 */
[----:B01----:R-:W-:Y:S01]  /*2e60*/  IMAD.U32 R5, RZ, RZ, UR18 ;  /* 0x00000012ff057e24 */ /* 0x003fe2000f8e00ff */
[----:B------:R-:W-:Y:S02]  /*2e70*/  IADD3 R18, R18, UR26, RZ ;  /* 0x0000001a12127c10 */ /* 0x000fe4000fffe0ff */
[----:B------:R-:W-:Y:S02]  /*2e80*/  MOV R17, UR19 ;  /* 0x0000001300117c02 */ /* 0x000fe40008000f00 */
[--C-:B------:R-:W-:Y:S02]  /*2e90*/  IADD3 R4, P0, P1, R5, UR8, R18.reuse ;  /* 0x0000000805047c10 */ /* 0x100fe4000f91e012 */
[----:B------:R-:W-:Y:S02]  /*2ea0*/  SHF.R.S32.HI R0, RZ, 0x1f, R18 ;  /* 0x0000001fff007819 */ /* 0x000fe40000011412 */
[C---:B------:R-:W-:Y:S02]  /*2eb0*/  IADD3 R2, P5, R12.reuse, UR6, RZ ;  /* 0x000000060c027c10 */ /* 0x040fe4000ffbe0ff */
[----:B------:R-:W-:-:S02]  /*2ec0*/  IADD3 R16, P4, R12, UR20, RZ ;  /* 0x000000140c107c10 */ /* 0x000fc4000ff9e0ff */
[----:B------:R-:W-:Y:S01]  /*2ed0*/  IADD3.X R5, R17, UR27, R0, P0, P1 ;  /* 0x0000001b11057c10 */ /* 0x000fe200087e2400 */
[----:B------:R-:W-:Y:S01]  /*2ee0*/  FMUL R0, R43, UR9 ;  /* 0x000000092b007c20 */ /* 0x000fe20008400000 */
[----:B------:R-:W-:Y:S02]  /*2ef0*/  IADD3 R18, P2, R12, UR22, RZ ;  /* 0x000000160c127c10 */ /* 0x000fe4000ff5e0ff */
[C---:B------:R-:W-:Y:S02]  /*2f00*/  IADD3.X R3, R13.reuse, UR7, RZ, P5, !PT ;  /* 0x000000070d037c10 */ /* 0x040fe4000affe4ff */
[C---:B------:R-:W-:Y:S02]  /*2f10*/  IADD3.X R17, R13.reuse, UR21, RZ, P4, !PT ;  /* 0x000000150d117c10 */ /* 0x040fe4000a7fe4ff */
[----:B------:R-:W-:Y:S01]  /*2f20*/  IADD3.X R19, R13, UR23, RZ, P2, !PT ;  /* 0x000000170d137c10 */ /* 0x000fe200097fe4ff */
[----:B------:R2:W-:Y:S01]  /*2f30*/  STG.E desc[UR10][R2.64], R43 ;  /* 0x0000002b02007986 */ /* 0x0005e2000c10190a */
[----:B------:R-:W-:-:S02]  /*2f40*/  F2FP.SATFINITE.E4M3.F32.PACK_AB_MERGE_C R13, RZ, R0, RZ ;  /* 0x00000000ff0d723e */ /* 0x000fc400048070ff */
[----:B------:R-:W-:Y:S01]  /*2f50*/  FMNMX R28, R28, |R43|, !PT ;  /* 0x4000002b1c1c7209 */ /* 0x000fe20007800000 */
[----:B------:R2:W-:Y:S04]  /*2f60*/  STG.E desc[UR10][R16.64], R30 ;  /* 0x0000001e10007986 */ /* 0x0005e8000c10190a */
[----:B------:R2:W-:Y:S04]  /*2f70*/  STG.E desc[UR10][R18.64], R35 ;  /* 0x0000002312007986 */ /* 0x0005e8000c10190a */
[----:B------:R2:W-:Y:S02]  /*2f80*/  STG.E.U8 desc[UR10][R4.64], R13 ;  /* 0x0000000d04007986 */ /* 0x0005e4000c10110a */
.L_x_902:
[----:B------:R-:W-:Y:S05]  /*2f90*/  BSYNC B0 ;  /* 0x0000000000007941 */ /* 0x000fea0003800000 */
.L_x_901:
[----:B------:R-:W-:Y:S01]  /*2fa0*/  BSSY B0, `(.L_x_903) ;  /* 0x0000016000007945 */ /* 0x000fe20003800000 */
[----:B------:R-:W-:-:S03]  /*2fb0*/  FFMA R41, -R41, UR31, R6 ;  /* 0x0000001f29297c23 */ /* 0x000fc60008000106 */
[----:B------:R-:W-:Y:S05]  /*2fc0*/  @!P3 BRA `(.L_x_904) ;  /* 0x00000000004cb947 */ /* 0x000fea0003800000 */
[----:B------:R-:W-:Y:S01]  /*2fd0*/  VIADD R15, R15, UR26 ;  /* 0x0000001a0f0f7c36 */ /* 0x000fe20008000000 */
[----:B012---:R-:W-:Y:S01]  /*2fe0*/  MOV R2, UR18 ;  /* 0x0000001200027c02 */ /* 0x007fe20008000f00 */
[----:B------:R-:W-:Y:S01]  /*2ff0*/  IMAD.U32 R0, RZ, RZ, UR19 ;  /* 0x00000013ff007e24 */ /* 0x000fe2000f8e00ff */
[----:B------:R-:W-:Y:S02]  /*3000*/  IADD3 R4, P4, R10, UR6, RZ ;  /* 0x000000060a047c10 */ /* 0x000fe4000ff9e0ff */
[--C-:B------:R-:W-:Y:S02]  /*3010*/  IADD3 R2, P0, P1, R2, UR8, R15.reuse ;  /* 0x0000000802027c10 */ /* 0x100fe4000f91e00f */
[----:B------:R-:W-:Y:S02]  /*3020*/  SHF.R.S32.HI R15, RZ, 0x1f, R15 ;  /* 0x0000001fff0f7819 */ /* 0x000fe4000001140f */
[----:B------:R-:W-:Y:S02]  /*3030*/  IADD3 R12, P3, R10, UR20, RZ ;  /* 0x000000140a0c7c10 */ /* 0x000fe4000ff7e0ff */
[----:B------:R-:W-:Y:S01]  /*3040*/  IADD3.X R3, R0, UR27, R15, P0, P1 ;  /* 0x0000001b00037c10 */ /* 0x000fe200087e240f */
[----:B------:R-:W-:Y:S01]  /*3050*/  FMUL R0, R41, UR9 ;  /* 0x0000000929007c20 */ /* 0x000fe20008400000 */
[----:B------:R-:W-:-:S02]  /*3060*/  IADD3 R14, P2, R10, UR22, RZ ;  /* 0x000000160a0e7c10 */ /* 0x000fc4000ff5e0ff */
[C---:B------:R-:W-:Y:S02]  /*3070*/  IADD3.X R5, R11.reuse, UR7, RZ, P4, !PT ;  /* 0x000000070b057c10 */ /* 0x040fe4000a7fe4ff */
[C---:B------:R-:W-:Y:S02]  /*3080*/  IADD3.X R13, R11.reuse, UR21, RZ, P3, !PT ;  /* 0x000000150b0d7c10 */ /* 0x040fe40009ffe4ff */
[----:B------:R-:W-:Y:S01]  /*3090*/  IADD3.X R15, R11, UR23, RZ, P2, !PT ;  /* 0x000000170b0f7c10 */ /* 0x000fe200097fe4ff */
[----:B------:R3:W-:Y:S01]  /*30a0*/  STG.E desc[UR10][R4.64], R41 ;  /* 0x0000002904007986 */ /* 0x0007e2000c10190a */
[----:B------:R-:W-:Y:S02]  /*30b0*/  F2FP.SATFINITE.E4M3.F32.PACK_AB_MERGE_C R11, RZ, R0, RZ ;  /* 0x00000000ff0b723e */ /* 0x000fe400048070ff */
[----:B------:R-:W-:Y:S01]  /*30c0*/  FMNMX R28, R28, |R41|, !PT ;  /* 0x400000291c1c7209 */ /* 0x000fe20007800000 */
[----:B------:R3:W-:Y:S04]  /*30d0*/  STG.E desc[UR10][R12.64], R7 ;  /* 0x000000070c007986 */ /* 0x0007e8000c10190a */
[----:B------:R3:W-:Y:S04]  /*30e0*/  STG.E desc[UR10][R14.64], R9 ;  /* 0x000000090e007986 */ /* 0x0007e8000c10190a */
[----:B------:R3:W-:Y:S02]  /*30f0*/  STG.E.U8 desc[UR10][R2.64], R11 ;  /* 0x0000000b02007986 */ /* 0x0007e4000c10110a */
.L_x_904:
[----:B------:R-:W-:Y:S05]  /*3100*/  BSYNC B0 ;  /* 0x0000000000007941 */ /* 0x000fea0003800000 */
.L_x_903:
[----:B0-----:R-:W0:Y:S01]  /*3110*/  LDC R0, c[0x0][0x210] ;  /* 0x00008400ff007b82 */ /* 0x001e220000000800 */
[----:B------:R-:W-:-:S06]  /*3120*/  ULEA UR4, UR26, UR4, 0x2 ;  /* 0x000000041a047291 */ /* 0x000fcc000f8e103f */
[----:B-123--:R-:W-:-:S04]  /*3130*/  MOV R2, UR4 ;  /* 0x0000000400027c02 */ /* 0x00efc80008000f00 */
[----:B------:R-:W-:Y:S02]  /*3140*/  ISETP.LT.AND P1, PT, R2, UR5, PT ;  /* 0x0000000502007c0c */ /* 0x000fe4000bf21270 */
[----:B0-----:R-:W-:-:S13]  /*3150*/  ISETP.LE.AND P0, PT, R0, UR4, PT ;  /* 0x0000000400007c0c */ /* 0x001fda000bf03270 */
[----:B------:R-:W-:Y:S05]  /*3160*/  @!P0 BRA P1, `(.L_x_905) ;  /* 0xffffffd0006c8947 */ /* 0x000fea000083ffff */
.L_x_822:
[----:B------:R-:W0:Y:S01]  /*3170*/  SHFL.DOWN PT, R3, R28, 0x10, 0x1f ;  /* 0x0a001f001c037f89 */ /* 0x000e2200000e0000 */
        /* <DEDUP_REMOVED lines=9> */
[----:B------:R-:W0:Y:S02]  /*3210*/  SHFL.DOWN PT, R5, R0, 0x4, 0x1f ;  /* 0x08801f0000057f89 */ /* 0x000e2400000e0000 */
[----:B------:R-:W-:Y:S01]  /*3220*/  @!P0 IMAD R3, R4, 0x4, R3 ;  /* 0x0000000404038824 */ /* 0x000fe200078e0203 */
        /* <DEDUP_REMOVED lines=26> */
.L_x_916:
[----:B01----:R-:W-:-:S07]  /*33d0*/  FMNMX R5, R5, R4, !PT ;  /* 0x0000000405057209 */ /* 0x003fce0007800000 */
.L_x_907:
[----:B------:R-:W-:Y:S05]  /*33e0*/  BSYNC B0 ;  /* 0x0000000000007941 */ /* 0x000fea0003800000 */
.L_x_906:
[----:B------:R-:W-:-:S13]  /*33f0*/  ISETP.NE.AND P0, PT, R29, RZ, PT ;  /* 0x000000ff1d00720c */ /* 0x000fda0003f05270 */
[----:B------:R-:W-:Y:S05]  /*3400*/  @P0 EXIT ;  /* 0x000000000000094d */ /* 0x000fea0003800000 */
[----:B------:R-:W-:Y:S02]  /*3410*/  ISETP.NE.U32.AND P0, PT, RZ, UR12, PT ;  /* 0x0000000cff007c0c */ /* 0x000fe4000bf05070 */
[----:B------:R-:W-:Y:S02]  /*3420*/  ISETP.NE.U32.AND P1, PT, RZ, UR14, PT ;  /* 0x0000000eff007c0c */ /* 0x000fe4000bf25070 */
[----:B------:R-:W-:Y:S02]  /*3430*/  ISETP.NE.AND.EX P0, PT, RZ, UR13, PT, P0 ;  /* 0x0000000dff007c0c */ /* 0x000fe4000bf05300 */
[----:B------:R-:W-:-:S11]  /*3440*/  ISETP.NE.AND.EX P1, PT, RZ, UR15, PT, P1 ;  /* 0x0000000fff007c0c */ /* 0x000fd6000bf25310 */
[----:B------:R-:W-:Y:S05]  /*3450*/  @!P0 BRA `(.L_x_909) ;  /* 0x00000000000c8947 */ /* 0x000fea0003800000 */
[----:B------:R-:W-:Y:S01]  /*3460*/  IMAD.U32 R2, RZ, RZ, UR12 ;  /* 0x0000000cff027e24 */ /* 0x000fe2000f8e00ff */
[----:B------:R-:W-:-:S05]  /*3470*/  MOV R3, UR13 ;  /* 0x0000000d00037c02 */ /* 0x000fca0008000f00 */
[----:B------:R0:W-:Y:S02]  /*3480*/  REDG.E.MAX.S32.STRONG.GPU desc[UR10][R2.64], R5 ;  /* 0x000000050200798e */ /* 0x0001e4000d10e38a */
.L_x_909:
[----:B------:R-:W-:Y:S05]  /*3490*/  @!P1 EXIT ;  /* 0x000000000000994d */ /* 0x000fea0003800000 */
[----:B------:R-:W-:-:S04]  /*34a0*/  UIADD3 UR4, UR9, 0x1800000, URZ ;  /* 0x0180000009047890 */ /* 0x000fc8000fffe03f */
[----:B------:R-:W-:-:S04]  /*34b0*/  ULOP3.LUT UR4, UR4, 0x7f800000, URZ, 0xc0, !UPT ;  /* 0x7f80000004047892 */ /* 0x000fc8000f8ec03f */
[----:B------:R-:W-:-:S06]  /*34c0*/  UISETP.GT.U32.AND UP0, UPT, UR4, 0x1ffffff, UPT ;  /* 0x01ffffff0400788c */ /* 0x000fcc000bf04070 */
[----:B------:R-:W-:-:S13]  /*34d0*/  PLOP3.LUT P0, PT, PT, PT, UP0, 0x80, 0x0 ;  /* 0x000000000000781c */ /* 0x000fda0003f0f008 */
[----:B------:R-:W-:Y:S05]  /*34e0*/  @P0 BRA `(.L_x_910) ;  /* 0x0000000000100947 */ /* 0x000fea0003800000 */
[----:B------:R-:W-:Y:S01]  /*34f0*/  IMAD.U32 R0, RZ, RZ, UR9 ;  /* 0x00000009ff007e24 */ /* 0x000fe2000f8e00ff */
[----:B------:R-:W-:-:S07]  /*3500*/  MOV R7, 0x3520 ;  /* 0x0000352000077802 */ /* 0x000fce0000000f00 */
[----:B0-----:R-:W-:Y:S05]  /*3510*/  CALL.REL.NOINC `($__internal_18_$__cuda_sm20_rcp_rn_f32_slowpath) ;  /* 0x0000000000987944 */ /* 0x001fea0003c00000 */
[----:B------:R-:W-:Y:S05]  /*3520*/  BRA `(.L_x_911) ;  /* 0x0000000000147947 */ /* 0x000fea0003800000 */
.L_x_910:
[----:B0-----:R-:W0:Y:S01]  /*3530*/  MUFU.RCP R5, UR9 ;  /* 0x0000000900057d08 */ /* 0x001e220008001000 */
[----:B------:R-:W-:-:S05]  /*3540*/  MOV R0, UR9 ;  /* 0x0000000900007c02 */ /* 0x000fca0008000f00 */
[----:B0-----:R-:W-:-:S04]  /*3550*/  FFMA R0, R5, R0, -1 ;  /* 0xbf80000005007423 */ /* 0x001fc80000000000 */
[----:B------:R-:W-:-:S04]  /*3560*/  FADD.FTZ R0, -R0, -RZ ;  /* 0x800000ff00007221 */ /* 0x000fc80000010100 */
[----:B------:R-:W-:-:S07]  /*3570*/  FFMA R5, R5, R0, R5 ;  /* 0x0000000005057223 */ /* 0x000fce0000000005 */
.L_x_911:
[----:B------:R-:W-:Y:S01]  /*3580*/  IMAD.U32 R2, RZ, RZ, UR14 ;  /* 0x0000000eff027e24 */ /* 0x000fe2000f8e00ff */
[----:B------:R-:W-:-:S05]  /*3590*/  MOV R3, UR15 ;  /* 0x0000000f00037c02 */ /* 0x000fca0008000f00 */
[----:B------:R-:W-:Y:S01]  /*35a0*/  STG.E desc[UR10][R2.64], R5 ;  /* 0x0000000502007986 */ /* 0x000fe2000c10190a */
[----:B------:R-:W-:Y:S05]  /*35b0*/  EXIT ;  /* 0x000000000000794d */ /* 0x000fea0003800000 */
.L_x_908:
[----:B------:R-:W-:Y:S01]  /*35c0*/  HFMA2.MMA R9, -RZ, RZ, 0, 1.847743988037109375e-06 ;  /* 0x0000001fff097435 */ /* 0x000fe200000001ff */
[----:B------:R-:W-:Y:S02]  /*35d0*/  IMAD.MOV.U32 R7, RZ, RZ, 0x8 ;  /* 0x00000008ff077424 */ /* 0x000fe400078e00ff */
[----:B------:R-:W-:-:S08]  /*35e0*/  IMAD.MOV.U32 R6, RZ, RZ, -0x1 ;  /* 0xffffffffff067424 */ /* 0x000fd000078e00ff */
[----:B01----:R-:W-:Y:S05]  /*35f0*/  WARPSYNC.COLLECTIVE R6, `(.L_x_912) ;  /* 0x0000000006087348 */ /* 0x003fea0003c00000 */
[----:B-1----:R1:W2:Y:S02]  /*3600*/  SHFL.DOWN P0, R4, R0, R7, R9 ;  /* 0x0800000700047389 */ /* 0x0022a40000000009 */
[----:B012---:R-:W-:Y:S01]  /*3610*/  ENDCOLLECTIVE ;  /* 0x000000000000791b */ /* 0x007fe20003800000 */
.L_x_912:
[----:B------:R-:W-:Y:S01]  /*3620*/  HFMA2.MMA R7, -RZ, RZ, 0, 2.384185791015625e-07 ;  /* 0x00000004ff077435 */ /* 0x000fe200000001ff */
[----:B------:R-:W-:-:S04]  /*3630*/  MOV R3, R4 ;  /* 0x0000000400037202 */ /* 0x000fc80000000f00 */
[----:B------:R-:W-:-:S05]  /*3640*/  FMNMX R3, R3, R0, !PT ;  /* 0x0000000003037209 */ /* 0x000fca0007800000 */
[----:B------:R-:W-:-:S07]  /*3650*/  IMAD.MOV.U32 R0, RZ, RZ, R3 ;  /* 0x000000ffff007224 */ /* 0x000fce00078e0003 */
[----:B------:R-:W-:Y:S05]  /*3660*/  WARPSYNC.COLLECTIVE R6, `(.L_x_913) ;  /* 0x0000000006087348 */ /* 0x000fea0003c00000 */
[----:B------:R0:W1:Y:S02]  /*3670*/  SHFL.DOWN P0, R4, R0, R7, R9 ;  /* 0x0800000700047389 */ /* 0x0000640000000009 */
[----:B01----:R-:W-:Y:S01]  /*3680*/  ENDCOLLECTIVE ;  /* 0x000000000000791b */ /* 0x003fe20003800000 */
.L_x_913:
[----:B------:R-:W-:Y:S02]  /*3690*/  IMAD.MOV.U32 R7, RZ, RZ, 0x2 ;  /* 0x00000002ff077424 */ /* 0x000fe400078e00ff */
[----:B------:R-:W-:-:S05]  /*36a0*/  IMAD.MOV.U32 R2, RZ, RZ, R4 ;  /* 0x000000ffff027224 */ /* 0x000fca00078e0004 */
[----:B------:R-:W-:-:S04]  /*36b0*/  FMNMX R2, R3, R2, !PT ;  /* 0x0000000203027209 */ /* 0x000fc80007800000 */
[----:B------:R-:W-:-:S07]  /*36c0*/  MOV R0, R2 ;  /* 0x0000000200007202 */ /* 0x000fce0000000f00 */
[----:B------:R-:W-:Y:S05]  /*36d0*/  WARPSYNC.COLLECTIVE R6, `(.L_x_914) ;  /* 0x0000000006087348 */ /* 0x000fea0003c00000 */
[----:B------:R0:W1:Y:S02]  /*36e0*/  SHFL.DOWN P0, R4, R0, R7, R9 ;  /* 0x0800000700047389 */ /* 0x0000640000000009 */
[----:B01----:R-:W-:Y:S01]  /*36f0*/  ENDCOLLECTIVE ;  /* 0x000000000000791b */ /* 0x003fe20003800000 */
.L_x_914:
[----:B------:R-:W-:Y:S01]  /*3700*/  HFMA2.MMA R7, -RZ, RZ, 0, 5.9604644775390625e-08 ;  /* 0x00000001ff077435 */ /* 0x000fe200000001ff */
[----:B------:R-:W-:-:S04]  /*3710*/  MOV R5, R4 ;  /* 0x0000000400057202 */ /* 0x000fc80000000f00 */
[----:B------:R-:W-:-:S05]  /*3720*/  FMNMX R5, R2, R5, !PT ;  /* 0x0000000502057209 */ /* 0x000fca0007800000 */
[----:B------:R-:W-:-:S07]  /*3730*/  IMAD.MOV.U32 R0, RZ, RZ, R5 ;  /* 0x000000ffff007224 */ /* 0x000fce00078e0005 */
[----:B------:R-:W-:Y:S05]  /*3740*/  WARPSYNC.COLLECTIVE R6, `(.L_x_915) ;  /* 0x0000000006087348 */ /* 0x000fea0003c00000 */
[----:B------:R0:W1:Y:S02]  /*3750*/  SHFL.DOWN P0, R4, R0, R7, R9 ;  /* 0x0800000700047389 */ /* 0x0000640000000009 */
[----:B01----:R-:W-:Y:S01]  /*3760*/  ENDCOLLECTIVE ;  /* 0x000000000000791b */ /* 0x003fe20003800000 */
.L_x_915:
[----:B------:R-:W-:Y:S05]  /*3770*/  BRA `(.L_x_916) ;  /* 0xfffffffc00147947 */ /* 0x000fea000383ffff */
        .weak           $__internal_18_$__cuda_sm20_rcp_rn_f32_slowpath
        .type           $__internal_18_$__cuda_sm20_rcp_rn_f32_slowpath,@function
        .size           $__internal_18_$__cuda_sm20_rcp_rn_f32_slowpath,($__internal_19_$__cuda_sm20_sqrt_rn_f32_slowpath - $__internal_18_$__cuda_sm20_rcp_rn_f32_slowpath)
$__internal_18_$__cuda_sm20_rcp_rn_f32_slowpath:
[----:B------:R-:W-:-:S05]  /*3780*/  IMAD.SHL.U32 R2, R0, 0x2, RZ ;  /* 0x0000000200027824 */ /* 0x000fca00078e00ff */
[----:B------:R-:W-:-:S04]  /*3790*/  SHF.R.U32.HI R8, RZ, 0x18, R2 ;  /* 0x00000018ff087819 */ /* 0x000fc80000011602 */
[----:B------:R-:W-:-:S13]  /*37a0*/  ISETP.NE.U32.AND P0, PT, R8, RZ, PT ;  /* 0x000000ff0800720c */ /* 0x000fda0003f05070 */
[----:B------:R-:W-:Y:S05]  /*37b0*/  @P0 BRA `(.L_x_917) ;  /* 0x00000000002c0947 */ /* 0x000fea0003800000 */
[----:B------:R-:W-:-:S04]  /*37c0*/  SHF.L.U32 R2, R0, 0x1, RZ ;  /* 0x0000000100027819 */ /* 0x000fc800000006ff */
        /* <DEDUP_REMOVED lines=10> */
.L_x_917:
[----:B------:R-:W-:-:S05]  /*3870*/  VIADD R9, R8, 0xffffff03 ;  /* 0xffffff0308097836 */ /* 0x000fca0000000000 */
        /* <DEDUP_REMOVED lines=25> */
[----:B------:R-:W-:Y:S01]  /*3a10*/  ISETP.GE.AND P0, PT, R2, RZ, PT ;  /* 0x000000ff0200720c */ /* 0x000fe20003f06270 */
[----:B------:R-:W-:-:S05]  /*3a20*/  VIADD R2, R8, 0xffffff04 ;  /* 0xffffff0408027836 */ /* 0x000fca0000000000 */
[----:B------:R-:W-:-:S07]  /*3a30*/  SHF.R.U32.HI R3, RZ, R2, R3 ;  /* 0x00000002ff037219 */ /* 0x000fce0000011603 */
[----:B------:R-:W-:-:S05]  /*3a40*/  @!P0 IADD3 R3, R3, 0x1, RZ ;  /* 0x0000000103038810 */ /* 0x000fca0007ffe0ff */
[----:B------:R-:W-:-:S05]  /*3a50*/  @!P1 IMAD.SHL.U32 R3, R3, 0x2, RZ ;  /* 0x0000000203039824 */ /* 0x000fca00078e00ff */
[----:B------:R-:W-:Y:S01]  /*3a60*/  LOP3.LUT R2, R3, 0x80000000, R0, 0xf8, !PT ;  /* 0x8000000003027812 */ /* 0x000fe200078ef800 */
[----:B------:R-:W-:Y:S06]  /*3a70*/  BRA `(.L_x_918) ;  /* 0x0000000000047947 */ /* 0x000fec0003800000 */
.L_x_919:
[----:B------:R0:W1:Y:S02]  /*3a80*/  MUFU.RCP R2, R0 ;  /* 0x0000000000027308 */ /* 0x0000640000001000 */
.L_x_918:
[----:B------:R-:W-:Y:S01]  /*3a90*/  HFMA2.MMA R3, -RZ, RZ, 0, 0 ;  /* 0x00000000ff037435 */ /* 0x000fe200000001ff */
[----:B-1-3--:R-:W-:Y:S01]  /*3aa0*/  MOV R5, R2 ;  /* 0x0000000200057202 */ /* 0x00afe20000000f00 */
[----:B------:R-:W-:-:S04]  /*3ab0*/  IMAD.MOV.U32 R2, RZ, RZ, R7 ;  /* 0x000000ffff027224 */ /* 0x000fc800078e0007 */
[----:B0-2---:R-:W-:Y:S05]  /*3ac0*/  RET.REL.NODEC R2 `(_Z25multi_tensor_apply_kernelI18TensorListMetadataILi5ELb1EEN18transformer_engine17multi_tensor_adam17AdamFunctorMasterI13__nv_fp8_e4m3ffiEEJffffffNS3_10adamMode_tEfEEvlPViT_T0_DpT1_) ;  /* 0xffffffc4024c7950 */ /* 0x005fea0003c3ffff */
        .weak           $__internal_19_$__cuda_sm20_sqrt_rn_f32_slowpath
        .type           $__internal_19_$__cuda_sm20_sqrt_rn_f32_slowpath,@function
        .size           $__internal_19_$__cuda_sm20_sqrt_rn_f32_slowpath,($__internal_20_$__cuda_sm3x_div_rn_noftz_f32_slowpath - $__internal_19_$__cuda_sm20_sqrt_rn_f32_slowpath)
$__internal_19_$__cuda_sm20_sqrt_rn_f32_slowpath:
        /* <DEDUP_REMOVED lines=10> */
[----:B------:R-:W-:Y:S01]  /*3b70*/  @P4 FFMA R38, R3, 1.84467440737095516160e+19, RZ ;  /* 0x5f80000003264823 */ /* 0x000fe200000000ff */
[----:B------:R-:W-:-:S03]  /*3b80*/  @!P4 MOV R40, R3 ;  /* 0x000000030028c202 */ /* 0x000fc60000000f00 */
[----:B------:R-:W0:Y:S02]  /*3b90*/  @P4 MUFU.RSQ R36, R38 ;  /* 0x0000002600244308 */ /* 0x000e240000001400 */
[----:B0-----:R-:W-:Y:S01]  /*3ba0*/  @P4 FMUL.FTZ R41, R38, R36 ;  /* 0x0000002426294220 */ /* 0x001fe20000410000 */
[----:B------:R-:W-:-:S03]  /*3bb0*/  @P4 FMUL.FTZ R36, R36, 0.5 ;  /* 0x3f00000024244820 */ /* 0x000fc60000410000 */
[----:B------:R-:W-:-:S04]  /*3bc0*/  @P4 FADD.FTZ R34, -R41, -RZ ;  /* 0x800000ff29224221 */ /* 0x000fc80000010100 */
[----:B------:R-:W-:-:S04]  /*3bd0*/  @P4 FFMA R34, R41, R34, R38 ;  /* 0x0000002229224223 */ /* 0x000fc80000000026 */
[----:B------:R-:W-:-:S04]  /*3be0*/  @P4 FFMA R34, R34, R36, R41 ;  /* 0x0000002422224223 */ /* 0x000fc80000000029 */
[----:B------:R-:W-:-:S07]  /*3bf0*/  @P4 FMUL.FTZ R40, R34, 2.3283064365386962891e-10 ;  /* 0x2f80000022284820 */ /* 0x000fce0000410000 */
.L_x_920:
[----:B------:R-:W-:-:S06]  /*3c00*/  HFMA2.MMA R3, -RZ, RZ, 0, 0 ;  /* 0x00000000ff037435 */ /* 0x000fcc00000001ff */
[----:B------:R-:W-:Y:S05]  /*3c10*/  RET.REL.NODEC R2 `(_Z25multi_tensor_apply_kernelI18TensorListMetadataILi5ELb1EEN18transformer_engine17multi_tensor_adam17AdamFunctorMasterI13__nv_fp8_e4m3ffiEEJffffffNS3_10adamMode_tEfEEvlPViT_T0_DpT1_) ;  /* 0xffffffc002f87950 */ /* 0x000fea0003c3ffff */
        .weak           $__internal_20_$__cuda_sm3x_div_rn_noftz_f32_slowpath
        .type           $__internal_20_$__cuda_sm3x_div_rn_noftz_f32_slowpath,@function
        .size           $__internal_20_$__cuda_sm3x_div_rn_noftz_f32_slowpath,(.L_x_5503 - $__internal_20_$__cuda_sm3x_div_rn_noftz_f32_slowpath)
$__internal_20_$__cuda_sm3x_div_rn_noftz_f32_slowpath:
        /* <DEDUP_REMOVED lines=34> */
.L_x_922:
[----:B------:R-:W-:Y:S01]  /*3e40*/  LEA R38, R40, 0xc0800000, 0x17 ;  /* 0xc080000028267811 */ /* 0x000fe200078eb8ff */
[----:B------:R-:W-:Y:S01]  /*3e50*/  BSSY B1, `(.L_x_927) ;  /* 0x0000036000017945 */ /* 0x000fe20003800000 */
[----:B------:R-:W-:-:S03]  /*3e60*/  IADD3 R36, R36, -0x7f, RZ ;  /* 0xffffff8124247810 */ /* 0x000fc60007ffe0ff */
[----:B------:R-:W-:Y:S01]  /*3e70*/  IMAD.IADD R38, R3, 0x1, -R38 ;  /* 0x0000000103267824 */ /* 0x000fe200078e0a26 */
[C---:B------:R-:W-:Y:S01]  /*3e80*/  IADD3 R40, R36.reuse, 0x7f, -R40 ;  /* 0x0000007f24287810 */ /* 0x040fe20007ffe828 */
[----:B------:R-:W-:Y:S02]  /*3e90*/  IMAD R2, R36, -0x800000, R2 ;  /* 0xff80000024027824 */ /* 0x000fe400078e0202 */
[----:B------:R-:W0:Y:S01]  /*3ea0*/  MUFU.RCP R34, R38 ;  /* 0x0000002600227308 */ /* 0x000e220000001000 */
[----:B------:R-:W-:Y:S01]  /*3eb0*/  FADD.FTZ R45, -R38, -RZ ;  /* 0x800000ff262d7221 */ /* 0x000fe20000010100 */
[----:B------:R-:W-:-:S03]  /*3ec0*/  IADD3 R41, R40, R41, RZ ;  /* 0x0000002928297210 */ /* 0x000fc60007ffe0ff */
        /* <DEDUP_REMOVED lines=23> */
[----:B------:R-:W-:Y:S02]  /*4040*/  ISETP.NE.AND P6, PT, R38, RZ, PT ;  /* 0x000000ff2600720c */ /* 0x000fe40003fc5270 */
[----:B------:R-:W-:Y:S02]  /*4050*/  LOP3.LUT R40, R40, 0x7fffff, RZ, 0xc0, !PT ;  /* 0x007fffff28287812 */ /* 0x000fe400078ec0ff */
[----:B------:R-:W-:Y:S02]  /*4060*/  FSETP.NEU.FTZ.AND P4, PT, R41, R2, PT ;  /* 0x000000022900720b */ /* 0x000fe40003f9d000 */
[----:B------:R-:W-:Y:S02]  /*4070*/  IADD3 R2, R38, 0x20, RZ ;  /* 0x0000002026027810 */ /* 0x000fe40007ffe0ff */
[----:B------:R-:W-:-:S02]  /*4080*/  LOP3.LUT R3, R40, 0x800000, RZ, 0xfc, !PT ;  /* 0x0080000028037812 */ /* 0x000fc400078efcff */
[----:B------:R-:W-:Y:S01]  /*4090*/  ISETP.NE.AND P5, PT, R38, RZ, PT ;  /* 0x000000ff2600720c */ /* 0x000fe20003fa5270 */
[----:B------:R-:W-:Y:S01]  /*40a0*/  IMAD.MOV R38, RZ, RZ, -R38 ;  /* 0x000000ffff267224 */ /* 0x000fe200078e0a26 */
[----:B------:R-:W-:-:S04]  /*40b0*/  SHF.L.U32 R2, R3, R2, RZ ;  /* 0x0000000203027219 */ /* 0x000fc800000006ff */
[----:B------:R-:W-:Y:S02]  /*40c0*/  SEL R38, R38, RZ, P6 ;  /* 0x000000ff26267207 */ /* 0x000fe40003000000 */
[----:B------:R-:W-:Y:S02]  /*40d0*/  ISETP.NE.AND P5, PT, R2, RZ, P5 ;  /* 0x000000ff0200720c */ /* 0x000fe40002fa5270 */
[----:B------:R-:W-:Y:S02]  /*40e0*/  SHF.R.U32.HI R41, RZ, R38, R3 ;  /* 0x00000026ff297219 */ /* 0x000fe40000011603 */
[----:B------:R-:W-:Y:S02]  /*40f0*/  PLOP3.LUT P4, PT, P4, P5, PT, 0xa8, 0x0 ;  /* 0x000000000000781c */ /* 0x000fe4000278b570 */
[----:B------:R-:W-:Y:S02]  /*4100*/  SHF.R.U32.HI R3, RZ, 0x1, R41 ;  /* 0x00000001ff037819 */ /* 0x000fe40000011629 */
[----:B------:R-:W-:-:S04]  /*4110*/  SEL R2, RZ, 0x1, !P4 ;  /* 0x00000001ff027807 */ /* 0x000fc80006000000 */
[----:B------:R-:W-:-:S04]  /*4120*/  LOP3.LUT R2, R2, 0x1, R3, 0xf8, !PT ;  /* 0x0000000102027812 */ /* 0x000fc800078ef803 */
[----:B------:R-:W-:-:S04]  /*4130*/  LOP3.LUT R2, R2, R41, RZ, 0xc0, !PT ;  /* 0x0000002902027212 */ /* 0x000fc800078ec0ff */
[----:B------:R-:W-:-:S04]  /*4140*/  IADD3 R3, R3, R2, RZ ;  /* 0x0000000203037210 */ /* 0x000fc80007ffe0ff */
[----:B------:R-:W-:Y:S01]  /*4150*/  LOP3.LUT R36, R3, R36, RZ, 0xfc, !PT ;  /* 0x0000002403247212 */ /* 0x000fe200078efcff */
[----:B------:R-:W-:Y:S06]  /*4160*/  BRA `(.L_x_930) ;  /* 0x0000000000107947 */ /* 0x000fec0003800000 */
.L_x_929:
[----:B------:R-:W-:-:S04]  /*4170*/  LOP3.LUT R36, R36, 0x80000000, RZ, 0xc0, !PT ;  /* 0x8000000024247812 */ /* 0x000fc800078ec0ff */
[----:B------:R-:W-:Y:S01]  /*4180*/  LOP3.LUT R36, R36, 0x7f800000, RZ, 0xfc, !PT ;  /* 0x7f80000024247812 */ /* 0x000fe200078efcff */
[----:B------:R-:W-:Y:S06]  /*4190*/  BRA `(.L_x_930) ;  /* 0x0000000000047947 */ /* 0x000fec0003800000 */
.L_x_928:
[----:B------:R-:W-:-:S07]  /*41a0*/  LEA R36, R41, R36, 0x17 ;  /* 0x0000002429247211 */ /* 0x000fce00078eb8ff */
.L_x_930:
[----:B------:R-:W-:Y:S05]  /*41b0*/  BSYNC B1 ;  /* 0x0000000000017941 */ /* 0x000fea0003800000 */
.L_x_927:
[----:B------:R-:W-:Y:S01]  /*41c0*/  IMAD.MOV.U32 R2, RZ, RZ, R36 ;  /* 0x000000ffff027224 */ /* 0x000fe200078e0024 */
[----:B------:R-:W-:Y:S06]  /*41d0*/  BRA `(.L_x_931) ;  /* 0x0000000000207947 */ /* 0x000fec0003800000 */
.L_x_926:
[----:B------:R-:W-:-:S04]  /*41e0*/  LOP3.LUT R2, R3, 0x80000000, R2, 0x48, !PT ;  /* 0x8000000003027812 */ /* 0x000fc800078e4802 */
[----:B------:R-:W-:Y:S01]  /*41f0*/  LOP3.LUT R2, R2, 0x7f800000, RZ, 0xfc, !PT ;  /* 0x7f80000002027812 */ /* 0x000fe200078efcff */
[----:B------:R-:W-:Y:S06]  /*4200*/  BRA `(.L_x_931) ;  /* 0x0000000000147947 */ /* 0x000fec0003800000 */
.L_x_925:
[----:B------:R-:W-:Y:S01]  /*4210*/  LOP3.LUT R2, R3, 0x80000000, R2, 0x48, !PT ;  /* 0x8000000003027812 */ /* 0x000fe200078e4802 */
[----:B------:R-:W-:Y:S06]  /*4220*/  BRA `(.L_x_931) ;  /* 0x00000000000c7947 */ /* 0x000fec0003800000 */
.L_x_924:
[----:B------:R-:W0:Y:S01]  /*4230*/  MUFU.RSQ R2, -QNAN ;  /* 0xffc0000000027908 */ /* 0x000e220000001400 */
[----:B------:R-:W-:Y:S05]  /*4240*/  BRA `(.L_x_931) ;  /* 0x0000000000047947 */ /* 0x000fea0003800000 */
.L_x_923:
[----:B------:R-:W-:-:S07]  /*4250*/  FADD.FTZ R2, R2, R3 ;  /* 0x0000000302027221 */ /* 0x000fce0000010000 */
.L_x_931:
[----:B------:R-:W-:Y:S05]  /*4260*/  BSYNC B0 ;  /* 0x0000000000007941 */ /* 0x000fea0003800000 */
.L_x_921:
[----:B------:R-:W-:Y:S01]  /*4270*/  HFMA2.MMA R41, -RZ, RZ, 0, 0 ;  /* 0x00000000ff297435 */ /* 0x000fe200000001ff */
[----:B------:R-:W-:-:S05]  /*4280*/  MOV R40, R42 ;  /* 0x0000002a00287202 */ /* 0x000fca0000000f00 */
[----:B0-----:R-:W-:Y:S05]  /*4290*/  RET.REL.NODEC R40 `(_Z25multi_tensor_apply_kernelI18TensorListMetadataILi5ELb1EEN18transformer_engine17multi_tensor_adam17AdamFunctorMasterI13__nv_fp8_e4m3ffiEEJffffffNS3_10adamMode_tEfEEvlPViT_T0_DpT1_) ;  /* 0xffffffbc28587950 */ /* 0x001fea0003c3ffff */
.L_x_932:
        /* <DEDUP_REMOVED lines=14> */
.L_x_5503:


//--------------------- .text._Z25multi_tensor_apply_kernelI18TensorListMetadataILi5ELb1EEN18transformer_engine17multi_tensor_adam17AdamFunctorMasterI13__nv_fp8_e5m213__nv_bfloat16fiEEJffffffNS3_10adamMode_tEfEEvlPViT_T0_DpT1_ --------------------------
	.section	.text._Z25multi_tensor_apply_kernelI18TensorListMetadataILi5ELb1EEN18transformer_engine17multi_tensor_adam17AdamFunctorMasterI13__nv_fp8_e5m213__nv_bfloat16fiEEJffffffNS3_10adamMode_tEfEEvlPViT_T0_DpT1_,"ax",@progbits
	.align	128
        .global         _Z25multi_tensor_apply_kernelI18TensorListMetadataILi5ELb1EEN18transformer_engine17multi_tensor_adam17AdamFunctorMasterI13__nv_fp8_e5m213__nv_bfloat16fiEEJffffffNS3_10adamMode_tEfEEvlPViT_T0_DpT1_
        .type           _Z25multi_tensor_apply_kernelI18TensorListMetadataILi5ELb1EEN18transformer_engine17multi_tensor_adam17AdamFunctorMasterI13__nv_fp8_e5m213__nv_bfloat16fiEEJffffffNS3_10adamMode_tEfEEvlPViT_T0_DpT1_,@function
        .size           _Z25multi_tensor_apply_kernelI18TensorListMetadataILi5ELb1EEN18transformer_engine17multi_tensor_adam17AdamFunctorMasterI13__nv_fp8_e5m213__nv_bfloat16fiEEJffffffNS3_10adamMode_tEfEEvlPViT_T0_DpT1_,(.L_x_5506 - _Z25multi_tensor_apply_kernelI18TensorListMetadataILi5ELb1EEN18transformer_engine17multi_tensor_adam17AdamFunctorMasterI13__nv_fp8_e5m213__nv_bfloat16fiEEJffffffNS3_10adamMode_tEfEEvlPViT_T0_DpT1_)
        .other          _Z25multi_tensor_apply_kernelI18TensorListMetadataILi5ELb1EEN18transformer_engine17multi_tensor_adam17AdamFunctorMasterI13__nv_fp8_e5m213__nv_bfloat16fiEEJffffffNS3_10adamMode_tEfEEvlPViT_T0_DpT1_,@"STO_CUDA_ENTRY STV_DEFAULT"
_Z25multi_tensor_apply_kernelI18TensorListMetadataILi5ELb1EEN18transformer_engine17multi_tensor_adam17AdamFunctorMasterI13__nv_fp8_e5m213__nv_bfloat16fiEEJffffffNS3_10adamMode_tEfEEvlPViT_T0_DpT1_:
.text._Z25multi_tensor_apply_kernelI18TensorListMetadataILi5ELb1EEN18transformer_engine17multi_tensor_adam17AdamFunctorMasterI13__nv_fp8_e5m213__nv_bfloat16fiEEJffffffNS3_10adamMode_tEfEEvlPViT_T0_DpT1_:
        /* <DEDUP_REMOVED lines=50> */
.L_x_1015:
        /* <DEDUP_REMOVED lines=116> */
[----:B------:R-:W-:Y:S05]  /*0a60*/  CALL.REL.NOINC `($__internal_23_$__cuda_sm3x_div_rn_noftz_f32_slowpath) ;  /* 0x0000003000107944 */ /* 0x000fea0003c00000 */
[----:B------:R-:W-:-:S07]  /*0a70*/  MOV R55, R2 ;  /* 0x0000000200377202 */ /* 0x000fce0000000f00 */
.L_x_936:
[----:B------:R-:W-:Y:S05]  /*0a80*/  BSYNC B2 ;  /* 0x0000000000027941 */ /* 0x000fea0003800000 */
.L_x_935:
        /* <DEDUP_REMOVED lines=14> */
[----:B------:R-:W-:Y:S05]  /*0b70*/  CALL.REL.NOINC `($__internal_23_$__cuda_sm3x_div_rn_noftz_f32_slowpath) ;  /* 0x0000002c00cc7944 */ /* 0x000fea0003c00000 */
[----:B------:R-:W-:-:S07]  /*0b80*/  IMAD.MOV.U32 R3, RZ, RZ, R2 ;  /* 0x000000ffff037224 */ /* 0x000fce00078e0002 */
.L_x_938:
[----:B------:R-:W-:Y:S05]  /*0b90*/  BSYNC B2 ;  /* 0x0000000000027941 */ /* 0x000fea0003800000 */
.L_x_937:
[----:B------:R-:W-:Y:S01]  /*0ba0*/  IADD3 R48, R3, -0xd000000, RZ ;  /* 0xf300000003307810 */ /* 0x000fe20007ffe0ff */
[----:B------:R0:W1:Y:S01]  /*0bb0*/  MUFU.RSQ R2, R3 ;  /* 0x0000000300027308 */ /* 0x0000620000001400 */
[----:B------:R-:W-:Y:S02]  /*0bc0*/  BSSY B0, `(.L_x_939) ;  /* 0x000000a000007945 */ /* 0x000fe40003800000 */
[----:B------:R-:W-:-:S13]  /*0bd0*/  ISETP.GT.U32.AND P3, PT, R48, 0x727fffff, PT ;  /* 0x727fffff3000780c */ /* 0x000fda0003f64070 */
[----:B0-----:R-:W-:Y:S05]  /*0be0*/  @!P3 BRA `(.L_x_940) ;  /* 0x00000000000cb947 */ /* 0x001fea0003800000 */
[----:B-1----:R-:W-:-:S07]  /*0bf0*/  MOV R2, 0xc10 ;  /* 0x00000c1000027802 */ /* 0x002fce0000000f00 */
[----:B------:R-:W-:Y:S05]  /*0c00*/  CALL.REL.NOINC `($__internal_22_$__cuda_sm20_sqrt_rn_f32_slowpath) ;  /* 0x0000002c00547944 */ /* 0x000fea0003c00000 */
[----:B------:R-:W-:Y:S05]  /*0c10*/  BRA `(.L_x_941) ;  /* 0x0000000000107947 */ /* 0x000fea0003800000 */
.L_x_940:
[C---:B-1----:R-:W-:Y:S01]  /*0c20*/  FMUL.FTZ R50, R2.reuse, R3 ;  /* 0x0000000302327220 */ /* 0x042fe20000410000 */
[----:B------:R-:W-:-:S03]  /*0c30*/  FMUL.FTZ R2, R2, 0.5 ;  /* 0x3f00000002027820 */ /* 0x000fc60000410000 */
[----:B------:R-:W-:-:S04]  /*0c40*/  FFMA R3, -R50, R50, R3 ;  /* 0x0000003232037223 */ /* 0x000fc80000000103 */
[----:B------:R-:W-:-:S07]  /*0c50*/  FFMA R50, R3, R2, R50 ;  /* 0x0000000203327223 */ /* 0x000fce0000000032 */
.L_x_941:
[----:B------:R-:W-:Y:S05]  /*0c60*/  BSYNC B0 ;  /* 0x0000000000007941 */ /* 0x000fea0003800000 */
.L_x_939:
        /* <DEDUP_REMOVED lines=13> */
[----:B------:R-:W-:Y:S05]  /*0d40*/  CALL.REL.NOINC `($__internal_23_$__cuda_sm3x_div_rn_noftz_f32_slowpath) ;  /* 0x0000002c00587944 */ /* 0x000fea0003c00000 */
[----:B------:R-:W-:-:S07]  /*0d50*/  IMAD.MOV.U32 R48, RZ, RZ, R2 ;  /* 0x000000ffff307224 */ /* 0x000fce00078e0002 */
.L_x_943:
[----:B------:R-:W-:Y:S05]  /*0d60*/  BSYNC B2 ;  /* 0x0000000000027941 */ /* 0x000fea0003800000 */
.L_x_942:
        /* <DEDUP_REMOVED lines=21> */
[----:B------:R-:W-:Y:S05]  /*0ec0*/  CALL.REL.NOINC `($__internal_23_$__cuda_sm3x_div_rn_noftz_f32_slowpath) ;  /* 0x0000002800f87944 */ /* 0x000fea0003c00000 */
[----:B------:R-:W-:-:S07]  /*0ed0*/  IMAD.MOV.U32 R55, RZ, RZ, R2 ;  /* 0x000000ffff377224 */ /* 0x000fce00078e0002 */
.L_x_945:
[----:B------:R-:W-:Y:S05]  /*0ee0*/  BSYNC B2 ;  /* 0x0000000000027941 */ /* 0x000fea0003800000 */
.L_x_944:
        /* <DEDUP_REMOVED lines=14> */
[----:B------:R-:W-:Y:S05]  /*0fd0*/  CALL.REL.NOINC `($__internal_23_$__cuda_sm3x_div_rn_noftz_f32_slowpath) ;  /* 0x0000002800b47944 */ /* 0x000fea0003c00000 */
[----:B------:R-:W-:-:S07]  /*0fe0*/  MOV R3, R2 ;  /* 0x0000000200037202 */ /* 0x000fce0000000f00 */
.L_x_947:
[----:B------:R-:W-:Y:S05]  /*0ff0*/  BSYNC B2 ;  /* 0x0000000000027941 */ /* 0x000fea0003800000 */
.L_x_946:
[----:B------:R-:W-:Y:S01]  /*1000*/  VIADD R48, R3, 0xf3000000 ;  /* 0xf300000003307836 */ /* 0x000fe20000000000 */
[----:B------:R0:W1:Y:S01]  /*1010*/  MUFU.RSQ R2, R3 ;  /* 0x0000000300027308 */ /* 0x0000620000001400 */
[----:B------:R-:W-:Y:S03]  /*1020*/  BSSY B0, `(.L_x_948) ;  /* 0x000000a000007945 */ /* 0x000fe60003800000 */
[----:B------:R-:W-:-:S13]  /*1030*/  ISETP.GT.U32.AND P3, PT, R48, 0x727fffff, PT ;  /* 0x727fffff3000780c */ /* 0x000fda0003f64070 */
[----:B01----:R-:W-:Y:S05]  /*1040*/  @!P3 BRA `(.L_x_949) ;  /* 0x00000000000cb947 */ /* 0x003fea0003800000 */
[----:B------:R-:W-:-:S07]  /*1050*/  MOV R2, 0x1070 ;  /* 0x0000107000027802 */ /* 0x000fce0000000f00 */
[----:B------:R-:W-:Y:S05]  /*1060*/  CALL.REL.NOINC `($__internal_22_$__cuda_sm20_sqrt_rn_f32_slowpath) ;  /* 0x00000028003c7944 */ /* 0x000fea0003c00000 */
[----:B------:R-:W-:Y:S05]  /*1070*/  BRA `(.L_x_950) ;  /* 0x0000000000107947 */ /* 0x000fea0003800000 */
.L_x_949:
[C---:B------:R-:W-:Y:S01]  /*1080*/  FMUL.FTZ R50, R2.reuse, R3 ;  /* 0x0000000302327220 */ /* 0x040fe20000410000 */
[----:B------:R-:W-:-:S03]  /*1090*/  FMUL.FTZ R2, R2, 0.5 ;  /* 0x3f00000002027820 */ /* 0x000fc60000410000 */
[----:B------:R-:W-:-:S04]  /*10a0*/  FFMA R3, -R50, R50, R3 ;  /* 0x0000003232037223 */ /* 0x000fc80000000103 */
[----:B------:R-:W-:-:S07]  /*10b0*/  FFMA R50, R3, R2, R50 ;  /* 0x0000000203327223 */ /* 0x000fce0000000032 */
.L_x_950:
[----:B------:R-:W-:Y:S05]  /*10c0*/  BSYNC B0 ;  /* 0x0000000000007941 */ /* 0x000fea0003800000 */
.L_x_948:
        /* <DEDUP_REMOVED lines=13> */
[----:B------:R-:W-:Y:S05]  /*11a0*/  CALL.REL.NOINC `($__internal_23_$__cuda_sm3x_div_rn_noftz_f32_slowpath) ;  /* 0x0000002800407944 */ /* 0x000fea0003c00000 */
[----:B------:R-:W-:-:S07]  /*11b0*/  MOV R51, R2 ;  /* 0x0000000200337202 */ /* 0x000fce0000000f00 */
.L_x_952:
[----:B------:R-:W-:Y:S05]  /*11c0*/  BSYNC B2 ;  /* 0x0000000000027941 */ /* 0x000fea0003800000 */
.L_x_951:
        /* <DEDUP_REMOVED lines=21> */
[----:B------:R-:W-:Y:S05]  /*1320*/  CALL.REL.NOINC `($__internal_23_$__cuda_sm3x_div_rn_noftz_f32_slowpath) ;  /* 0x0000002400e07944 */ /* 0x000fea0003c00000 */
[----:B------:R-:W-:-:S07]  /*1330*/  MOV R42, R2 ;  /* 0x00000002002a7202 */ /* 0x000fce0000000f00 */
.L_x_954:
[----:B------:R-:W-:Y:S05]  /*1340*/  BSYNC B2 ;  /* 0x0000000000027941 */ /* 0x000fea0003800000 */
.L_x_953:
        /* <DEDUP_REMOVED lines=16> */
.L_x_956:
[----:B------:R-:W-:Y:S05]  /*1450*/  BSYNC B2 ;  /* 0x0000000000027941 */ /* 0x000fea0003800000 */
.L_x_955:
        /* <DEDUP_REMOVED lines=8> */
.L_x_958:
[C---:B-1----:R-:W-:Y:S01]  /*14e0*/  FMUL.FTZ R50, R2.reuse, R3 ;  /* 0x0000000302327220 */ /* 0x042fe20000410000 */
[----:B------:R-:W-:-:S03]  /*14f0*/  FMUL.FTZ R2, R2, 0.5 ;  /* 0x3f00000002027820 */ /* 0x000fc60000410000 */
[----:B------:R-:W-:-:S04]  /*1500*/  FFMA R3, -R50, R50, R3 ;  /* 0x0000003232037223 */ /* 0x000fc80000000103 */
[----:B------:R-:W-:-:S07]  /*1510*/  FFMA R50, R3, R2, R50 ;  /* 0x0000000203327223 */ /* 0x000fce0000000032 */
.L_x_959:
[----:B------:R-:W-:Y:S05]  /*1520*/  BSYNC B0 ;  /* 0x0000000000007941 */ /* 0x000fea0003800000 */
.L_x_957:
        /* <DEDUP_REMOVED lines=15> */
.L_x_961:
[----:B------:R-:W-:Y:S05]  /*1620*/  BSYNC B2 ;  /* 0x0000000000027941 */ /* 0x000fea0003800000 */
.L_x_960:
        /* <DEDUP_REMOVED lines=21> */
[----:B------:R-:W-:Y:S05]  /*1780*/  CALL.REL.NOINC `($__internal_23_$__cuda_sm3x_div_rn_noftz_f32_slowpath) ;  /* 0x0000002000c87944 */ /* 0x000fea0003c00000 */
[----:B------:R-:W-:-:S07]  /*1790*/  IMAD.MOV.U32 R4, RZ, RZ, R2 ;  /* 0x000000ffff047224 */ /* 0x000fce00078e0002 */
.L_x_963:
[----:B------:R-:W-:Y:S05]  /*17a0*/  BSYNC B2 ;  /* 0x0000000000027941 */ /* 0x000fea0003800000 */
.L_x_962:
        /* <DEDUP_REMOVED lines=16> */
.L_x_965:
[----:B------:R-:W-:Y:S05]  /*18b0*/  BSYNC B2 ;  /* 0x0000000000027941 */ /* 0x000fea0003800000 */
.L_x_964:
        /* <DEDUP_REMOVED lines=8> */
.L_x_967:
[C---:B------:R-:W-:Y:S01]  /*1940*/  FMUL.FTZ R50, R2.reuse, R3 ;  /* 0x0000000302327220 */ /* 0x040fe20000410000 */
[----:B------:R-:W-:-:S03]  /*1950*/  FMUL.FTZ R2, R2, 0.5 ;  /* 0x3f00000002027820 */ /* 0x000fc60000410000 */
[----:B------:R-:W-:-:S04]  /*1960*/  FFMA R3, -R50, R50, R3 ;  /* 0x0000003232037223 */ /* 0x000fc80000000103 */
[----:B------:R-:W-:-:S07]  /*1970*/  FFMA R50, R3, R2, R50 ;  /* 0x0000000203327223 */ /* 0x000fce0000000032 */
.L_x_968:
[----:B------:R-:W-:Y:S05]  /*1980*/  BSYNC B0 ;  /* 0x0000000000007941 */ /* 0x000fea0003800000 */
.L_x_966:
        /* <DEDUP_REMOVED lines=14> */
.L_x_970:
[----:B------:R-:W-:Y:S05]  /*1a70*/  BSYNC B2 ;  /* 0x0000000000027941 */ /* 0x000fea0003800000 */
.L_x_969:
[----:B------:R-:W-:Y:S01]  /*1a80*/  FFMA R2, R7, UR30, R2 ;  /* 0x0000001e07027c23 */ /* 0x000fe20008000002 */
[----:B------:R-:W-:Y:S06]  /*1a90*/  BRA `(.L_x_971) ;  /* 0x0000001000687947 */ /* 0x000fec0003800000 */
.L_x_934:
        /* <DEDUP_REMOVED lines=23> */
.L_x_973:
[----:B------:R-:W-:Y:S05]  /*1c10*/  BSYNC B2 ;  /* 0x0000000000027941 */ /* 0x000fea0003800000 */
.L_x_972:
        /* <DEDUP_REMOVED lines=16> */
.L_x_975:
[----:B------:R-:W-:Y:S05]  /*1d20*/  BSYNC B2 ;  /* 0x0000000000027941 */ /* 0x000fea0003800000 */
.L_x_974:
        /* <DEDUP_REMOVED lines=8> */
.L_x_977:
[C---:B------:R-:W-:Y:S01]  /*1db0*/  FMUL.FTZ R50, R2.reuse, R3 ;  /* 0x0000000302327220 */ /* 0x040fe20000410000 */
[----:B------:R-:W-:-:S03]  /*1dc0*/  FMUL.FTZ R2, R2, 0.5 ;  /* 0x3f00000002027820 */ /* 0x000fc60000410000 */
[----:B------:R-:W-:-:S04]  /*1dd0*/  FFMA R3, -R50, R50, R3 ;  /* 0x0000003232037223 */ /* 0x000fc80000000103 */
[----:B------:R-:W-:-:S07]  /*1de0*/  FFMA R50, R3, R2, R50 ;  /* 0x0000000203327223 */ /* 0x000fce0000000032 */
.L_x_978:
[----:B------:R-:W-:Y:S05]  /*1df0*/  BSYNC B0 ;  /* 0x0000000000007941 */ /* 0x000fea0003800000 */
.L_x_976:
        /* <DEDUP_REMOVED lines=15> */
.L_x_980:
[----:B------:R-:W-:Y:S05]  /*1ef0*/  BSYNC B2 ;  /* 0x0000000000027941 */ /* 0x000fea0003800000 */
.L_x_979:
        /* <DEDUP_REMOVED lines=24> */
.L_x_982:
[----:B------:R-:W-:Y:S05]  /*2080*/  BSYNC B2 ;  /* 0x0000000000027941 */ /* 0x000fea0003800000 */
.L_x_981:
        /* <DEDUP_REMOVED lines=15> */
.L_x_984:
[----:B------:R-:W-:Y:S05]  /*2180*/  BSYNC B2 ;  /* 0x0000000000027941 */ /* 0x000fea0003800000 */
.L_x_983:
[----:B------:R-:W-:Y:S01]  /*2190*/  IADD3 R3, R2, -0xd000000, RZ ;  /* 0xf300000002037810 */ /* 0x000fe20007ffe0ff */
[----:B------:R0:W1:Y:S01]  /*21a0*/  MUFU.RSQ R51, R2 ;  /* 0x0000000200337308 */ /* 0x0000620000001400 */
[----:B------:R-:W-:Y:S02]  /*21b0*/  BSSY B0, `(.L_x_985) ;  /* 0x000000b000007945 */ /* 0x000fe40003800000 */
[----:B------:R-:W-:-:S13]  /*21c0*/  ISETP.GT.U32.AND P3, PT, R3, 0x727fffff, PT ;  /* 0x727fffff0300780c */ /* 0x000fda0003f64070 */
[----:B0-----:R-:W-:Y:S05]  /*21d0*/  @!P3 BRA `(.L_x_986) ;  /* 0x000000000010b947 */ /* 0x001fea0003800000 */
[----:B------:R-:W-:Y:S01]  /*21e0*/  IMAD.MOV.U32 R3, RZ, RZ, R2 ;  /* 0x000000ffff037224 */ /* 0x000fe200078e0002 */
[----:B------:R-:W-:-:S07]  /*21f0*/  MOV R2, 0x2210 ;  /* 0x0000221000027802 */ /* 0x000fce0000000f00 */
[----:B-1----:R-:W-:Y:S05]  /*2200*/  CALL.REL.NOINC `($__internal_22_$__cuda_sm20_sqrt_rn_f32_slowpath) ;  /* 0x0000001400d47944 */ /* 0x002fea0003c00000 */
[----:B------:R-:W-:Y:S05]  /*2210*/  BRA `(.L_x_987) ;  /* 0x0000000000107947 */ /* 0x000fea0003800000 */
.L_x_986:
[C---:B-1----:R-:W-:Y:S01]  /*2220*/  FMUL.FTZ R3, R51.reuse, R2 ;  /* 0x0000000233037220 */ /* 0x042fe20000410000 */
[----:B------:R-:W-:-:S03]  /*2230*/  FMUL.FTZ R50, R51, 0.5 ;  /* 0x3f00000033327820 */ /* 0x000fc60000410000 */
[----:B------:R-:W-:-:S04]  /*2240*/  FFMA R2, -R3, R3, R2 ;  /* 0x0000000303027223 */ /* 0x000fc80000000102 */
[----:B------:R-:W-:-:S07]  /*2250*/  FFMA R50, R2, R50, R3 ;  /* 0x0000003202327223 */ /* 0x000fce0000000003 */
.L_x_987:
[----:B------:R-:W-:Y:S05]  /*2260*/  BSYNC B0 ;  /* 0x0000000000007941 */ /* 0x000fea0003800000 */
.L_x_985:
        /* <DEDUP_REMOVED lines=15> */
.L_x_989:
[----:B------:R-:W-:Y:S05]  /*2360*/  BSYNC B2 ;  /* 0x0000000000027941 */ /* 0x000fea0003800000 */
.L_x_988:
        /* <DEDUP_REMOVED lines=22> */
[----:B------:R-:W-:Y:S05]  /*24d0*/  CALL.REL.NOINC `($__internal_23_$__cuda_sm3x_div_rn_noftz_f32_slowpath) ;  /* 0x0000001400747944 */ /* 0x000fea0003c00000 */
[----:B------:R-:W-:-:S07]  /*24e0*/  MOV R42, R2 ;  /* 0x00000002002a7202 */ /* 0x000fce0000000f00 */
.L_x_991:
[----:B------:R-:W-:Y:S05]  /*24f0*/  BSYNC B2 ;  /* 0x0000000000027941 */ /* 0x000fea0003800000 */
.L_x_990:
        /* <DEDUP_REMOVED lines=15> */
.L_x_993:
[----:B------:R-:W-:Y:S05]  /*25f0*/  BSYNC B2 ;  /* 0x0000000000027941 */ /* 0x000fea0003800000 */
.L_x_992:
        /* <DEDUP_REMOVED lines=9> */
.L_x_995:
[C---:B-1----:R-:W-:Y:S01]  /*2690*/  FMUL.FTZ R3, R51.reuse, R2 ;  /* 0x0000000233037220 */ /* 0x042fe20000410000 */
[----:B------:R-:W-:-:S03]  /*26a0*/  FMUL.FTZ R50, R51, 0.5 ;  /* 0x3f00000033327820 */ /* 0x000fc60000410000 */
[----:B------:R-:W-:-:S04]  /*26b0*/  FFMA R2, -R3, R3, R2 ;  /* 0x0000000303027223 */ /* 0x000fc80000000102 */
[----:B------:R-:W-:-:S07]  /*26c0*/  FFMA R50, R2, R50, R3 ;  /* 0x0000003202327223 */ /* 0x000fce0000000003 */
.L_x_996:
[----:B------:R-:W-:Y:S05]  /*26d0*/  BSYNC B0 ;  /* 0x0000000000007941 */ /* 0x000fea0003800000 */
.L_x_994:
        /* <DEDUP_REMOVED lines=13> */
[----:B------:R-:W-:Y:S05]  /*27b0*/  CALL.REL.NOINC `($__internal_23_$__cuda_sm3x_div_rn_noftz_f32_slowpath) ;  /* 0x0000001000bc7944 */ /* 0x000fea0003c00000 */
[----:B------:R-:W-:-:S07]  /*27c0*/  IMAD.MOV.U32 R48, RZ, RZ, R2 ;  /* 0x000000ffff307224 */ /* 0x000fce00078e0002 */
.L_x_998:
[----:B------:R-:W-:Y:S05]  /*27d0*/  BSYNC B2 ;  /* 0x0000000000027941 */ /* 0x000fea0003800000 */
.L_x_997:
        /* <DEDUP_REMOVED lines=23> */
[----:B------:R-:W-:-:S07]  /*2950*/  MOV R4, R2 ;  /* 0x0000000200047202 */ /* 0x000fce0000000f00 */
.L_x_1000:
[----:B------:R-:W-:Y:S05]  /*2960*/  BSYNC B2 ;  /* 0x0000000000027941 */ /* 0x000fea0003800000 */
.L_x_999:
        /* <DEDUP_REMOVED lines=15> */
.L_x_1002:
[----:B------:R-:W-:Y:S05]  /*2a60*/  BSYNC B2 ;  /* 0x0000000000027941 */ /* 0x000fea0003800000 */
.L_x_1001:
        /* <DEDUP_REMOVED lines=9> */
.L_x_1004:
[C---:B-1----:R-:W-:Y:S01]  /*2b00*/  FMUL.FTZ R3, R51.reuse, R2 ;  /* 0x0000000233037220 */ /* 0x042fe20000410000 */
[----:B------:R-:W-:-:S03]  /*2b10*/  FMUL.FTZ R50, R51, 0.5 ;  /* 0x3f00000033327820 */ /* 0x000fc60000410000 */
[----:B------:R-:W-:-:S04]  /*2b20*/  FFMA R2, -R3, R3, R2 ;  /* 0x0000000303027223 */ /* 0x000fc80000000102 */
[----:B------:R-:W-:-:S07]  /*2b30*/  FFMA R50, R2, R50, R3 ;  /* 0x0000003202327223 */ /* 0x000fce0000000003 */
.L_x_1005:
[----:B------:R-:W-:Y:S05]  /*2b40*/  BSYNC B0 ;  /* 0x0000000000007941 */ /* 0x000fea0003800000 */
.L_x_1003:
        /* <DEDUP_REMOVED lines=14> */
.L_x_1006:
[----:B------:R-:W-:Y:S05]  /*2c30*/  BSYNC B2 ;  /* 0x0000000000027941 */ /* 0x000fea0003800000 */
.L_x_971:
        /* <DEDUP_REMOVED lines=13> */
[----:B------:R-:W-:-:S03]  /*2d10*/  F2FP.SATFINITE.E5M2.F32.PACK_AB_MERGE_C R3, RZ, R3, RZ ;  /* 0x00000003ff03723e */ /* 0x000fc600048060ff */
[----:B------:R0:W-:Y:S04]  /*2d20*/  STG.E desc[UR10][R22.64], R0 ;  /* 0x0000000016007986 */ /* 0x0001e8000c10190a */
[----:B------:R0:W-:Y:S02]  /*2d30*/  STG.E.U8 desc[UR10][R18.64], R3 ;  /* 0x0000000312007986 */ /* 0x0001e4000c10110a */
.L_x_1008:
[----:B------:R-:W-:Y:S05]  /*2d40*/  BSYNC B0 ;  /* 0x0000000000007941 */ /* 0x000fea0003800000 */
.L_x_1007:
        /* <DEDUP_REMOVED lines=11> */
.L_x_1010:
[----:B------:R-:W-:Y:S05]  /*2e00*/  BSYNC B0 ;  /* 0x0000000000007941 */ /* 0x000fea0003800000 */
.L_x_1009:
        /* <DEDUP_REMOVED lines=8> */
[----:B-1----:R-:W-:-:S03]  /*2e90*/  F2FP.SATFINITE.E5M2.F32.PACK_AB_MERGE_C R3, RZ, R0, RZ ;  /* 0x00000000ff03723e */ /* 0x002fc600048060ff */
[----:B------:R2:W-:Y:S04]  /*2ea0*/  STG.E desc[UR10][R34.64], R43 ;  /* 0x0000002b22007986 */ /* 0x0005e8000c10190a */
[----:B------:R2:W-:Y:S02]  /*2eb0*/  STG.E.U8 desc[UR10][R8.64], R3 ;  /* 0x0000000308007986 */ /* 0x0005e4000c10110a */
.L_x_1012:
[----:B------:R-:W-:Y:S05]  /*2ec0*/  BSYNC B0 ;  /* 0x0000000000007941 */ /* 0x000fea0003800000 */
.L_x_1011:
        /* <DEDUP_REMOVED lines=9> */
[----:B------:R-:W-:-:S03]  /*2f60*/  F2FP.SATFINITE.E5M2.F32.PACK_AB_MERGE_C R7, RZ, R0, RZ ;  /* 0x00000000ff07723e */ /* 0x000fc600048060ff */
[----:B------:R0:W-:Y:S04]  /*2f70*/  STG.E desc[UR10][R40.64], R5 ;  /* 0x0000000528007986 */ /* 0x0001e8000c10190a */
[----:B------:R0:W-:Y:S02]  /*2f80*/  STG.E.U8 desc[UR10][R2.64], R7 ;  /* 0x0000000702007986 */ /* 0x0001e4000c10110a */
.L_x_1014:
[----:B------:R-:W-:Y:S05]  /*2f90*/  BSYNC B0 ;  /* 0x0000000000007941 */ /* 0x000fea0003800000 */
.L_x_1013:
[----:B------:R-:W-:-:S04]  /*2fa0*/  ULEA UR4, UR26, UR4, 0x2 ;  /* 0x000000041a047291 */ /* 0x000fc8000f8e103f */
[----:B------:R-:W-:Y:S02]  /*2fb0*/  UISETP.GE.AND UP0, UPT, UR4, UR34, UPT ;  /* 0x000000220400728c */ /* 0x000fe4000bf06270 */
[----:B------:R-:W-:-:S04]  /*2fc0*/  IMAD.U32 R0, RZ, RZ, UR4 ;  /* 0x00000004ff007e24 */ /* 0x000fc8000f8e00ff */
[----:B------:R-:W-:Y:S02]  /*2fd0*/  PLOP3.LUT P0, PT, PT, PT, UP0, 0x80, 0x0 ;  /* 0x000000000000781c */ /* 0x000fe40003f0f008 */
[----:B------:R-:W-:-:S13]  /*2fe0*/  ISETP.LT.AND P1, PT, R0, UR5, PT ;  /* 0x0000000500007c0c */ /* 0x000fda000bf21270 */
[----:B------:R-:W-:Y:S05]  /*2ff0*/  @!P0 BRA P1, `(.L_x_1015) ;  /* 0xffffffd000c88947 */ /* 0x000fea000083ffff */
.L_x_933:
        /* <DEDUP_REMOVED lines=38> */
.L_x_1026:
[----:B01----:R-:W-:-:S07]  /*3260*/  FMNMX R5, R5, R4, !PT ;  /* 0x0000000405057209 */ /* 0x003fce0007800000 */
.L_x_1017:
[----:B------:R-:W-:Y:S05]  /*3270*/  BSYNC B0 ;  /* 0x0000000000007941 */ /* 0x000fea0003800000 */
.L_x_1016:
        /* <DEDUP_REMOVED lines=10> */
.L_x_1019:
        /* <DEDUP_REMOVED lines=8> */
[----:B0-----:R-:W-:Y:S05]  /*33a0*/  CALL.REL.NOINC `($__internal_21_$__cuda_sm20_rcp_rn_f32_slowpath) ;  /* 0x0000000000987944 */ /* 0x001fea0003c00000 */
[----:B------:R-:W-:Y:S05]  /*33b0*/  BRA `(.L_x_1021) ;  /* 0x0000000000147947 */ /* 0x000fea0003800000 */
.L_x_1020:
[----:B0-----:R-:W0:Y:S01]  /*33c0*/  MUFU.RCP R5, UR9 ;  /* 0x0000000900057d08 */ /* 0x001e220008001000 */
[----:B------:R-:W-:-:S05]  /*33d0*/  MOV R0, UR9 ;  /* 0x0000000900007c02 */ /* 0x000fca0008000f00 */
[----:B0-----:R-:W-:-:S04]  /*33e0*/  FFMA R0, R5, R0, -1 ;  /* 0xbf80000005007423 */ /* 0x001fc80000000000 */
[----:B------:R-:W-:-:S04]  /*33f0*/  FADD.FTZ R0, -R0, -RZ ;  /* 0x800000ff00007221 */ /* 0x000fc80000010100 */
[----:B------:R-:W-:-:S07]  /*3400*/  FFMA R5, R5, R0, R5 ;  /* 0x0000000005057223 */ /* 0x000fce0000000005 */
.L_x_1021:
[----:B------:R-:W-:Y:S01]  /*3410*/  IMAD.U32 R2, RZ, RZ, UR14 ;  /* 0x0000000eff027e24 */ /* 0x000fe2000f8e00ff */
[----:B------:R-:W-:-:S05]  /*3420*/  MOV R3, UR15 ;  /* 0x0000000f00037c02 */ /* 0x000fca0008000f00 */
[----:B------:R-:W-:Y:S01]  /*3430*/  STG.E desc[UR10][R2.64], R5 ;  /* 0x0000000502007986 */ /* 0x000fe2000c10190a */
[----:B------:R-:W-:Y:S05]  /*3440*/  EXIT ;  /* 0x000000000000794d */ /* 0x000fea0003800000 */
.L_x_1018:
[----:B------:R-:W-:Y:S01]  /*3450*/  HFMA2.MMA R7, -RZ, RZ, 0, 4.76837158203125e-07 ;  /* 0x00000008ff077435 */ /* 0x000fe200000001ff */
[----:B------:R-:W-:Y:S01]  /*3460*/  IMAD.MOV.U32 R9, RZ, RZ, 0x1f ;  /* 0x0000001fff097424 */ /* 0x000fe200078e00ff */
[----:B------:R-:W-:-:S09]  /*3470*/  MOV R6, 0xffffffff ;  /* 0xffffffff00067802 */ /* 0x000fd20000000f00 */
[----:B01----:R-:W-:Y:S05]  /*3480*/  WARPSYNC.COLLECTIVE R6, `(.L_x_1022) ;  /* 0x0000000006087348 */ /* 0x003fea0003c00000 */
[----:B-1----:R1:W2:Y:S02]  /*3490*/  SHFL.DOWN P0, R4, R0, R7, R9 ;  /* 0x0800000700047389 */ /* 0x0022a40000000009 */
[----:B012---:R-:W-:Y:S01]  /*34a0*/  ENDCOLLECTIVE ;  /* 0x000000000000791b */ /* 0x007fe20003800000 */
.L_x_1022:
[----:B------:R-:W-:Y:S01]  /*34b0*/  HFMA2.MMA R7, -RZ, RZ, 0, 2.384185791015625e-07 ;  /* 0x00000004ff077435 */ /* 0x000fe200000001ff */
[----:B------:R-:W-:-:S04]  /*34c0*/  MOV R3, R4 ;  /* 0x0000000400037202 */ /* 0x000fc80000000f00 */
[----:B------:R-:W-:-:S05]  /*34d0*/  FMNMX R3, R3, R0, !PT ;  /* 0x0000000003037209 */ /* 0x000fca0007800000 */
[----:B------:R-:W-:-:S07]  /*34e0*/  IMAD.MOV.U32 R0, RZ, RZ, R3 ;  /* 0x000000ffff007224 */ /* 0x000fce00078e0003 */
[----:B------:R-:W-:Y:S05]  /*34f0*/  WARPSYNC.COLLECTIVE R6, `(.L_x_1023) ;  /* 0x0000000006087348 */ /* 0x000fea0003c00000 */
[----:B------:R0:W1:Y:S02]  /*3500*/  SHFL.DOWN P0, R4, R0, R7, R9 ;  /* 0x0800000700047389 */ /* 0x0000640000000009 */
[----:B01----:R-:W-:Y:S01]  /*3510*/  ENDCOLLECTIVE ;  /* 0x000000000000791b */ /* 0x003fe20003800000 */
.L_x_1023:
[----:B------:R-:W-:Y:S01]  /*3520*/  HFMA2.MMA R7, -RZ, RZ, 0, 1.1920928955078125e-07 ;  /* 0x00000002ff077435 */ /* 0x000fe200000001ff */
[----:B------:R-:W-:-:S04]  /*3530*/  MOV R2, R4 ;  /* 0x0000000400027202 */ /* 0x000fc80000000f00 */
[----:B------:R-:W-:-:S05]  /*3540*/  FMNMX R2, R3, R2, !PT ;  /* 0x0000000203027209 */ /* 0x000fca0007800000 */
[----:B------:R-:W-:-:S07]  /*3550*/  IMAD.MOV.U32 R0, RZ, RZ, R2 ;  /* 0x000000ffff007224 */ /* 0x000fce00078e0002 */
[----:B------:R-:W-:Y:S05]  /*3560*/  WARPSYNC.COLLECTIVE R6, `(.L_x_1024) ;  /* 0x0000000006087348 */ /* 0x000fea0003c00000 */
[----:B------:R0:W1:Y:S02]  /*3570*/  SHFL.DOWN P0, R4, R0, R7, R9 ;  /* 0x0800000700047389 */ /* 0x0000640000000009 */
[----:B01----:R-:W-:Y:S01]  /*3580*/  ENDCOLLECTIVE ;  /* 0x000000000000791b */ /* 0x003fe20003800000 */
.L_x_1024:
[----:B------:R-:W-:Y:S01]  /*3590*/  HFMA2.MMA R7, -RZ, RZ, 0, 5.9604644775390625e-08 ;  /* 0x00000001ff077435 */ /* 0x000fe200000001ff */
[----:B------:R-:W-:-:S04]  /*35a0*/  MOV R5, R4 ;  /* 0x0000000400057202 */ /* 0x000fc80000000f00 */
[----:B------:R-:W-:-:S05]  /*35b0*/  FMNMX R5, R2, R5, !PT ;  /* 0x0000000502057209 */ /* 0x000fca0007800000 */
[----:B------:R-:W-:-:S07]  /*35c0*/  IMAD.MOV.U32 R0, RZ, RZ, R5 ;  /* 0x000000ffff007224 */ /* 0x000fce00078e0005 */
[----:B------:R-:W-:Y:S05]  /*35d0*/  WARPSYNC.COLLECTIVE R6, `(.L_x_1025) ;  /* 0x0000000006087348 */ /* 0x000fea0003c00000 */
[----:B------:R0:W1:Y:S02]  /*35e0*/  SHFL.DOWN P0, R4, R0, R7, R9 ;  /* 0x0800000700047389 */ /* 0x0000640000000009 */
[----:B01----:R-:W-:Y:S01]  /*35f0*/  ENDCOLLECTIVE ;  /* 0x000000000000791b */ /* 0x003fe20003800000 */
.L_x_1025:
[----:B------:R-:W-:Y:S05]  /*3600*/  BRA `(.L_x_1026) ;  /* 0xfffffffc00147947 */ /* 0x000fea000383ffff */
        .weak           $__internal_21_$__cuda_sm20_rcp_rn_f32_slowpath
        .type           $__internal_21_$__cuda_sm20_rcp_rn_f32_slowpath,@function
        .size           $__internal_21_$__cuda_sm20_rcp_rn_f32_slowpath,($__internal_22_$__cuda_sm20_sqrt_rn_f32_slowpath - $__internal_21_$__cuda_sm20_rcp_rn_f32_slowpath)
$__internal_21_$__cuda_sm20_rcp_rn_f32_slowpath:
        /* <DEDUP_REMOVED lines=15> */
.L_x_1027:
        /* <DEDUP_REMOVED lines=33> */
.L_x_1029:
[----:B------:R0:W1:Y:S02]  /*3910*/  MUFU.RCP R2, R0 ;  /* 0x0000000000027308 */ /* 0x0000640000001000 */
.L_x_1028:
[----:B------:R-:W-:Y:S01]  /*3920*/  HFMA2.MMA R3, -RZ, RZ, 0, 0 ;  /* 0x00000000ff037435 */ /* 0x000fe200000001ff */
[----:B-1-3--:R-:W-:Y:S01]  /*3930*/  MOV R5, R2 ;  /* 0x0000000200057202 */ /* 0x00afe20000000f00 */
[----:B------:R-:W-:-:S04]  /*3940*/  IMAD.MOV.U32 R2, RZ, RZ, R7 ;  /* 0x000000ffff027224 */ /* 0x000fc800078e0007 */
[----:B0-2---:R-:W-:Y:S05]  /*3950*/  RET.REL.NODEC R2 `(_Z25multi_tensor_apply_kernelI18TensorListMetadataILi5ELb1EEN18transformer_engine17multi_tensor_adam17AdamFunctorMasterI13__nv_fp8_e5m213__nv_bfloat16fiEEJffffffNS3_10adamMode_tEfEEvlPViT_T0_DpT1_) ;  /* 0xffffffc402a87950 */ /* 0x005fea0003c3ffff */
        .weak           $__internal_22_$__cuda_sm20_sqrt_rn_f32_slowpath
        .type           $__internal_22_$__cuda_sm20_sqrt_rn_f32_slowpath,@function
        .size           $__internal_22_$__cuda_sm20_sqrt_rn_f32_slowpath,($__internal_23_$__cuda_sm3x_div_rn_noftz_f32_slowpath - $__internal_22_$__cuda_sm20_sqrt_rn_f32_slowpath)
$__internal_22_$__cuda_sm20_sqrt_rn_f32_slowpath:
        /* <DEDUP_REMOVED lines=19> */
.L_x_1030:
[----:B------:R-:W-:-:S06]  /*3a90*/  HFMA2.MMA R3, -RZ, RZ, 0, 0 ;  /* 0x00000000ff037435 */ /* 0x000fcc00000001ff */
[----:B------:R-:W-:Y:S05]  /*3aa0*/  RET.REL.NODEC R2 `(_Z25multi_tensor_apply_kernelI18TensorListMetadataILi5ELb1EEN18transformer_engine17multi_tensor_adam17AdamFunctorMasterI13__nv_fp8_e5m213__nv_bfloat16fiEEJffffffNS3_10adamMode_tEfEEvlPViT_T0_DpT1_) ;  /* 0xffffffc402547950 */ /* 0x000fea0003c3ffff */
        .weak           $__internal_23_$__cuda_sm3x_div_rn_noftz_f32_slowpath
        .type           $__internal_23_$__cuda_sm3x_div_rn_noftz_f32_slowpath,@function
        .size           $__internal_23_$__cuda_sm3x_div_rn_noftz_f32_slowpath,(.L_x_5506 - $__internal_23_$__cuda_sm3x_div_rn_noftz_f32_slowpath)
$__internal_23_$__cuda_sm3x_div_rn_noftz_f32_slowpath:
        /* <DEDUP_REMOVED lines=34> */
.L_x_1032:
        /* <DEDUP_REMOVED lines=51> */
.L_x_1039:
[----:B------:R-:W-:-:S04]  /*4000*/  LOP3.LUT R54, R54, 0x80000000, RZ, 0xc0, !PT ;  /* 0x8000000036367812 */ /* 0x000fc800078ec0ff */
[----:B------:R-:W-:Y:S01]  /*4010*/  LOP3.LUT R54, R54, 0x7f800000, RZ, 0xfc, !PT ;  /* 0x7f80000036367812 */ /* 0x000fe200078efcff */
[----:B------:R-:W-:Y:S06]  /*4020*/  BRA `(.L_x_1040) ;  /* 0x0000000000047947 */ /* 0x000fec0003800000 */
.L_x_1038:
[----:B------:R-:W-:-:S07]  /*4030*/  LEA R54, R53, R54, 0x17 ;  /* 0x0000003635367211 */ /* 0x000fce00078eb8ff */
.L_x_1040:
[----:B------:R-:W-:Y:S05]  /*4040*/  BSYNC B1 ;  /* 0x0000000000017941 */ /* 0x000fea0003800000 */
.L_x_1037:
[----:B------:R-:W-:Y:S01]  /*4050*/  IMAD.MOV.U32 R2, RZ, RZ, R54 ;  /* 0x000000ffff027224 */ /* 0x000fe200078e0036 */
[----:B------:R-:W-:Y:S06]  /*4060*/  BRA `(.L_x_1041) ;  /* 0x0000000000207947 */ /* 0x000fec0003800000 */
.L_x_1036:
[----:B------:R-:W-:-:S04]  /*4070*/  LOP3.LUT R2, R3, 0x80000000, R2, 0x48, !PT ;  /* 0x8000000003027812 */ /* 0x000fc800078e4802 */
[----:B------:R-:W-:Y:S01]  /*4080*/  LOP3.LUT R2, R2, 0x7f800000, RZ, 0xfc, !PT ;  /* 0x7f80000002027812 */ /* 0x000fe200078efcff */
[----:B------:R-:W-:Y:S06]  /*4090*/  BRA `(.L_x_1041) ;  /* 0x0000000000147947 */ /* 0x000fec0003800000 */
.L_x_1035:
[----:B------:R-:W-:Y:S01]  /*40a0*/  LOP3.LUT R2, R3, 0x80000000, R2, 0x48, !PT ;  /* 0x8000000003027812 */ /* 0x000fe200078e4802 */
[----:B------:R-:W-:Y:S06]  /*40b0*/  BRA `(.L_x_1041) ;  /* 0x00000000000c7947 */ /* 0x000fec0003800000 */
.L_x_1034:
[----:B------:R-:W0:Y:S01]  /*40c0*/  MUFU.RSQ R2, -QNAN ;  /* 0xffc0000000027908 */ /* 0x000e220000001400 */
[----:B------:R-:W-:Y:S05]  /*40d0*/  BRA `(.L_x_1041) ;  /* 0x0000000000047947 */ /* 0x000fea0003800000 */
.L_x_1033:
[----:B------:R-:W-:-:S07]  /*40e0*/  FADD.FTZ R2, R2, R3 ;  /* 0x0000000302027221 */ /* 0x000fce0000010000 */
.L_x_1041:
[----:B------:R-:W-:Y:S05]  /*40f0*/  BSYNC B0 ;  /* 0x0000000000007941 */ /* 0x000fea0003800000 */
.L_x_1031:
[----:B------:R-:W-:Y:S01]  /*4100*/  HFMA2.MMA R51, -RZ, RZ, 0, 0 ;  /* 0x00000000ff337435 */ /* 0x000fe200000001ff */
[----:B------:R-:W-:-:S05]  /*4110*/  MOV R50, R48 ;  /* 0x0000003000327202 */ /* 0x000fca0000000f00 */
[----:B0-----:R-:W-:Y:S05]  /*4120*/  RET.REL.NODEC R50 `(_Z25multi_tensor_apply_kernelI18TensorListMetadataILi5ELb1EEN18transformer_engine17multi_tensor_adam17AdamFunctorMasterI13__nv_fp8_e5m213__nv_bfloat16fiEEJffffffNS3_10adamMode_tEfEEvlPViT_T0_DpT1_) ;  /* 0xffffffbc32b47950 */ /* 0x001fea0003c3ffff */
.L_x_1042:
        /* <DEDUP_REMOVED lines=13> */
.L_x_5506:


//--------------------- .text._Z25multi_tensor_apply_kernelI18TensorListMetadataILi5ELb1EEN18transformer_engine17multi_tensor_adam17AdamFunctorMasterI13__nv_fp8_e5m26__halffiEEJffffffNS3_10adamMode_tEfEEvlPViT_T0_DpT1_ --------------------------
	.section	.text._Z25multi_tensor_apply_kernelI18TensorListMetadataILi5ELb1EEN18transformer_engine17multi_tensor_adam17AdamFunctorMasterI13__nv_fp8_e5m26__halffiEEJffffffNS3_10adamMode_tEfEEvlPViT_T0_DpT1_,"ax",@progbits
	.align	128
        .global         _Z25multi_tensor_apply_kernelI18TensorListMetadataILi5ELb1EEN18transformer_engine17multi_tensor_adam17AdamFunctorMasterI13__nv_fp8_e5m26__halffiEEJffffffNS3_10adamMode_tEfEEvlPViT_T0_DpT1_
        .type           _Z25multi_tensor_apply_kernelI18TensorListMetadataILi5ELb1EEN18transformer_engine17multi_tensor_adam17AdamFunctorMasterI13__nv_fp8_e5m26__halffiEEJffffffNS3_10adamMode_tEfEEvlPViT_T0_DpT1_,@function
        .size           _Z25multi_tensor_apply_kernelI18TensorListMetadataILi5ELb1EEN18transformer_engine17multi_tensor_adam17AdamFunctorMasterI13__nv_fp8_e5m26__halffiEEJffffffNS3_10adamMode_tEfEEvlPViT_T0_DpT1_,(.L_x_5509 - _Z25multi_tensor_apply_kernelI18TensorListMetadataILi5ELb1EEN18transformer_engine17multi_tensor_adam17AdamFunctorMasterI13__nv_fp8_e5m26__halffiEEJffffffNS3_10adamMode_tEfEEvlPViT_T0_DpT1_)
        .other          _Z25multi_tensor_apply_kernelI18TensorListMetadataILi5ELb1EEN18transformer_engine17multi_tensor_adam17AdamFunctorMasterI13__nv_fp8_e5m26__halffiEEJffffffNS3_10adamMode_tEfEEvlPViT_T0_DpT1_,@"STO_CUDA_ENTRY STV_DEFAULT"
_Z25multi_tensor_apply_kernelI18TensorListMetadataILi5ELb1EEN18transformer_engine17multi_tensor_adam17AdamFunctorMasterI13__nv_fp8_e5m26__halffiEEJffffffNS3_10adamMode_tEfEEvlPViT_T0_DpT1_:
.text._Z25multi_tensor_apply_kernelI18TensorListMetadataILi5ELb1EEN18transformer_engine17multi_tensor_adam17AdamFunctorMasterI13__nv_fp8_e5m26__halffiEEJffffffNS3_10adamMode_tEfEEvlPViT_T0_DpT1_:
        /* <DEDUP_REMOVED lines=50> */
.L_x_1125:
        /* <DEDUP_REMOVED lines=116> */
[----:B------:R-:W-:Y:S05]  /*0a60*/  CALL.REL.NOINC `($__internal_26_$__cuda_sm3x_div_rn_noftz_f32_slowpath) ;  /* 0x0000003000107944 */ /* 0x000fea0003c00000 */
[----:B------:R-:W-:-:S07]  /*0a70*/  MOV R55, R2 ;  /* 0x0000000200377202 */ /* 0x000fce0000000f00 */
.L_x_1046:
[----:B------:R-:W-:Y:S05]  /*0a80*/  BSYNC B2 ;  /* 0x0000000000027941 */ /* 0x000fea0003800000 */
.L_x_1045:
        /* <DEDUP_REMOVED lines=14> */
[----:B------:R-:W-:Y:S05]  /*0b70*/  CALL.REL.NOINC `($__internal_26_$__cuda_sm3x_div_rn_noftz_f32_slowpath) ;  /* 0x0000002c00cc7944 */ /* 0x000fea0003c00000 */
[----:B------:R-:W-:-:S07]  /*0b80*/  IMAD.MOV.U32 R3, RZ, RZ, R2 ;  /* 0x000000ffff037224 */ /* 0x000fce00078e0002 */
.L_x_1048:
[----:B------:R-:W-:Y:S05]  /*0b90*/  BSYNC B2 ;  /* 0x0000000000027941 */ /* 0x000fea0003800000 */
.L_x_1047:
[----:B------:R-:W-:Y:S01]  /*0ba0*/  IADD3 R48, R3, -0xd000000, RZ ;  /* 0xf300000003307810 */ /* 0x000fe20007ffe0ff */
[----:B------:R0:W1:Y:S01]  /*0bb0*/  MUFU.RSQ R2, R3 ;  /* 0x0000000300027308 */ /* 0x0000620000001400 */
[----:B------:R-:W-:Y:S02]  /*0bc0*/  BSSY B0, `(.L_x_1049) ;  /* 0x000000a000007945 */ /* 0x000fe40003800000 */
[----:B------:R-:W-:-:S13]  /*0bd0*/  ISETP.GT.U32.AND P3, PT, R48, 0x727fffff, PT ;  /* 0x727fffff3000780c */ /* 0x000fda0003f64070 */
[----:B0-----:R-:W-:Y:S05]  /*0be0*/  @!P3 BRA `(.L_x_1050) ;  /* 0x00000000000cb947 */ /* 0x001fea0003800000 */
[----:B-1----:R-:W-:-:S07]  /*0bf0*/  MOV R2, 0xc10 ;  /* 0x00000c1000027802 */ /* 0x002fce0000000f00 */
[----:B------:R-:W-:Y:S05]  /*0c00*/  CALL.REL.NOINC `($__internal_25_$__cuda_sm20_sqrt_rn_f32_slowpath) ;  /* 0x0000002c00547944 */ /* 0x000fea0003c00000 */
[----:B------:R-:W-:Y:S05]  /*0c10*/  BRA `(.L_x_1051) ;  /* 0x0000000000107947 */ /* 0x000fea0003800000 */
.L_x_1050:
[C---:B-1----:R-:W-:Y:S01]  /*0c20*/  FMUL.FTZ R50, R2.reuse, R3 ;  /* 0x0000000302327220 */ /* 0x042fe20000410000 */
[----:B------:R-:W-:-:S03]  /*0c30*/  FMUL.FTZ R2, R2, 0.5 ;  /* 0x3f00000002027820 */ /* 0x000fc60000410000 */
[----:B------:R-:W-:-:S04]  /*0c40*/  FFMA R3, -R50, R50, R3 ;  /* 0x0000003232037223 */ /* 0x000fc80000000103 */
[----:B------:R-:W-:-:S07]  /*0c50*/  FFMA R50, R3, R2, R50 ;  /* 0x0000000203327223 */ /* 0x000fce0000000032 */
.L_x_1051:
[----:B------:R-:W-:Y:S05]  /*0c60*/  BSYNC B0 ;  /* 0x0000000000007941 */ /* 0x000fea0003800000 */
.L_x_1049:
        /* <DEDUP_REMOVED lines=13> */
[----:B------:R-:W-:Y:S05]  /*0d40*/  CALL.REL.NOINC `($__internal_26_$__cuda_sm3x_div_rn_noftz_f32_slowpath) ;  /* 0x0000002c00587944 */ /* 0x000fea0003c00000 */
[----:B------:R-:W-:-:S07]  /*0d50*/  IMAD.MOV.U32 R48, RZ, RZ, R2 ;  /* 0x000000ffff307224 */ /* 0x000fce00078e0002 */
.L_x_1053:
[----:B------:R-:W-:Y:S05]  /*0d60*/  BSYNC B2 ;  /* 0x0000000000027941 */ /* 0x000fea0003800000 */
.L_x_1052:
        /* <DEDUP_REMOVED lines=21> */
[----:B------:R-:W-:Y:S05]  /*0ec0*/  CALL.REL.NOINC `($__internal_26_$__cuda_sm3x_div_rn_noftz_f32_slowpath) ;  /* 0x0000002800f87944 */ /* 0x000fea0003c00000 */
[----:B------:R-:W-:-:S07]  /*0ed0*/  IMAD.MOV.U32 R55, RZ, RZ, R2 ;  /* 0x000000ffff377224 */ /* 0x000fce00078e0002 */
.L_x_1055:
[----:B------:R-:W-:Y:S05]  /*0ee0*/  BSYNC B2 ;  /* 0x0000000000027941 */ /* 0x000fea0003800000 */
.L_x_1054:
        /* <DEDUP_REMOVED lines=14> */
[----:B------:R-:W-:Y:S05]  /*0fd0*/  CALL.REL.NOINC `($__internal_26_$__cuda_sm3x_div_rn_noftz_f32_slowpath) ;  /* 0x0000002800b47944 */ /* 0x000fea0003c00000 */
[----:B------:R-:W-:-:S07]  /*0fe0*/  MOV R3, R2 ;  /* 0x0000000200037202 */ /* 0x000fce0000000f00 */
.L_x_1057:
[----:B------:R-:W-:Y:S05]  /*0ff0*/  BSYNC B2 ;  /* 0x0000000000027941 */ /* 0x000fea0003800000 */
.L_x_1056:
[----:B------:R-:W-:Y:S01]  /*1000*/  VIADD R48, R3, 0xf3000000 ;  /* 0xf300000003307836 */ /* 0x000fe20000000000 */
[----:B------:R0:W1:Y:S01]  /*1010*/  MUFU.RSQ R2, R3 ;  /* 0x0000000300027308 */ /* 0x0000620000001400 */
[----:B------:R-:W-:Y:S03]  /*1020*/  BSSY B0, `(.L_x_1058) ;  /* 0x000000a000007945 */ /* 0x000fe60003800000 */
[----:B------:R-:W-:-:S13]  /*1030*/  ISETP.GT.U32.AND P3, PT, R48, 0x727fffff, PT ;  /* 0x727fffff3000780c */ /* 0x000fda0003f64070 */
[----:B01----:R-:W-:Y:S05]  /*1040*/  @!P3 BRA `(.L_x_1059) ;  /* 0x00000000000cb947 */ /* 0x003fea0003800000 */
[----:B------:R-:W-:-:S07]  /*1050*/  MOV R2, 0x1070 ;  /* 0x0000107000027802 */ /* 0x000fce0000000f00 */
[----:B------:R-:W-:Y:S05]  /*1060*/  CALL.REL.NOINC `($__internal_25_$__cuda_sm20_sqrt_rn_f32_slowpath) ;  /* 0x00000028003c7944 */ /* 0x000fea0003c00000 */
[----:B------:R-:W-:Y:S05]  /*1070*/  BRA `(.L_x_1060) ;  /* 0x0000000000107947 */ /* 0x000fea0003800000 */
.L_x_1059:
[C---:B------:R-:W-:Y:S01]  /*1080*/  FMUL.FTZ R50, R2.reuse, R3 ;  /* 0x0000000302327220 */ /* 0x040fe20000410000 */
[----:B------:R-:W-:-:S03]  /*1090*/  FMUL.FTZ R2, R2, 0.5 ;  /* 0x3f00000002027820 */ /* 0x000fc60000410000 */
[----:B------:R-:W-:-:S04]  /*10a0*/  FFMA R3, -R50, R50, R3 ;  /* 0x0000003232037223 */ /* 0x000fc80000000103 */
[----:B------:R-:W-:-:S07]  /*10b0*/  FFMA R50, R3, R2, R50 ;  /* 0x0000000203327223 */ /* 0x000fce0000000032 */
.L_x_1060:
[----:B------:R-:W-:Y:S05]  /*10c0*/  BSYNC B0 ;  /* 0x0000000000007941 */ /* 0x000fea0003800000 */
.L_x_1058:
        /* <DEDUP_REMOVED lines=13> */
[----:B------:R-:W-:Y:S05]  /*11a0*/  CALL.REL.NOINC `($__internal_26_$__cuda_sm3x_div_rn_noftz_f32_slowpath) ;  /* 0x0000002800407944 */ /* 0x000fea0003c00000 */
[----:B------:R-:W-:-:S07]  /*11b0*/  MOV R51, R2 ;  /* 0x0000000200337202 */ /* 0x000fce0000000f00 */
.L_x_1062:
[----:B------:R-:W-:Y:S05]  /*11c0*/  BSYNC B2 ;  /* 0x0000000000027941 */ /* 0x000fea0003800000 */
.L_x_1061:
        /* <DEDUP_REMOVED lines=21> */
[----:B------:R-:W-:Y:S05]  /*1320*/  CALL.REL.NOINC `($__internal_26_$__cuda_sm3x_div_rn_noftz_f32_slowpath) ;  /* 0x0000002400e07944 */ /* 0x000fea0003c00000 */
[----:B------:R-:W-:-:S07]  /*1330*/  MOV R42, R2 ;  /* 0x00000002002a7202 */ /* 0x000fce0000000f00 */
.L_x_1064:
[----:B------:R-:W-:Y:S05]  /*1340*/  BSYNC B2 ;  /* 0x0000000000027941 */ /* 0x000fea0003800000 */
.L_x_1063:
        /* <DEDUP_REMOVED lines=16> */
.L_x_1066:
[----:B------:R-:W-:Y:S05]  /*1450*/  BSYNC B2 ;  /* 0x0000000000027941 */ /* 0x000fea0003800000 */
.L_x_1065:
        /* <DEDUP_REMOVED lines=8> */
.L_x_1068:
[C---:B-1----:R-:W-:Y:S01]  /*14e0*/  FMUL.FTZ R50, R2.reuse, R3 ;  /* 0x0000000302327220 */ /* 0x042fe20000410000 */
[----:B------:R-:W-:-:S03]  /*14f0*/  FMUL.FTZ R2, R2, 0.5 ;  /* 0x3f00000002027820 */ /* 0x000fc60000410000 */
[----:B------:R-:W-:-:S04]  /*1500*/  FFMA R3, -R50, R50, R3 ;  /* 0x0000003232037223 */ /* 0x000fc80000000103 */
[----:B------:R-:W-:-:S07]  /*1510*/  FFMA R50, R3, R2, R50 ;  /* 0x0000000203327223 */ /* 0x000fce0000000032 */
.L_x_1069:
[----:B------:R-:W-:Y:S05]  /*1520*/  BSYNC B0 ;  /* 0x0000000000007941 */ /* 0x000fea0003800000 */
.L_x_1067:
        /* <DEDUP_REMOVED lines=15> */
.L_x_1071:
[----:B------:R-:W-:Y:S05]  /*1620*/  BSYNC B2 ;  /* 0x0000000000027941 */ /* 0x000fea0003800000 */
.L_x_1070:
        /* <DEDUP_REMOVED lines=21> */
[----:B------:R-:W-:Y:S05]  /*1780*/  CALL.REL.NOINC `($__internal_26_$__cuda_sm3x_div_rn_noftz_f32_slowpath) ;  /* 0x0000002000c87944 */ /* 0x000fea0003c00000 */
[----:B------:R-:W-:-:S07]  /*1790*/  IMAD.MOV.U32 R4, RZ, RZ, R2 ;  /* 0x000000ffff047224 */ /* 0x000fce00078e0002 */
.L_x_1073:
[----:B------:R-:W-:Y:S05]  /*17a0*/  BSYNC B2 ;  /* 0x0000000000027941 */ /* 0x000fea0003800000 */
.L_x_1072:
        /* <DEDUP_REMOVED lines=16> */
.L_x_1075:
[----:B------:R-:W-:Y:S05]  /*18b0*/  BSYNC B2 ;  /* 0x0000000000027941 */ /* 0x000fea0003800000 */
.L_x_1074:
        /* <DEDUP_REMOVED lines=8> */
.L_x_1077:
[C---:B------:R-:W-:Y:S01]  /*1940*/  FMUL.FTZ R50, R2.reuse, R3 ;  /* 0x0000000302327220 */ /* 0x040fe20000410000 */
[----:B------:R-:W-:-:S03]  /*1950*/  FMUL.FTZ R2, R2, 0.5 ;  /* 0x3f00000002027820 */ /* 0x000fc60000410000 */
[----:B------:R-:W-:-:S04]  /*1960*/  FFMA R3, -R50, R50, R3 ;  /* 0x0000003232037223 */ /* 0x000fc80000000103 */
[----:B------:R-:W-:-:S07]  /*1970*/  FFMA R50, R3, R2, R50 ;  /* 0x0000000203327223 */ /* 0x000fce0000000032 */
.L_x_1078:
[----:B------:R-:W-:Y:S05]  /*1980*/  BSYNC B0 ;  /* 0x0000000000007941 */ /* 0x000fea0003800000 */
.L_x_1076:
        /* <DEDUP_REMOVED lines=14> */
.L_x_1080:
[----:B------:R-:W-:Y:S05]  /*1a70*/  BSYNC B2 ;  /* 0x0000000000027941 */ /* 0x000fea0003800000 */
.L_x_1079:
[----:B------:R-:W-:Y:S01]  /*1a80*/  FFMA R2, R7, UR30, R2 ;  /* 0x0000001e07027c23 */ /* 0x000fe20008000002 */
[----:B------:R-:W-:Y:S06]  /*1a90*/  BRA `(.L_x_1081) ;  /* 0x0000001000687947 */ /* 0x000fec0003800000 */
.L_x_1044:
        /* <DEDUP_REMOVED lines=23> */
.L_x_1083:
[----:B------:R-:W-:Y:S05]  /*1c10*/  BSYNC B2 ;  /* 0x0000000000027941 */ /* 0x000fea0003800000 */
.L_x_1082:
        /* <DEDUP_REMOVED lines=16> */
.L_x_1085:
[----:B------:R-:W-:Y:S05]  /*1d20*/  BSYNC B2 ;  /* 0x0000000000027941 */ /* 0x000fea0003800000 */
.L_x_1084:
        /* <DEDUP_REMOVED lines=8> */
.L_x_1087:
[C---:B------:R-:W-:Y:S01]  /*1db0*/  FMUL.FTZ R50, R2.reuse, R3 ;  /* 0x0000000302327220 */ /* 0x040fe20000410000 */
[----:B------:R-:W-:-:S03]  /*1dc0*/  FMUL.FTZ R2, R2, 0.5 ;  /* 0x3f00000002027820 */ /* 0x000fc60000410000 */
[----:B------:R-:W-:-:S04]  /*1dd0*/  FFMA R3, -R50, R50, R3 ;  /* 0x0000003232037223 */ /* 0x000fc80000000103 */
[----:B------:R-:W-:-:S07]  /*1de0*/  FFMA R50, R3, R2, R50 ;  /* 0x0000000203327223 */ /* 0x000fce0000000032 */
.L_x_1088:
[----:B------:R-:W-:Y:S05]  /*1df0*/  BSYNC B0 ;  /* 0x0000000000007941 */ /* 0x000fea0003800000 */
.L_x_1086:
        /* <DEDUP_REMOVED lines=15> */
.L_x_1090:
[----:B------:R-:W-:Y:S05]  /*1ef0*/  BSYNC B2 ;  /* 0x0000000000027941 */ /* 0x000fea0003800000 */
.L_x_1089:
        /* <DEDUP_REMOVED lines=23> */
[----:B------:R-:W-:-:S07]  /*2070*/  MOV R55, R2 ;  /* 0x0000000200377202 */ /* 0x000fce0000000f00 */
.L_x_1092:
[----:B------:R-:W-:Y:S05]  /*2080*/  BSYNC B2 ;  /* 0x0000000000027941 */ /* 0x000fea0003800000 */
.L_x_1091:
        /* <DEDUP_REMOVED lines=15> */
.L_x_1094:
[----:B------:R-:W-:Y:S05]  /*2180*/  BSYNC B2 ;  /* 0x0000000000027941 */ /* 0x000fea0003800000 */
.L_x_1093:
[----:B------:R-:W-:Y:S01]  /*2190*/  IADD3 R3, R2, -0xd000000, RZ ;  /* 0xf300000002037810 */ /* 0x000fe20007ffe0ff */
[----:B------:R0:W1:Y:S01]  /*21a0*/  MUFU.RSQ R51, R2 ;  /* 0x0000000200337308 */ /* 0x0000620000001400 */
[----:B------:R-:W-:Y:S02]  /*21b0*/  BSSY B0, `(.L_x_1095) ;  /* 0x000000b000007945 */ /* 0x000fe40003800000 */
[----:B------:R-:W-:-:S13]  /*21c0*/  ISETP.GT.U32.AND P3, PT, R3, 0x727fffff, PT ;  /* 0x727fffff0300780c */ /* 0x000fda0003f64070 */
[----:B0-----:R-:W-:Y:S05]  /*21d0*/  @!P3 BRA `(.L_x_1096) ;  /* 0x000000000010b947 */ /* 0x001fea0003800000 */
[----:B------:R-:W-:Y:S01]  /*21e0*/  IMAD.MOV.U32 R3, RZ, RZ, R2 ;  /* 0x000000ffff037224 */ /* 0x000fe200078e0002 */
[----:B------:R-:W-:-:S07]  /*21f0*/  MOV R2, 0x2210 ;  /* 0x0000221000027802 */ /* 0x000fce0000000f00 */
[----:B-1----:R-:W-:Y:S05]  /*2200*/  CALL.REL.NOINC `($__internal_25_$__cuda_sm20_sqrt_rn_f32_slowpath) ;  /* 0x0000001400d47944 */ /* 0x002fea0003c00000 */
[----:B------:R-:W-:Y:S05]  /*2210*/  BRA `(.L_x_1097) ;  /* 0x0000000000107947 */ /* 0x000fea0003800000 */
.L_x_1096:
[C---:B-1----:R-:W-:Y:S01]  /*2220*/  FMUL.FTZ R3, R51.reuse, R2 ;  /* 0x0000000233037220 */ /* 0x042fe20000410000 */
[----:B------:R-:W-:-:S03]  /*2230*/  FMUL.FTZ R50, R51, 0.5 ;  /* 0x3f00000033327820 */ /* 0x000fc60000410000 */
[----:B------:R-:W-:-:S04]  /*2240*/  FFMA R2, -R3, R3, R2 ;  /* 0x0000000303027223 */ /* 0x000fc80000000102 */
[----:B------:R-:W-:-:S07]  /*2250*/  FFMA R50, R2, R50, R3 ;  /* 0x0000003202327223 */ /* 0x000fce0000000003 */
.L_x_1097:
[----:B------:R-:W-:Y:S05]  /*2260*/  BSYNC B0 ;  /* 0x0000000000007941 */ /* 0x000fea0003800000 */
.L_x_1095:
        /* <DEDUP_REMOVED lines=13> */
[----:B------:R-:W-:Y:S05]  /*2340*/  CALL.REL.NOINC `($__internal_26_$__cuda_sm3x_div_rn_noftz_f32_slowpath) ;  /* 0x0000001400d87944 */ /* 0x000fea0003c00000 */
[----:B------:R-:W-:-:S07]  /*2350*/  IMAD.MOV.U32 R48, RZ, RZ, R2 ;  /* 0x000000ffff307224 */ /* 0x000fce00078e0002 */
.L_x_1099:
[----:B------:R-:W-:Y:S05]  /*2360*/  BSYNC B2 ;  /* 0x0000000000027941 */ /* 0x000fea0003800000 */
.L_x_1098:
        /* <DEDUP_REMOVED lines=24> */
.L_x_1101:
[----:B------:R-:W-:Y:S05]  /*24f0*/  BSYNC B2 ;  /* 0x0000000000027941 */ /* 0x000fea0003800000 */
.L_x_1100:
        /* <DEDUP_REMOVED lines=15> */
.L_x_1103:
[----:B------:R-:W-:Y:S05]  /*25f0*/  BSYNC B2 ;  /* 0x0000000000027941 */ /* 0x000fea0003800000 */
.L_x_1102:
        /* <DEDUP_REMOVED lines=9> */
.L_x_1105:
[C---:B-1----:R-:W-:Y:S01]  /*2690*/  FMUL.FTZ R3, R51.reuse, R2 ;  /* 0x0000000233037220 */ /* 0x042fe20000410000 */
[----:B------:R-:W-:-:S03]  /*26a0*/  FMUL.FTZ R50, R51, 0.5 ;  /* 0x3f00000033327820 */ /* 0x000fc60000410000 */
[----:B------:R-:W-:-:S04]  /*26b0*/  FFMA R2, -R3, R3, R2 ;  /* 0x0000000303027223 */ /* 0x000fc80000000102 */
[----:B------:R-:W-:-:S07]  /*26c0*/  FFMA R50, R2, R50, R3 ;  /* 0x0000003202327223 */ /* 0x000fce0000000003 */
.L_x_1106:
[----:B------:R-:W-:Y:S05]  /*26d0*/  BSYNC B0 ;  /* 0x0000000000007941 */ /* 0x000fea0003800000 */
.L_x_1104:
        /* <DEDUP_REMOVED lines=15> */
.L_x_1108:
[----:B------:R-:W-:Y:S05]  /*27d0*/  BSYNC B2 ;  /* 0x0000000000027941 */ /* 0x000fea0003800000 */
.L_x_1107:
        /* <DEDUP_REMOVED lines=24> */
.L_x_1110:
[----:B------:R-:W-:Y:S05]  /*2960*/  BSYNC B2 ;  /* 0x0000000000027941 */ /* 0x000fea0003800000 */
.L_x_1109:
        /* <DEDUP_REMOVED lines=15> */
.L_x_1112:
[----:B------:R-:W-:Y:S05]  /*2a60*/  BSYNC B2 ;  /* 0x0000000000027941 */ /* 0x000fea0003800000 */
.L_x_1111:
        /* <DEDUP_REMOVED lines=9> */
.L_x_1114:
[C---:B-1----:R-:W-:Y:S01]  /*2b00*/  FMUL.FTZ R3, R51.reuse, R2 ;  /* 0x0000000233037220 */ /* 0x042fe20000410000 */
[----:B------:R-:W-:-:S03]  /*2b10*/  FMUL.FTZ R50, R51, 0.5 ;  /* 0x3f00000033327820 */ /* 0x000fc60000410000 */
[----:B------:R-:W-:-:S04]  /*2b20*/  FFMA R2, -R3, R3, R2 ;  /* 0x0000000303027223 */ /* 0x000fc80000000102 */
[----:B------:R-:W-:-:S07]  /*2b30*/  FFMA R50, R2, R50, R3 ;  /* 0x0000003202327223 */ /* 0x000fce0000000003 */
.L_x_1115:
[----:B------:R-:W-:Y:S05]  /*2b40*/  BSYNC B0 ;  /* 0x0000000000007941 */ /* 0x000fea0003800000 */
.L_x_1113:
        /* <DEDUP_REMOVED lines=14> */
.L_x_1116:
[----:B------:R-:W-:Y:S05]  /*2c30*/  BSYNC B2 ;  /* 0x0000000000027941 */ /* 0x000fea0003800000 */
.L_x_1081:
        /* <DEDUP_REMOVED lines=16> */
.L_x_1118:
[----:B------:R-:W-:Y:S05]  /*2d40*/  BSYNC B0 ;  /* 0x0000000000007941 */ /* 0x000fea0003800000 */
.L_x_1117:
        /* <DEDUP_REMOVED lines=11> */
.L_x_1120:
[----:B------:R-:W-:Y:S05]  /*2e00*/  BSYNC B0 ;  /* 0x0000000000007941 */ /* 0x000fea0003800000 */
.L_x_1119:
        /* <DEDUP_REMOVED lines=11> */
.L_x_1122:
[----:B------:R-:W-:Y:S05]  /*2ec0*/  BSYNC B0 ;  /* 0x0000000000007941 */ /* 0x000fea0003800000 */
.L_x_1121:
        /* <DEDUP_REMOVED lines=12> */
.L_x_1124:
[----:B------:R-:W-:Y:S05]  /*2f90*/  BSYNC B0 ;  /* 0x0000000000007941 */ /* 0x000fea0003800000 */
.L_x_1123:
[----:B------:R-:W-:-:S04]  /*2fa0*/  ULEA UR4, UR26, UR4, 0x2 ;  /* 0x000000041a047291 */ /* 0x000fc8000f8e103f */
[----:B------:R-:W-:Y:S02]  /*2fb0*/  UISETP.GE.AND UP0, UPT, UR4, UR34, UPT ;  /* 0x000000220400728c */ /* 0x000fe4000bf06270 */
[----:B------:R-:W-:-:S04]  /*2fc0*/  IMAD.U32 R0, RZ, RZ, UR4 ;  /* 0x00000004ff007e24 */ /* 0x000fc8000f8e00ff */
[----:B------:R-:W-:Y:S02]  /*2fd0*/  PLOP3.LUT P0, PT, PT, PT, UP0, 0x80, 0x0 ;  /* 0x000000000000781c */ /* 0x000fe40003f0f008 */
[----:B------:R-:W-:-:S13]  /*2fe0*/  ISETP.LT.AND P1, PT, R0, UR5, PT ;  /* 0x0000000500007c0c */ /* 0x000fda000bf21270 */
[----:B------:R-:W-:Y:S05]  /*2ff0*/  @!P0 BRA P1, `(.L_x_1125) ;  /* 0xffffffd000c88947 */ /* 0x000fea000083ffff */
.L_x_1043:
        /* <DEDUP_REMOVED lines=38> */
.L_x_1136:
[----:B01----:R-:W-:-:S07]  /*3260*/  FMNMX R5, R5, R4, !PT ;  /* 0x0000000405057209 */ /* 0x003fce0007800000 */
.L_x_1127:
[----:B------:R-:W-:Y:S05]  /*3270*/  BSYNC B0 ;  /* 0x0000000000007941 */ /* 0x000fea0003800000 */
.L_x_1126:
        /* <DEDUP_REMOVED lines=10> */
.L_x_1129:
        /* <DEDUP_REMOVED lines=8> */
[----:B0-----:R-:W-:Y:S05]  /*33a0*/  CALL.REL.NOINC `($__internal_24_$__cuda_sm20_rcp_rn_f32_slowpath) ;  /* 0x0000000000987944 */ /* 0x001fea0003c00000 */
[----:B------:R-:W-:Y:S05]  /*33b0*/  BRA `(.L_x_1131) ;  /* 0x0000000000147947 */ /* 0x000fea0003800000 */
.L_x_1130:
[----:B0-----:R-:W0:Y:S01]  /*33c0*/  MUFU.RCP R5, UR9 ;  /* 0x0000000900057d08 */ /* 0x001e220008001000 */
[----:B------:R-:W-:-:S05]  /*33d0*/  MOV R0, UR9 ;  /* 0x0000000900007c02 */ /* 0x000fca0008000f00 */
[----:B0-----:R-:W-:-:S04]  /*33e0*/  FFMA R0, R5, R0, -1 ;  /* 0xbf80000005007423 */ /* 0x001fc80000000000 */
[----:B------:R-:W-:-:S04]  /*33f0*/  FADD.FTZ R0, -R0, -RZ ;  /* 0x800000ff00007221 */ /* 0x000fc80000010100 */
[----:B------:R-:W-:-:S07]  /*3400*/  FFMA R5, R5, R0, R5 ;  /* 0x0000000005057223 */ /* 0x000fce0000000005 */
.L_x_1131:
[----:B------:R-:W-:Y:S01]  /*3410*/  IMAD.U32 R2, RZ, RZ, UR14 ;  /* 0x0000000eff027e24 */ /* 0x000fe2000f8e00ff */
[----:B------:R-:W-:-:S05]  /*3420*/  MOV R3, UR15 ;  /* 0x0000000f00037c02 */ /* 0x000fca0008000f00 */
[----:B------:R-:W-:Y:S01]  /*3430*/  STG.E desc[UR10][R2.64], R5 ;  /* 0x0000000502007986 */ /* 0x000fe2000c10190a */
[----:B------:R-:W-:Y:S05]  /*3440*/  EXIT ;  /* 0x000000000000794d */ /* 0x000fea0003800000 */
.L_x_1128:
[----:B------:R-:W-:Y:S01]  /*3450*/  HFMA2.MMA R7, -RZ, RZ, 0, 4.76837158203125e-07 ;  /* 0x00000008ff077435 */ /* 0x000fe200000001ff */
[----:B------:R-:W-:Y:S01]  /*3460*/  IMAD.MOV.U32 R9, RZ, RZ, 0x1f ;  /* 0x0000001fff097424 */ /* 0x000fe200078e00ff */
[----:B------:R-:W-:-:S09]  /*3470*/  MOV R6, 0xffffffff ;  /* 0xffffffff00067802 */ /* 0x000fd20000000f00 */
[----:B01----:R-:W-:Y:S05]  /*3480*/  WARPSYNC.COLLECTIVE R6, `(.L_x_1132) ;  /* 0x0000000006087348 */ /* 0x003fea0003c00000 */
[----:B-1----:R1:W2:Y:S02]  /*3490*/  SHFL.DOWN P0, R4, R0, R7, R9 ;  /* 0x0800000700047389 */ /* 0x0022a40000000009 */
[----:B012---:R-:W-:Y:S01]  /*34a0*/  ENDCOLLECTIVE ;  /* 0x000000000000791b */ /* 0x007fe20003800000 */
.L_x_1132:
[----:B------:R-:W-:Y:S01]  /*34b0*/  HFMA2.MMA R7, -RZ, RZ, 0, 2.384185791015625e-07 ;  /* 0x00000004ff077435 */ /* 0x000fe200000001ff */
[----:B------:R-:W-:-:S04]  /*34c0*/  MOV R3, R4 ;  /* 0x0000000400037202 */ /* 0x000fc80000000f00 */
[----:B------:R-:W-:-:S05]  /*34d0*/  FMNMX R3, R3, R0, !PT ;  /* 0x0000000003037209 */ /* 0x000fca0007800000 */
[----:B------:R-:W-:-:S07]  /*34e0*/  IMAD.MOV.U32 R0, RZ, RZ, R3 ;  /* 0x000000ffff007224 */ /* 0x000fce00078e0003 */
[----:B------:R-:W-:Y:S05]  /*34f0*/  WARPSYNC.COLLECTIVE R6, `(.L_x_1133) ;  /* 0x0000000006087348 */ /* 0x000fea0003c00000 */
[----:B------:R0:W1:Y:S02]  /*3500*/  SHFL.DOWN P0, R4, R0, R7, R9 ;  /* 0x0800000700047389 */ /* 0x0000640000000009 */
[----:B01----:R-:W-:Y:S01]  /*3510*/  ENDCOLLECTIVE ;  /* 0x000000000000791b */ /* 0x003fe20003800000 */
.L_x_1133:
[----:B------:R-:W-:Y:S01]  /*3520*/  HFMA2.MMA R7, -RZ, RZ, 0, 1.1920928955078125e-07 ;  /* 0x00000002ff077435 */ /* 0x000fe200000001ff */
[----:B------:R-:W-:-:S04]  /*3530*/  MOV R2, R4 ;  /* 0x0000000400027202 */ /* 0x000fc80000000f00 */
[----:B------:R-:W-:-:S05]  /*3540*/  FMNMX R2, R3, R2, !PT ;  /* 0x0000000203027209 */ /* 0x000fca0007800000 */
[----:B------:R-:W-:-:S07]  /*3550*/  IMAD.MOV.U32 R0, RZ, RZ, R2 ;  /* 0x000000ffff007224 */ /* 0x000fce00078e0002 */
[----:B------:R-:W-:Y:S05]  /*3560*/  WARPSYNC.COLLECTIVE R6, `(.L_x_1134) ;  /* 0x0000000006087348 */ /* 0x000fea0003c00000 */
[----:B------:R0:W1:Y:S02]  /*3570*/  SHFL.DOWN P0, R4, R0, R7, R9 ;  /* 0x0800000700047389 */ /* 0x0000640000000009 */
[----:B01----:R-:W-:Y:S01]  /*3580*/  ENDCOLLECTIVE ;  /* 0x000000000000791b */ /* 0x003fe20003800000 */
.L_x_1134:
[----:B------:R-:W-:Y:S01]  /*3590*/  HFMA2.MMA R7, -RZ, RZ, 0, 5.9604644775390625e-08 ;  /* 0x00000001ff077435 */ /* 0x000fe200000001ff */
[----:B------:R-:W-:-:S04]  /*35a0*/  MOV R5, R4 ;  /* 0x0000000400057202 */ /* 0x000fc80000000f00 */
[----:B------:R-:W-:-:S05]  /*35b0*/  FMNMX R5, R2, R5, !PT ;  /* 0x0000000502057209 */ /* 0x000fca0007800000 */
[----:B------:R-:W-:-:S07]  /*35c0*/  IMAD.MOV.U32 R0, RZ, RZ, R5 ;  /* 0x000000ffff007224 */ /* 0x000fce00078e0005 */
[----:B------:R-:W-:Y:S05]  /*35d0*/  WARPSYNC.COLLECTIVE R6, `(.L_x_1135) ;  /* 0x0000000006087348 */ /* 0x000fea0003c00000 */
[----:B------:R0:W1:Y:S02]  /*35e0*/  SHFL.DOWN P0, R4, R0, R7, R9 ;  /* 0x0800000700047389 */ /* 0x0000640000000009 */
[----:B01----:R-:W-:Y:S01]  /*35f0*/  ENDCOLLECTIVE ;  /* 0x000000000000791b */ /* 0x003fe20003800000 */
.L_x_1135:
[----:B------:R-:W-:Y:S05]  /*3600*/  BRA `(.L_x_1136) ;  /* 0xfffffffc00147947 */ /* 0x000fea000383ffff */
        .weak           $__internal_24_$__cuda_sm20_rcp_rn_f32_slowpath
        .type           $__internal_24_$__cuda_sm20_rcp_rn_f32_slowpath,@function
        .size           $__internal_24_$__cuda_sm20_rcp_rn_f32_slowpath,($__internal_25_$__cuda_sm20_sqrt_rn_f32_slowpath - $__internal_24_$__cuda_sm20_rcp_rn_f32_slowpath)
$__internal_24_$__cuda_sm20_rcp_rn_f32_slowpath:
        /* <DEDUP_REMOVED lines=15> */
.L_x_1137:
        /* <DEDUP_REMOVED lines=33> */
.L_x_1139:
[----:B------:R0:W1:Y:S02]  /*3910*/  MUFU.RCP R2, R0 ;  /* 0x0000000000027308 */ /* 0x0000640000001000 */
.L_x_1138:
[----:B------:R-:W-:Y:S01]  /*3920*/  HFMA2.MMA R3, -RZ, RZ, 0, 0 ;  /* 0x00000000ff037435 */ /* 0x000fe200000001ff */
[----:B-1-3--:R-:W-:Y:S01]  /*3930*/  MOV R5, R2 ;  /* 0x0000000200057202 */ /* 0x00afe20000000f00 */
[----:B------:R-:W-:-:S04]  /*3940*/  IMAD.MOV.U32 R2, RZ, RZ, R7 ;  /* 0x000000ffff027224 */ /* 0x000fc800078e0007 */
[----:B0-2---:R-:W-:Y:S05]  /*3950*/  RET.REL.NODEC R2 `(_Z25multi_tensor_apply_kernelI18TensorListMetadataILi5ELb1EEN18transformer_engine17multi_tensor_adam17AdamFunctorMasterI13__nv_fp8_e5m26__halffiEEJffffffNS3_10adamMode_tEfEEvlPViT_T0_DpT1_) ;  /* 0xffffffc402a87950 */ /* 0x005fea0003c3ffff */
        .weak           $__internal_25_$__cuda_sm20_sqrt_rn_f32_slowpath
        .type           $__internal_25_$__cuda_sm20_sqrt_rn_f32_slowpath,@function
        .size           $__internal_25_$__cuda_sm20_sqrt_rn_f32_slowpath,($__internal_26_$__cuda_sm3x_div_rn_noftz_f32_slowpath - $__internal_25_$__cuda_sm20_sqrt_rn_f32_slowpath)
$__internal_25_$__cuda_sm20_sqrt_rn_f32_slowpath:
        /* <DEDUP_REMOVED lines=19> */
.L_x_1140:
[----:B------:R-:W-:-:S06]  /*3a90*/  HFMA2.MMA R3, -RZ, RZ, 0, 0 ;  /* 0x00000000ff037435 */ /* 0x000fcc00000001ff */
[----:B------:R-:W-:Y:S05]  /*3aa0*/  RET.REL.NODEC R2 `(_Z25multi_tensor_apply_kernelI18TensorListMetadataILi5ELb1EEN18transformer_engine17multi_tensor_adam17AdamFunctorMasterI13__nv_fp8_e5m26__halffiEEJffffffNS3_10adamMode_tEfEEvlPViT_T0_DpT1_) ;  /* 0xffffffc402547950 */ /* 0x000fea0003c3ffff */
        .weak           $__internal_26_$__cuda_sm3x_div_rn_noftz_f32_slowpath
        .type           $__internal_26_$__cuda_sm3x_div_rn_noftz_f32_slowpath,@function
        .size           $__internal_26_$__cuda_sm3x_div_rn_noftz_f32_slowpath,(.L_x_5509 - $__internal_26_$__cuda_sm3x_div_rn_noftz_f32_slowpath)
$__internal_26_$__cuda_sm3x_div_rn_noftz_f32_slowpath:
        /* <DEDUP_REMOVED lines=34> */
.L_x_1142:
        /* <DEDUP_REMOVED lines=51> */
.L_x_1149:
[----:B------:R-:W-:-:S04]  /*4000*/  LOP3.LUT R54, R54, 0x80000000, RZ, 0xc0, !PT ;  /* 0x8000000036367812 */ /* 0x000fc800078ec0ff */
[----:B------:R-:W-:Y:S01]  /*4010*/  LOP3.LUT R54, R54, 0x7f800000, RZ, 0xfc, !PT ;  /* 0x7f80000036367812 */ /* 0x000fe200078efcff */
[----:B------:R-:W-:Y:S06]  /*4020*/  BRA `(.L_x_1150) ;  /* 0x0000000000047947 */ /* 0x000fec0003800000 */
.L_x_1148:
[----:B------:R-:W-:-:S07]  /*4030*/  LEA R54, R53, R54, 0x17 ;  /* 0x0000003635367211 */ /* 0x000fce00078eb8ff */
.L_x_1150:
[----:B------:R-:W-:Y:S05]  /*4040*/  BSYNC B1 ;  /* 0x0000000000017941 */ /* 0x000fea0003800000 */
.L_x_1147:
[----:B------:R-:W-:Y:S01]  /*4050*/  IMAD.MOV.U32 R2, RZ, RZ, R54 ;  /* 0x000000ffff027224 */ /* 0x000fe200078e0036 */
[----:B------:R-:W-:Y:S06]  /*4060*/  BRA `(.L_x_1151) ;  /* 0x0000000000207947 */ /* 0x000fec0003800000 */
.L_x_1146:
[----:B------:R-:W-:-:S04]  /*4070*/  LOP3.LUT R2, R3, 0x80000000, R2, 0x48, !PT ;  /* 0x8000000003027812 */ /* 0x000fc800078e4802 */
[----:B------:R-:W-:Y:S01]  /*4080*/  LOP3.LUT R2, R2, 0x7f800000, RZ, 0xfc, !PT ;  /* 0x7f80000002027812 */ /* 0x000fe200078efcff */
[----:B------:R-:W-:Y:S06]  /*4090*/  BRA `(.L_x_1151) ;  /* 0x0000000000147947 */ /* 0x000fec0003800000 */
.L_x_1145:
[----:B------:R-:W-:Y:S01]  /*40a0*/  LOP3.LUT R2, R3, 0x80000000, R2, 0x48, !PT ;  /* 0x8000000003027812 */ /* 0x000fe200078e4802 */
[----:B------:R-:W-:Y:S06]  /*40b0*/  BRA `(.L_x_1151) ;  /* 0x00000000000c7947 */ /* 0x000fec0003800000 */
.L_x_1144:
[----:B------:R-:W0:Y:S01]  /*40c0*/  MUFU.RSQ R2, -QNAN ;  /* 0xffc0000000027908 */ /* 0x000e220000001400 */
[----:B------:R-:W-:Y:S05]  /*40d0*/  BRA `(.L_x_1151) ;  /* 0x0000000000047947 */ /* 0x000fea0003800000 */
.L_x_1143:
[----:B------:R-:W-:-:S07]  /*40e0*/  FADD.FTZ R2, R2, R3 ;  /* 0x0000000302027221 */ /* 0x000fce0000010000 */
.L_x_1151:
[----:B------:R-:W-:Y:S05]  /*40f0*/  BSYNC B0 ;  /* 0x0000000000007941 */ /* 0x000fea0003800000 */
.L_x_1141:
[----:B------:R-:W-:Y:S01]  /*4100*/  HFMA2.MMA R51, -RZ, RZ, 0, 0 ;  /* 0x00000000ff337435 */ /* 0x000fe200000001ff */
[----:B------:R-:W-:-:S05]  /*4110*/  MOV R50, R48 ;  /* 0x0000003000327202 */ /* 0x000fca0000000f00 */
[----:B0-----:R-:W-:Y:S05]  /*4120*/  RET.REL.NODEC R50 `(_Z25multi_tensor_apply_kernelI18TensorListMetadataILi5ELb1EEN18transformer_engine17multi_tensor_adam17AdamFunctorMasterI13__nv_fp8_e5m26__halffiEEJffffffNS3_10adamMode_tEfEEvlPViT_T0_DpT1_) ;  /* 0xffffffbc32b47950 */ /* 0x001fea0003c3ffff */
.L_x_1152:
        /* <DEDUP_REMOVED lines=13> */
.L_x_5509:


//--------------------- .text._Z25multi_tensor_apply_kernelI18TensorListMetadataILi5ELb1EEN18transformer_engine17multi_tensor_adam17AdamFunctorMasterI13__nv_fp8_e5m2ffiEEJffffffNS3_10adamMode_tEfEEvlPViT_T0_DpT1_ --------------------------
	.section	.text._Z25multi_tensor_apply_kernelI18TensorListMetadataILi5ELb1EEN18transformer_engine17multi_tensor_adam17AdamFunctorMasterI13__nv_fp8_e5m2ffiEEJffffffNS3_10adamMode_tEfEEvlPViT_T0_DpT1_,"ax",@progbits
	.align	128
        .global         _Z25multi_tensor_apply_kernelI18TensorListMetadataILi5ELb1EEN18transformer_engine17multi_tensor_adam17AdamFunctorMasterI13__nv_fp8_e5m2ffiEEJffffffNS3_10adamMode_tEfEEvlPViT_T0_DpT1_
        .type           _Z25multi_tensor_apply_kernelI18TensorListMetadataILi5ELb1EEN18transformer_engine17multi_tensor_adam17AdamFunctorMasterI13__nv_fp8_e5m2ffiEEJffffffNS3_10adamMode_tEfEEvlPViT_T0_DpT1_,@function
        .size           _Z25multi_tensor_apply_kernelI18TensorListMetadataILi5ELb1EEN18transformer_engine17multi_tensor_adam17AdamFunctorMasterI13__nv_fp8_e5m2ffiEEJffffffNS3_10adamMode_tEfEEvlPViT_T0_DpT1_,(.L_x_5512 - _Z25multi_tensor_apply_kernelI18TensorListMetadataILi5ELb1EEN18transformer_engine17multi_tensor_adam17AdamFunctorMasterI13__nv_fp8_e5m2ffiEEJffffffNS3_10adamMode_tEfEEvlPViT_T0_DpT1_)
        .other          _Z25multi_tensor_apply_kernelI18TensorListMetadataILi5ELb1EEN18transformer_engine17multi_tensor_adam17AdamFunctorMasterI13__nv_fp8_e5m2ffiEEJffffffNS3_10adamMode_tEfEEvlPViT_T0_DpT1_,@"STO_CUDA_ENTRY STV_DEFAULT"
_Z25multi_tensor_apply_kernelI18TensorListMetadataILi5ELb1EEN18transformer_engine17multi_tensor_adam17AdamFunctorMasterI13__nv_fp8_e5m2ffiEEJffffffNS3_10adamMode_tEfEEvlPViT_T0_DpT1_:
.text._Z25multi_tensor_apply_kernelI18TensorListMetadataILi5ELb1EEN18transformer_engine17multi_tensor_adam17AdamFunctorMasterI13__nv_fp8_e5m2ffiEEJffffffNS3_10adamMode_tEfEEvlPViT_T0_DpT1_:
        /* <DEDUP_REMOVED lines=50> */
.L_x_1236:
        /* <DEDUP_REMOVED lines=108> */
[----:B------:R-:W-:Y:S05]  /*09e0*/  CALL.REL.NOINC `($__internal_29_$__cuda_sm3x_div_rn_noftz_f32_slowpath) ;  /* 0x00000030008c7944 */ /* 0x000fea0003c00000 */
[----:B------:R-:W-:-:S07]  /*09f0*/  IMAD.MOV.U32 R43, RZ, RZ, R2 ;  /* 0x000000ffff2b7224 */ /* 0x000fce00078e0002 */
.L_x_1156:
[----:B------:R-:W-:Y:S05]  /*0a00*/  BSYNC B2 ;  /* 0x0000000000027941 */ /* 0x000fea0003800000 */
.L_x_1155:
        /* <DEDUP_REMOVED lines=14> */
[----:B------:R-:W-:Y:S05]  /*0af0*/  CALL.REL.NOINC `($__internal_29_$__cuda_sm3x_div_rn_noftz_f32_slowpath) ;  /* 0x0000003000487944 */ /* 0x000fea0003c00000 */
[----:B------:R-:W-:-:S07]  /*0b00*/  MOV R3, R2 ;  /* 0x0000000200037202 */ /* 0x000fce0000000f00 */
.L_x_1158:
[----:B------:R-:W-:Y:S05]  /*0b10*/  BSYNC B2 ;  /* 0x0000000000027941 */ /* 0x000fea0003800000 */
.L_x_1157:
[----:B------:R-:W-:Y:S01]  /*0b20*/  VIADD R34, R3, 0xf3000000 ;  /* 0xf300000003227836 */ /* 0x000fe20000000000 */
[----:B------:R0:W1:Y:S01]  /*0b30*/  MUFU.RSQ R2, R3 ;  /* 0x0000000300027308 */ /* 0x0000620000001400 */
[----:B------:R-:W-:Y:S03]  /*0b40*/  BSSY B0, `(.L_x_1159) ;  /* 0x000000a000007945 */ /* 0x000fe60003800000 */
[----:B------:R-:W-:-:S13]  /*0b50*/  ISETP.GT.U32.AND P4, PT, R34, 0x727fffff, PT ;  /* 0x727fffff2200780c */ /* 0x000fda0003f84070 */
[----:B01----:R-:W-:Y:S05]  /*0b60*/  @!P4 BRA `(.L_x_1160) ;  /* 0x00000000000cc947 */ /* 0x003fea0003800000 */
[----:B------:R-:W-:-:S07]  /*0b70*/  MOV R2, 0xb90 ;  /* 0x00000b9000027802 */ /* 0x000fce0000000f00 */
[----:B------:R-:W-:Y:S05]  /*0b80*/  CALL.REL.NOINC `($__internal_28_$__cuda_sm20_sqrt_rn_f32_slowpath) ;  /* 0x0000002c00d07944 */ /* 0x000fea0003c00000 */
[----:B------:R-:W-:Y:S05]  /*0b90*/  BRA `(.L_x_1161) ;  /* 0x0000000000107947 */ /* 0x000fea0003800000 */
.L_x_1160:
[C---:B------:R-:W-:Y:S01]  /*0ba0*/  FMUL.FTZ R40, R2.reuse, R3 ;  /* 0x0000000302287220 */ /* 0x040fe20000410000 */
[----:B------:R-:W-:-:S03]  /*0bb0*/  FMUL.FTZ R2, R2, 0.5 ;  /* 0x3f00000002027820 */ /* 0x000fc60000410000 */
[----:B------:R-:W-:-:S04]  /*0bc0*/  FFMA R3, -R40, R40, R3 ;  /* 0x0000002828037223 */ /* 0x000fc80000000103 */
[----:B------:R-:W-:-:S07]  /*0bd0*/  FFMA R40, R3, R2, R40 ;  /* 0x0000000203287223 */ /* 0x000fce0000000028 */
.L_x_1161:
[----:B------:R-:W-:Y:S05]  /*0be0*/  BSYNC B0 ;  /* 0x0000000000007941 */ /* 0x000fea0003800000 */
.L_x_1159:
        /* <DEDUP_REMOVED lines=13> */
[----:B------:R-:W-:Y:S05]  /*0cc0*/  CALL.REL.NOINC `($__internal_29_$__cuda_sm3x_div_rn_noftz_f32_slowpath) ;  /* 0x0000002c00d47944 */ /* 0x000fea0003c00000 */
[----:B------:R-:W-:-:S07]  /*0cd0*/  MOV R41, R2 ;  /* 0x0000000200297202 */ /* 0x000fce0000000f00 */
.L_x_1163:
[----:B------:R-:W-:Y:S05]  /*0ce0*/  BSYNC B2 ;  /* 0x0000000000027941 */ /* 0x000fea0003800000 */
.L_x_1162:
        /* <DEDUP_REMOVED lines=21> */
[----:B------:R-:W-:Y:S05]  /*0e40*/  CALL.REL.NOINC `($__internal_29_$__cuda_sm3x_div_rn_noftz_f32_slowpath) ;  /* 0x0000002c00747944 */ /* 0x000fea0003c00000 */
[----:B------:R-:W-:-:S07]  /*0e50*/  MOV R43, R2 ;  /* 0x00000002002b7202 */ /* 0x000fce0000000f00 */
.L_x_1165:
[----:B------:R-:W-:Y:S05]  /*0e60*/  BSYNC B2 ;  /* 0x0000000000027941 */ /* 0x000fea0003800000 */
.L_x_1164:
        /* <DEDUP_REMOVED lines=16> */
.L_x_1167:
[----:B------:R-:W-:Y:S05]  /*0f70*/  BSYNC B2 ;  /* 0x0000000000027941 */ /* 0x000fea0003800000 */
.L_x_1166:
[----:B------:R-:W-:Y:S01]  /*0f80*/  IADD3 R34, R3, -0xd000000, RZ ;  /* 0xf300000003227810 */ /* 0x000fe20007ffe0ff */
[----:B------:R0:W1:Y:S01]  /*0f90*/  MUFU.RSQ R2, R3 ;  /* 0x0000000300027308 */ /* 0x0000620000001400 */
[----:B------:R-:W-:Y:S02]  /*0fa0*/  BSSY B0, `(.L_x_1168) ;  /* 0x000000a000007945 */ /* 0x000fe40003800000 */
[----:B------:R-:W-:-:S13]  /*0fb0*/  ISETP.GT.U32.AND P4, PT, R34, 0x727fffff, PT ;  /* 0x727fffff2200780c */ /* 0x000fda0003f84070 */
[----:B0-----:R-:W-:Y:S05]  /*0fc0*/  @!P4 BRA `(.L_x_1169) ;  /* 0x00000000000cc947 */ /* 0x001fea0003800000 */
[----:B-1----:R-:W-:-:S07]  /*0fd0*/  MOV R2, 0xff0 ;  /* 0x00000ff000027802 */ /* 0x002fce0000000f00 */
[----:B------:R-:W-:Y:S05]  /*0fe0*/  CALL.REL.NOINC `($__internal_28_$__cuda_sm20_sqrt_rn_f32_slowpath) ;  /* 0x0000002800b87944 */ /* 0x000fea0003c00000 */
[----:B------:R-:W-:Y:S05]  /*0ff0*/  BRA `(.L_x_1170) ;  /* 0x0000000000107947 */ /* 0x000fea0003800000 */
.L_x_1169:
[C---:B-1----:R-:W-:Y:S01]  /*1000*/  FMUL.FTZ R40, R2.reuse, R3 ;  /* 0x0000000302287220 */ /* 0x042fe20000410000 */
[----:B------:R-:W-:-:S03]  /*1010*/  FMUL.FTZ R2, R2, 0.5 ;  /* 0x3f00000002027820 */ /* 0x000fc60000410000 */
[----:B------:R-:W-:-:S04]  /*1020*/  FFMA R3, -R40, R40, R3 ;  /* 0x0000002828037223 */ /* 0x000fc80000000103 */
[----:B------:R-:W-:-:S07]  /*1030*/  FFMA R40, R3, R2, R40 ;  /* 0x0000000203287223 */ /* 0x000fce0000000028 */
.L_x_1170:
[----:B------:R-:W-:Y:S05]  /*1040*/  BSYNC B0 ;  /* 0x0000000000007941 */ /* 0x000fea0003800000 */
.L_x_1168:
        /* <DEDUP_REMOVED lines=13> */
[----:B------:R-:W-:Y:S05]  /*1120*/  CALL.REL.NOINC `($__internal_29_$__cuda_sm3x_div_rn_noftz_f32_slowpath) ;  /* 0x0000002800bc7944 */ /* 0x000fea0003c00000 */
[----:B------:R-:W-:-:S07]  /*1130*/  IMAD.MOV.U32 R41, RZ, RZ, R2 ;  /* 0x000000ffff297224 */ /* 0x000fce00078e0002 */
.L_x_1172:
[----:B------:R-:W-:Y:S05]  /*1140*/  BSYNC B2 ;  /* 0x0000000000027941 */ /* 0x000fea0003800000 */
.L_x_1171:
        /* <DEDUP_REMOVED lines=21> */
[----:B------:R-:W-:Y:S05]  /*12a0*/  CALL.REL.NOINC `($__internal_29_$__cuda_sm3x_div_rn_noftz_f32_slowpath) ;  /* 0x00000028005c7944 */ /* 0x000fea0003c00000 */
[----:B------:R-:W-:-:S07]  /*12b0*/  IMAD.MOV.U32 R43, RZ, RZ, R2 ;  /* 0x000000ffff2b7224 */ /* 0x000fce00078e0002 */
.L_x_1174:
[----:B------:R-:W-:Y:S05]  /*12c0*/  BSYNC B2 ;  /* 0x0000000000027941 */ /* 0x000fea0003800000 */
.L_x_1173:
        /* <DEDUP_REMOVED lines=16> */
.L_x_1176:
[----:B------:R-:W-:Y:S05]  /*13d0*/  BSYNC B2 ;  /* 0x0000000000027941 */ /* 0x000fea0003800000 */
.L_x_1175:
        /* <DEDUP_REMOVED lines=8> */
.L_x_1178:
[C---:B------:R-:W-:Y:S01]  /*1460*/  FMUL.FTZ R40, R2.reuse, R3 ;  /* 0x0000000302287220 */ /* 0x040fe20000410000 */
[----:B------:R-:W-:-:S03]  /*1470*/  FMUL.FTZ R2, R2, 0.5 ;  /* 0x3f00000002027820 */ /* 0x000fc60000410000 */
[----:B------:R-:W-:-:S04]  /*1480*/  FFMA R3, -R40, R40, R3 ;  /* 0x0000002828037223 */ /* 0x000fc80000000103 */
[----:B------:R-:W-:-:S07]  /*1490*/  FFMA R40, R3, R2, R40 ;  /* 0x0000000203287223 */ /* 0x000fce0000000028 */
.L_x_1179:
[----:B------:R-:W-:Y:S05]  /*14a0*/  BSYNC B0 ;  /* 0x0000000000007941 */ /* 0x000fea0003800000 */
.L_x_1177:
        /* <DEDUP_REMOVED lines=15> */
.L_x_1181:
[----:B------:R-:W-:Y:S05]  /*15a0*/  BSYNC B2 ;  /* 0x0000000000027941 */ /* 0x000fea0003800000 */
.L_x_1180:
        /* <DEDUP_REMOVED lines=21> */
[----:B------:R-:W-:Y:S05]  /*1700*/  CALL.REL.NOINC `($__internal_29_$__cuda_sm3x_div_rn_noftz_f32_slowpath) ;  /* 0x0000002400447944 */ /* 0x000fea0003c00000 */
[----:B------:R-:W-:-:S07]  /*1710*/  MOV R5, R2 ;  /* 0x0000000200057202 */ /* 0x000fce0000000f00 */
.L_x_1183:
[----:B------:R-:W-:Y:S05]  /*1720*/  BSYNC B2 ;  /* 0x0000000000027941 */ /* 0x000fea0003800000 */
.L_x_1182:
        /* <DEDUP_REMOVED lines=16> */
.L_x_1185:
[----:B------:R-:W-:Y:S05]  /*1830*/  BSYNC B2 ;  /* 0x0000000000027941 */ /* 0x000fea0003800000 */
.L_x_1184:
        /* <DEDUP_REMOVED lines=8> */
.L_x_1187:
[C---:B-1----:R-:W-:Y:S01]  /*18c0*/  FMUL.FTZ R40, R2.reuse, R3 ;  /* 0x0000000302287220 */ /* 0x042fe20000410000 */
[----:B------:R-:W-:-:S03]  /*18d0*/  FMUL.FTZ R2, R2, 0.5 ;  /* 0x3f00000002027820 */ /* 0x000fc60000410000 */
[----:B------:R-:W-:-:S04]  /*18e0*/  FFMA R3, -R40, R40, R3 ;  /* 0x0000002828037223 */ /* 0x000fc80000000103 */
[----:B------:R-:W-:-:S07]  /*18f0*/  FFMA R40, R3, R2, R40 ;  /* 0x0000000203287223 */ /* 0x000fce0000000028 */
.L_x_1188:
[----:B------:R-:W-:Y:S05]  /*1900*/  BSYNC B0 ;  /* 0x0000000000007941 */ /* 0x000fea0003800000 */
.L_x_1186:
        /* <DEDUP_REMOVED lines=14> */
.L_x_1190:
[----:B------:R-:W-:Y:S05]  /*19f0*/  BSYNC B2 ;  /* 0x0000000000027941 */ /* 0x000fea0003800000 */
.L_x_1189:
[----:B------:R-:W-:Y:S01]  /*1a00*/  FFMA R41, R6, UR30, R2 ;  /* 0x0000001e06297c23 */ /* 0x000fe20008000002 */
[----:B------:R-:W-:Y:S06]  /*1a10*/  BRA `(.L_x_1191) ;  /* 0x00000010006c7947 */ /* 0x000fec0003800000 */
.L_x_1154:
        /* <DEDUP_REMOVED lines=23> */
.L_x_1193:
[----:B------:R-:W-:Y:S05]  /*1b90*/  BSYNC B2 ;  /* 0x0000000000027941 */ /* 0x000fea0003800000 */
.L_x_1192:
        /* <DEDUP_REMOVED lines=16> */
.L_x_1195:
[----:B------:R-:W-:Y:S05]  /*1ca0*/  BSYNC B2 ;  /* 0x0000000000027941 */ /* 0x000fea0003800000 */
.L_x_1194:
        /* <DEDUP_REMOVED lines=8> */
.L_x_1197:
[C---:B-1----:R-:W-:Y:S01]  /*1d30*/  FMUL.FTZ R40, R2.reuse, R3 ;  /* 0x0000000302287220 */ /* 0x042fe20000410000 */
[----:B------:R-:W-:-:S03]  /*1d40*/  FMUL.FTZ R2, R2, 0.5 ;  /* 0x3f00000002027820 */ /* 0x000fc60000410000 */
[----:B------:R-:W-:-:S04]  /*1d50*/  FFMA R3, -R40, R40, R3 ;  /* 0x0000002828037223 */ /* 0x000fc80000000103 */
[----:B------:R-:W-:-:S07]  /*1d60*/  FFMA R40, R3, R2, R40 ;  /* 0x0000000203287223 */ /* 0x000fce0000000028 */
.L_x_1198:
[----:B------:R-:W-:Y:S05]  /*1d70*/  BSYNC B0 ;  /* 0x0000000000007941 */ /* 0x000fea0003800000 */
.L_x_1196:
        /* <DEDUP_REMOVED lines=15> */
.L_x_1200:
[----:B------:R-:W-:Y:S05]  /*1e70*/  BSYNC B2 ;  /* 0x0000000000027941 */ /* 0x000fea0003800000 */
.L_x_1199:
        /* <DEDUP_REMOVED lines=22> */
[----:B------:R-:W-:Y:S05]  /*1fe0*/  CALL.REL.NOINC `($__internal_29_$__cuda_sm3x_div_rn_noftz_f32_slowpath) ;  /* 0x0000001c000c7944 */ /* 0x000fea0003c00000 */
[----:B------:R-:W-:-:S07]  /*1ff0*/  MOV R43, R2 ;  /* 0x00000002002b7202 */ /* 0x000fce0000000f00 */
.L_x_1202:
[----:B------:R-:W-:Y:S05]  /*2000*/  BSYNC B2 ;  /* 0x0000000000027941 */ /* 0x000fea0003800000 */
.L_x_1201:
        /* <DEDUP_REMOVED lines=15> */
.L_x_1204:
[----:B------:R-:W-:Y:S05]  /*2100*/  BSYNC B2 ;  /* 0x0000000000027941 */ /* 0x000fea0003800000 */
.L_x_1203:
[----:B------:R-:W-:Y:S01]  /*2110*/  VIADD R3, R2, 0xf3000000 ;  /* 0xf300000002037836 */ /* 0x000fe20000000000 */
[----:B------:R0:W1:Y:S01]  /*2120*/  MUFU.RSQ R41, R2 ;  /* 0x0000000200297308 */ /* 0x0000620000001400 */
[----:B------:R-:W-:Y:S03]  /*2130*/  BSSY B0, `(.L_x_1205) ;  /* 0x000000b000007945 */ /* 0x000fe60003800000 */
[----:B------:R-:W-:-:S13]  /*2140*/  ISETP.GT.U32.AND P4, PT, R3, 0x727fffff, PT ;  /* 0x727fffff0300780c */ /* 0x000fda0003f84070 */
[----:B01----:R-:W-:Y:S05]  /*2150*/  @!P4 BRA `(.L_x_1206) ;  /* 0x000000000010c947 */ /* 0x003fea0003800000 */
[----:B------:R-:W-:Y:S02]  /*2160*/  MOV R3, R2 ;  /* 0x0000000200037202 */ /* 0x000fe40000000f00 */
[----:B------:R-:W-:-:S07]  /*2170*/  MOV R2, 0x2190 ;  /* 0x0000219000027802 */ /* 0x000fce0000000f00 */
[----:B------:R-:W-:Y:S05]  /*2180*/  CALL.REL.NOINC `($__internal_28_$__cuda_sm20_sqrt_rn_f32_slowpath) ;  /* 0x0000001800507944 */ /* 0x000fea0003c00000 */
[----:B------:R-:W-:Y:S05]  /*2190*/  BRA `(.L_x_1207) ;  /* 0x0000000000107947 */ /* 0x000fea0003800000 */
.L_x_1206:
[C---:B------:R-:W-:Y:S01]  /*21a0*/  FMUL.FTZ R3, R41.reuse, R2 ;  /* 0x0000000229037220 */ /* 0x040fe20000410000 */
[----:B------:R-:W-:-:S03]  /*21b0*/  FMUL.FTZ R40, R41, 0.5 ;  /* 0x3f00000029287820 */ /* 0x000fc60000410000 */
[----:B------:R-:W-:-:S04]  /*21c0*/  FFMA R2, -R3, R3, R2 ;  /* 0x0000000303027223 */ /* 0x000fc80000000102 */
[----:B------:R-:W-:-:S07]  /*21d0*/  FFMA R40, R2, R40, R3 ;  /* 0x0000002802287223 */ /* 0x000fce0000000003 */
.L_x_1207:
[----:B------:R-:W-:Y:S05]  /*21e0*/  BSYNC B0 ;  /* 0x0000000000007941 */ /* 0x000fea0003800000 */
.L_x_1205:
        /* <DEDUP_REMOVED lines=15> */
.L_x_1209:
[----:B------:R-:W-:Y:S05]  /*22e0*/  BSYNC B2 ;  /* 0x0000000000027941 */ /* 0x000fea0003800000 */
.L_x_1208:
        /* <DEDUP_REMOVED lines=24> */
.L_x_1211:
[----:B------:R-:W-:Y:S05]  /*2470*/  BSYNC B2 ;  /* 0x0000000000027941 */ /* 0x000fea0003800000 */
.L_x_1210:
        /* <DEDUP_REMOVED lines=15> */
.L_x_1213:
[----:B------:R-:W-:Y:S05]  /*2570*/  BSYNC B2 ;  /* 0x0000000000027941 */ /* 0x000fea0003800000 */
.L_x_1212:
        /* <DEDUP_REMOVED lines=9> */
.L_x_1215:
[C---:B------:R-:W-:Y:S01]  /*2610*/  FMUL.FTZ R3, R41.reuse, R2 ;  /* 0x0000000229037220 */ /* 0x040fe20000410000 */
[----:B------:R-:W-:-:S03]  /*2620*/  FMUL.FTZ R40, R41, 0.5 ;  /* 0x3f00000029287820 */ /* 0x000fc60000410000 */
[----:B------:R-:W-:-:S04]  /*2630*/  FFMA R2, -R3, R3, R2 ;  /* 0x0000000303027223 */ /* 0x000fc80000000102 */
[----:B------:R-:W-:-:S07]  /*2640*/  FFMA R40, R2, R40, R3 ;  /* 0x0000002802287223 */ /* 0x000fce0000000003 */
.L_x_1216:
[----:B------:R-:W-:Y:S05]  /*2650*/  BSYNC B0 ;  /* 0x0000000000007941 */ /* 0x000fea0003800000 */
.L_x_1214:
        /* <DEDUP_REMOVED lines=15> */
.L_x_1218:
[----:B------:R-:W-:Y:S05]  /*2750*/  BSYNC B2 ;  /* 0x0000000000027941 */ /* 0x000fea0003800000 */
.L_x_1217:
        /* <DEDUP_REMOVED lines=24> */
.L_x_1220:
[----:B------:R-:W-:Y:S05]  /*28e0*/  BSYNC B2 ;  /* 0x0000000000027941 */ /* 0x000fea0003800000 */
.L_x_1219:
        /* <DEDUP_REMOVED lines=15> */
.L_x_1222:
[----:B------:R-:W-:Y:S05]  /*29e0*/  BSYNC B2 ;  /* 0x0000000000027941 */ /* 0x000fea0003800000 */
.L_x_1221:
        /* <DEDUP_REMOVED lines=9> */
.L_x_1224:
[C---:B------:R-:W-:Y:S01]  /*2a80*/  FMUL.FTZ R3, R41.reuse, R2 ;  /* 0x0000000229037220 */ /* 0x040fe20000410000 */
[----:B------:R-:W-:-:S03]  /*2a90*/  FMUL.FTZ R40, R41, 0.5 ;  /* 0x3f00000029287820 */ /* 0x000fc60000410000 */
[----:B------:R-:W-:-:S04]  /*2aa0*/  FFMA R2, -R3, R3, R2 ;  /* 0x0000000303027223 */ /* 0x000fc80000000102 */
[----:B------:R-:W-:-:S07]  /*2ab0*/  FFMA R40, R2, R40, R3 ;  /* 0x0000002802287223 */ /* 0x000fce0000000003 */
.L_x_1225:
[----:B------:R-:W-:Y:S05]  /*2ac0*/  BSYNC B0 ;  /* 0x0000000000007941 */ /* 0x000fea0003800000 */
.L_x_1223:
        /* <DEDUP_REMOVED lines=14> */
.L_x_1227:
[----:B------:R-:W-:Y:S05]  /*2bb0*/  BSYNC B2 ;  /* 0x0000000000027941 */ /* 0x000fea0003800000 */
.L_x_1226:
[----:B------:R-:W-:-:S07]  /*2bc0*/  IMAD.MOV.U32 R41, RZ, RZ, R2 ;  /* 0x000000ffff297224 */ /* 0x000fce00078e0002 */
.L_x_1191:
        /* <DEDUP_REMOVED lines=13> */
[----:B------:R-:W-:Y:S02]  /*2ca0*/  F2FP.SATFINITE.E5M2.F32.PACK_AB_MERGE_C R5, RZ, R4, RZ ;  /* 0x00000004ff05723e */ /* 0x000fe400048060ff */
[----:B------:R-:W-:Y:S01]  /*2cb0*/  IADD3.X R3, R8, UR27, R3, P0, P4 ;  /* 0x0000001b08037c10 */ /* 0x000fe200087e8403 */
[----:B------:R0:W-:Y:S01]  /*2cc0*/  STG.E desc[UR10][R24.64], R0 ;  /* 0x0000000018007986 */ /* 0x0001e2000c10190a */
[----:B------:R-:W-:-:S03]  /*2cd0*/  FMNMX R28, R28, |R37|, !PT ;  /* 0x400000251c1c7209 */ /* 0x000fc60007800000 */
[----:B------:R0:W-:Y:S04]  /*2ce0*/  STG.E.U8 desc[UR10][R2.64], R5 ;  /* 0x0000000502007986 */ /* 0x0001e8000c10110a */
.L_x_1229:
[----:B------:R-:W-:Y:S05]  /*2cf0*/  BSYNC B0 ;  /* 0x0000000000007941 */ /* 0x000fea0003800000 */
.L_x_1228:
        /* <DEDUP_REMOVED lines=14> */
[----:B------:R-:W-:Y:S02]  /*2de0*/  F2FP.SATFINITE.E5M2.F32.PACK_AB_MERGE_C R19, RZ, R0, RZ ;  /* 0x00000000ff13723e */ /* 0x000fe400048060ff */
[----:B------:R-:W-:Y:S01]  /*2df0*/  FMNMX R28, R28, |R33|, !PT ;  /* 0x400000211c1c7209 */ /* 0x000fe20007800000 */
[----:B------:R1:W-:Y:S04]  /*2e00*/  STG.E desc[UR10][R2.64], R32 ;  /* 0x0000002002007986 */ /* 0x0003e8000c10190a */
[----:B------:R1:W-:Y:S04]  /*2e10*/  STG.E desc[UR10][R26.64], R39 ;  /* 0x000000271a007986 */ /* 0x0003e8000c10190a */
[----:B------:R1:W-:Y:S02]  /*2e20*/  STG.E.U8 desc[UR10][R16.64], R19 ;  /* 0x0000001310007986 */ /* 0x0003e4000c10110a */
.L_x_1231:
[----:B------:R-:W-:Y:S05]  /*2e30*/  BSYNC B0 ;  /* 0x0000000000007941 */ /* 0x000fea0003800000 */
.L_x_1230:
        /* <DEDUP_REMOVED lines=16> */
[----:B------:R-:W-:-:S02]  /*2f40*/  F2FP.SATFINITE.E5M2.F32.PACK_AB_MERGE_C R13, RZ, R0, RZ ;  /* 0x00000000ff0d723e */ /* 0x000fc400048060ff */
[----:B------:R-:W-:Y:S01]  /*2f50*/  FMNMX R28, R28, |R43|, !PT ;  /* 0x4000002b1c1c7209 */ /* 0x000fe20007800000 */
[----:B------:R2:W-:Y:S04]  /*2f60*/  STG.E desc[UR10][R16.64], R30 ;  /* 0x0000001e10007986 */ /* 0x0005e8000c10190a */
[----:B------:R2:W-:Y:S04]  /*2f70*/  STG.E desc[UR10][R18.64], R35 ;  /* 0x0000002312007986 */ /* 0x0005e8000c10190a */
[----:B------:R2:W-:Y:S02]  /*2f80*/  STG.E.U8 desc[UR10][R4.64], R13 ;  /* 0x0000000d04007986 */ /* 0x0005e4000c10110a */
.L_x_1233:
[----:B------:R-:W-:Y:S05]  /*2f90*/  BSYNC B0 ;  /* 0x0000000000007941 */ /* 0x000fea0003800000 */
.L_x_1232:
        /* <DEDUP_REMOVED lines=17> */
[----:B------:R-:W-:Y:S02]  /*30b0*/  F2FP.SATFINITE.E5M2.F32.PACK_AB_MERGE_C R11, RZ, R0, RZ ;  /* 0x00000000ff0b723e */ /* 0x000fe400048060ff */
[----:B------:R-:W-:Y:S01]  /*30c0*/  FMNMX R28, R28, |R41|, !PT ;  /* 0x400000291c1c7209 */ /* 0x000fe20007800000 */
[----:B------:R3:W-:Y:S04]  /*30d0*/  STG.E desc[UR10][R12.64], R7 ;  /* 0x000000070c007986 */ /* 0x0007e8000c10190a */
[----:B------:R3:W-:Y:S04]  /*30e0*/  STG.E desc[UR10][R14.64], R9 ;  /* 0x000000090e007986 */ /* 0x0007e8000c10190a */
[----:B------:R3:W-:Y:S02]  /*30f0*/  STG.E.U8 desc[UR10][R2.64], R11 ;  /* 0x0000000b02007986 */ /* 0x0007e4000c10110a */
.L_x_1235:
[----:B------:R-:W-:Y:S05]  /*3100*/  BSYNC B0 ;  /* 0x0000000000007941 */ /* 0x000fea0003800000 */
.L_x_1234:
[----:B0-----:R-:W0:Y:S01]  /*3110*/  LDC R0, c[0x0][0x210] ;  /* 0x00008400ff007b82 */ /* 0x001e220000000800 */
[----:B------:R-:W-:-:S06]  /*3120*/  ULEA UR4, UR26, UR4, 0x2 ;  /* 0x000000041a047291 */ /* 0x000fcc000f8e103f */
[----:B-123--:R-:W-:-:S04]  /*3130*/  MOV R2, UR4 ;  /* 0x0000000400027c02 */ /* 0x00efc80008000f00 */
[----:B------:R-:W-:Y:S02]  /*3140*/  ISETP.LT.AND P1, PT, R2, UR5, PT ;  /* 0x0000000502007c0c */ /* 0x000fe4000bf21270 */
[----:B0-----:R-:W-:-:S13]  /*3150*/  ISETP.LE.AND P0, PT, R0, UR4, PT ;  /* 0x0000000400007c0c */ /* 0x001fda000bf03270 */
[----:B------:R-:W-:Y:S05]  /*3160*/  @!P0 BRA P1, `(.L_x_1236) ;  /* 0xffffffd0006c8947 */ /* 0x000fea000083ffff */
.L_x_1153:
        /* <DEDUP_REMOVED lines=38> */
.L_x_1247:
[----:B01----:R-:W-:-:S07]  /*33d0*/  FMNMX R5, R5, R4, !PT ;  /* 0x0000000405057209 */ /* 0x003fce0007800000 */
.L_x_1238:
[----:B------:R-:W-:Y:S05]  /*33e0*/  BSYNC B0 ;  /* 0x0000000000007941 */ /* 0x000fea0003800000 */
.L_x_1237:
        /* <DEDUP_REMOVED lines=10> */
.L_x_1240:
        /* <DEDUP_REMOVED lines=8> */
[----:B0-----:R-:W-:Y:S05]  /*3510*/  CALL.REL.NOINC `($__internal_27_$__cuda_sm20_rcp_rn_f32_slowpath) ;  /* 0x0000000000987944 */ /* 0x001fea0003c00000 */
[----:B------:R-:W-:Y:S05]  /*3520*/  BRA `(.L_x_1242) ;  /* 0x0000000000147947 */ /* 0x000fea0003800000 */
.L_x_1241:
[----:B0-----:R-:W0:Y:S01]  /*3530*/  MUFU.RCP R5, UR9 ;  /* 0x0000000900057d08 */ /* 0x001e220008001000 */
[----:B------:R-:W-:-:S05]  /*3540*/  MOV R0, UR9 ;  /* 0x0000000900007c02 */ /* 0x000fca0008000f00 */
[----:B0-----:R-:W-:-:S04]  /*3550*/  FFMA R0, R5, R0, -1 ;  /* 0xbf80000005007423 */ /* 0x001fc80000000000 */
[----:B------:R-:W-:-:S04]  /*3560*/  FADD.FTZ R0, -R0, -RZ ;  /* 0x800000ff00007221 */ /* 0x000fc80000010100 */
[----:B------:R-:W-:-:S07]  /*3570*/  FFMA R5, R5, R0, R5 ;  /* 0x0000000005057223 */ /* 0x000fce0000000005 */
.L_x_1242:
[----:B------:R-:W-:Y:S01]  /*3580*/  IMAD.U32 R2, RZ, RZ, UR14 ;  /* 0x0000000eff027e24 */ /* 0x000fe2000f8e00ff */
[----:B------:R-:W-:-:S05]  /*3590*/  MOV R3, UR15 ;  /* 0x0000000f00037c02 */ /* 0x000fca0008000f00 */
[----:B------:R-:W-:Y:S01]  /*35a0*/  STG.E desc[UR10][R2.64], R5 ;  /* 0x0000000502007986 */ /* 0x000fe2000c10190a */
[----:B------:R-:W-:Y:S05]  /*35b0*/  EXIT ;  /* 0x000000000000794d */ /* 0x000fea0003800000 */
.L_x_1239:
[----:B------:R-:W-:Y:S01]  /*35c0*/  HFMA2.MMA R9, -RZ, RZ, 0, 1.847743988037109375e-06 ;  /* 0x0000001fff097435 */ /* 0x000fe200000001ff */
[----:B------:R-:W-:Y:S02]  /*35d0*/  IMAD.MOV.U32 R7, RZ, RZ, 0x8 ;  /* 0x00000008ff077424 */ /* 0x000fe400078e00ff */
[----:B------:R-:W-:-:S08]  /*35e0*/  IMAD.MOV.U32 R6, RZ, RZ, -0x1 ;  /* 0xffffffffff067424 */ /* 0x000fd000078e00ff */
[----:B01----:R-:W-:Y:S05]  /*35f0*/  WARPSYNC.COLLECTIVE R6, `(.L_x_1243) ;  /* 0x0000000006087348 */ /* 0x003fea0003c00000 */
[----:B-1----:R1:W2:Y:S02]  /*3600*/  SHFL.DOWN P0, R4, R0, R7, R9 ;  /* 0x0800000700047389 */ /* 0x0022a40000000009 */
[----:B012---:R-:W-:Y:S01]  /*3610*/  ENDCOLLECTIVE ;  /* 0x000000000000791b */ /* 0x007fe20003800000 */
.L_x_1243:
[----:B------:R-:W-:Y:S01]  /*3620*/  HFMA2.MMA R7, -RZ, RZ, 0, 2.384185791015625e-07 ;  /* 0x00000004ff077435 */ /* 0x000fe200000001ff */
[----:B------:R-:W-:-:S04]  /*3630*/  MOV R3, R4 ;  /* 0x0000000400037202 */ /* 0x000fc80000000f00 */
[----:B------:R-:W-:-:S05]  /*3640*/  FMNMX R3, R3, R0, !PT ;  /* 0x0000000003037209 */ /* 0x000fca0007800000 */
[----:B------:R-:W-:-:S07]  /*3650*/  IMAD.MOV.U32 R0, RZ, RZ, R3 ;  /* 0x000000ffff007224 */ /* 0x000fce00078e0003 */
[----:B------:R-:W-:Y:S05]  /*3660*/  WARPSYNC.COLLECTIVE R6, `(.L_x_1244) ;  /* 0x0000000006087348 */ /* 0x000fea0003c00000 */
[----:B------:R0:W1:Y:S02]  /*3670*/  SHFL.DOWN P0, R4, R0, R7, R9 ;  /* 0x0800000700047389 */ /* 0x0000640000000009 */
[----:B01----:R-:W-:Y:S01]  /*3680*/  ENDCOLLECTIVE ;  /* 0x000000000000791b */ /* 0x003fe20003800000 */
.L_x_1244:
[----:B------:R-:W-:Y:S02]  /*3690*/  IMAD.MOV.U32 R7, RZ, RZ, 0x2 ;  /* 0x00000002ff077424 */ /* 0x000fe400078e00ff */
[----:B------:R-:W-:-:S05]  /*36a0*/  IMAD.MOV.U32 R2, RZ, RZ, R4 ;  /* 0x000000ffff027224 */ /* 0x000fca00078e0004 */
[----:B------:R-:W-:-:S04]  /*36b0*/  FMNMX R2, R3, R2, !PT ;  /* 0x0000000203027209 */ /* 0x000fc80007800000 */
[----:B------:R-:W-:-:S07]  /*36c0*/  MOV R0, R2 ;  /* 0x0000000200007202 */ /* 0x000fce0000000f00 */
[----:B------:R-:W-:Y:S05]  /*36d0*/  WARPSYNC.COLLECTIVE R6, `(.L_x_1245) ;  /* 0x0000000006087348 */ /* 0x000fea0003c00000 */
[----:B------:R0:W1:Y:S02]  /*36e0*/  SHFL.DOWN P0, R4, R0, R7, R9 ;  /* 0x0800000700047389 */ /* 0x0000640000000009 */
[----:B01----:R-:W-:Y:S01]  /*36f0*/  ENDCOLLECTIVE ;  /* 0x000000000000791b */ /* 0x003fe20003800000 */
.L_x_1245:
[----:B------:R-:W-:Y:S01]  /*3700*/  HFMA2.MMA R7, -RZ, RZ, 0, 5.9604644775390625e-08 ;  /* 0x00000001ff077435 */ /* 0x000fe200000001ff */
[----:B------:R-:W-:-:S04]  /*3710*/  MOV R5, R4 ;  /* 0x0000000400057202 */ /* 0x000fc80000000f00 */
[----:B------:R-:W-:-:S05]  /*3720*/  FMNMX R5, R2, R5, !PT ;  /* 0x0000000502057209 */ /* 0x000fca0007800000 */
[----:B------:R-:W-:-:S07]  /*3730*/  IMAD.MOV.U32 R0, RZ, RZ, R5 ;  /* 0x000000ffff007224 */ /* 0x000fce00078e0005 */
[----:B------:R-:W-:Y:S05]  /*3740*/  WARPSYNC.COLLECTIVE R6, `(.L_x_1246) ;  /* 0x0000000006087348 */ /* 0x000fea0003c00000 */
[----:B------:R0:W1:Y:S02]  /*3750*/  SHFL.DOWN P0, R4, R0, R7, R9 ;  /* 0x0800000700047389 */ /* 0x0000640000000009 */
[----:B01----:R-:W-:Y:S01]  /*3760*/  ENDCOLLECTIVE ;  /* 0x000000000000791b */ /* 0x003fe20003800000 */
.L_x_1246:
[----:B------:R-:W-:Y:S05]  /*3770*/  BRA `(.L_x_1247) ;  /* 0xfffffffc00147947 */ /* 0x000fea000383ffff */
        .weak           $__internal_27_$__cuda_sm20_rcp_rn_f32_slowpath
        .type           $__internal_27_$__cuda_sm20_rcp_rn_f32_slowpath,@function
        .size           $__internal_27_$__cuda_sm20_rcp_rn_f32_slowpath,($__internal_28_$__cuda_sm20_sqrt_rn_f32_slowpath - $__internal_27_$__cuda_sm20_rcp_rn_f32_slowpath)
$__internal_27_$__cuda_sm20_rcp_rn_f32_slowpath:
        /* <DEDUP_REMOVED lines=15> */
.L_x_1248:
        /* <DEDUP_REMOVED lines=33> */
.L_x_1250:
[----:B------:R0:W1:Y:S02]  /*3a80*/  MUFU.RCP R2, R0 ;  /* 0x0000000000027308 */ /* 0x0000640000001000 */
.L_x_1249:
[----:B------:R-:W-:Y:S01]  /*3a90*/  HFMA2.MMA R3, -RZ, RZ, 0, 0 ;  /* 0x00000000ff037435 */ /* 0x000fe200000001ff */
[----:B-1-3--:R-:W-:Y:S01]  /*3aa0*/  MOV R5, R2 ;  /* 0x0000000200057202 */ /* 0x00afe20000000f00 */
[----:B------:R-:W-:-:S04]  /*3ab0*/  IMAD.MOV.U32 R2, RZ, RZ, R7 ;  /* 0x000000ffff027224 */ /* 0x000fc800078e0007 */
[----:B0-2---:R-:W-:Y:S05]  /*3ac0*/  RET.REL.NODEC R2 `(_Z25multi_tensor_apply_kernelI18TensorListMetadataILi5ELb1EEN18transformer_engine17multi_tensor_adam17AdamFunctorMasterI13__nv_fp8_e5m2ffiEEJffffffNS3_10adamMode_tEfEEvlPViT_T0_DpT1_) ;  /* 0xffffffc4024c7950 */ /* 0x005fea0003c3ffff */
        .weak           $__internal_28_$__cuda_sm20_sqrt_rn_f32_slowpath
        .type           $__internal_28_$__cuda_sm20_sqrt_rn_f32_slowpath,@function
        .size           $__internal_28_$__cuda_sm20_sqrt_rn_f32_slowpath,($__internal_29_$__cuda_sm3x_div_rn_noftz_f32_slowpath - $__internal_28_$__cuda_sm20_sqrt_rn_f32_slowpath)
$__internal_28_$__cuda_sm20_sqrt_rn_f32_slowpath:
        /* <DEDUP_REMOVED lines=19> */
.L_x_1251:
[----:B------:R-:W-:-:S06]  /*3c00*/  HFMA2.MMA R3, -RZ, RZ, 0, 0 ;  /* 0x00000000ff037435 */ /* 0x000fcc00000001ff */
[----:B------:R-:W-:Y:S05]  /*3c10*/  RET.REL.NODEC R2 `(_Z25multi_tensor_apply_kernelI18TensorListMetadataILi5ELb1EEN18transformer_engine17multi_tensor_adam17AdamFunctorMasterI13__nv_fp8_e5m2ffiEEJffffffNS3_10adamMode_tEfEEvlPViT_T0_DpT1_) ;  /* 0xffffffc002f87950 */ /* 0x000fea0003c3ffff */
        .weak           $__internal_29_$__cuda_sm3x_div_rn_noftz_f32_slowpath
        .type           $__internal_29_$__cuda_sm3x_div_rn_noftz_f32_slowpath,@function
        .size           $__internal_29_$__cuda_sm3x_div_rn_noftz_f32_slowpath,(.L_x_5512 - $__internal_29_$__cuda_sm3x_div_rn_noftz_f32_slowpath)
$__internal_29_$__cuda_sm3x_div_rn_noftz_f32_slowpath:
        /* <DEDUP_REMOVED lines=34> */
.L_x_1253:
        /* <DEDUP_REMOVED lines=51> */
.L_x_1260:
[----:B------:R-:W-:-:S04]  /*4170*/  LOP3.LUT R36, R36, 0x80000000, RZ, 0xc0, !PT ;  /* 0x8000000024247812 */ /* 0x000fc800078ec0ff */
[----:B------:R-:W-:Y:S01]  /*4180*/  LOP3.LUT R36, R36, 0x7f800000, RZ, 0xfc, !PT ;  /* 0x7f80000024247812 */ /* 0x000fe200078efcff */
[----:B------:R-:W-:Y:S06]  /*4190*/  BRA `(.L_x_1261) ;  /* 0x0000000000047947 */ /* 0x000fec0003800000 */
.L_x_1259:
[----:B------:R-:W-:-:S07]  /*41a0*/  LEA R36, R41, R36, 0x17 ;  /* 0x0000002429247211 */ /* 0x000fce00078eb8ff */
.L_x_1261:
[----:B------:R-:W-:Y:S05]  /*41b0*/  BSYNC B1 ;  /* 0x0000000000017941 */ /* 0x000fea0003800000 */
.L_x_1258:
[----:B------:R-:W-:Y:S01]  /*41c0*/  IMAD.MOV.U32 R2, RZ, RZ, R36 ;  /* 0x000000ffff027224 */ /* 0x000fe200078e0024 */
[----:B------:R-:W-:Y:S06]  /*41d0*/  BRA `(.L_x_1262) ;  /* 0x0000000000207947 */ /* 0x000fec0003800000 */
.L_x_1257:
[----:B------:R-:W-:-:S04]  /*41e0*/  LOP3.LUT R2, R3, 0x80000000, R2, 0x48, !PT ;  /* 0x8000000003027812 */ /* 0x000fc800078e4802 */
[----:B------:R-:W-:Y:S01]  /*41f0*/  LOP3.LUT R2, R2, 0x7f800000, RZ, 0xfc, !PT ;  /* 0x7f80000002027812 */ /* 0x000fe200078efcff */
[----:B------:R-:W-:Y:S06]  /*4200*/  BRA `(.L_x_1262) ;  /* 0x0000000000147947 */ /* 0x000fec0003800000 */
.L_x_1256:
[----:B------:R-:W-:Y:S01]  /*4210*/  LOP3.LUT R2, R3, 0x80000000, R2, 0x48, !PT ;  /* 0x8000000003027812 */ /* 0x000fe200078e4802 */
[----:B------:R-:W-:Y:S06]  /*4220*/  BRA `(.L_x_1262) ;  /* 0x00000000000c7947 */ /* 0x000fec0003800000 */
.L_x_1255:
[----:B------:R-:W0:Y:S01]  /*4230*/  MUFU.RSQ R2, -QNAN ;  /* 0xffc0000000027908 */ /* 0x000e220000001400 */
[----:B------:R-:W-:Y:S05]  /*4240*/  BRA `(.L_x_1262) ;  /* 0x0000000000047947 */ /* 0x000fea0003800000 */
.L_x_1254:
[----:B------:R-:W-:-:S07]  /*4250*/  FADD.FTZ R2, R2, R3 ;  /* 0x0000000302027221 */ /* 0x000fce0000010000 */
.L_x_1262:
[----:B------:R-:W-:Y:S05]  /*4260*/  BSYNC B0 ;  /* 0x0000000000007941 */ /* 0x000fea0003800000 */
.L_x_1252:
[----:B------:R-:W-:Y:S01]  /*4270*/  HFMA2.MMA R41, -RZ, RZ, 0, 0 ;  /* 0x00000000ff297435 */ /* 0x000fe200000001ff */
[----:B------:R-:W-:-:S05]  /*4280*/  MOV R40, R42 ;  /* 0x0000002a00287202 */ /* 0x000fca0000000f00 */
[----:B0-----:R-:W-:Y:S05]  /*4290*/  RET.REL.NODEC R40 `(_Z25multi_tensor_apply_kernelI18TensorListMetadataILi5ELb1EEN18transformer_engine17multi_tensor_adam17AdamFunctorMasterI13__nv_fp8_e5m2ffiEEJffffffNS3_10adamMode_tEfEEvlPViT_T0_DpT1_) ;  /* 0xffffffbc28587950 */ /* 0x001fea0003c3ffff */
.L_x_1263:
        /* <DEDUP_REMOVED lines=14> */
.L_x_5512:


//--------------------- .text._Z25multi_tensor_apply_kernelI18TensorListMetadataILi5ELb1EEN18transformer_engine17multi_tensor_adam17AdamFunctorMasterI13__nv_fp8_e4m313__nv_bfloat16flEEJffffffNS3_10adamMode_tEfEEvlPViT_T0_DpT1_ --------------------------
	.section	.text._Z25multi_tensor_apply_kernelI18TensorListMetadataILi5ELb1EEN18transformer_engine17multi_tensor_adam17AdamFunctorMasterI13__nv_fp8_e4m313__nv_bfloat16flEEJffffffNS3_10adamMode_tEfEEvlPViT_T0_DpT1_,"ax",@progbits
	.align	128
        .global         _Z25multi_tensor_apply_kernelI18TensorListMetadataILi5ELb1EEN18transformer_engine17multi_tensor_adam17AdamFunctorMasterI13__nv_fp8_e4m313__nv_bfloat16flEEJffffffNS3_10adamMode_tEfEEvlPViT_T0_DpT1_
        .type           _Z25multi_tensor_apply_kernelI18TensorListMetadataILi5ELb1EEN18transformer_engine17multi_tensor_adam17AdamFunctorMasterI13__nv_fp8_e4m313__nv_bfloat16flEEJffffffNS3_10adamMode_tEfEEvlPViT_T0_DpT1_,@function
        .size           _Z25multi_tensor_apply_kernelI18TensorListMetadataILi5ELb1EEN18transformer_engine17multi_tensor_adam17AdamFunctorMasterI13__nv_fp8_e4m313__nv_bfloat16flEEJffffffNS3_10adamMode_tEfEEvlPViT_T0_DpT1_,(.L_x_5515 - _Z25multi_tensor_apply_kernelI18TensorListMetadataILi5ELb1EEN18transformer_engine17multi_tensor_adam17AdamFunctorMasterI13__nv_fp8_e4m313__nv_bfloat16flEEJffffffNS3_10adamMode_tEfEEvlPViT_T0_DpT1_)
        .other          _Z25multi_tensor_apply_kernelI18TensorListMetadataILi5ELb1EEN18transformer_engine17multi_tensor_adam17AdamFunctorMasterI13__nv_fp8_e4m313__nv_bfloat16flEEJffffffNS3_10adamMode_tEfEEvlPViT_T0_DpT1_,@"STO_CUDA_ENTRY STV_DEFAULT"
_Z25multi_tensor_apply_kernelI18TensorListMetadataILi5ELb1EEN18transformer_engine17multi_tensor_adam17AdamFunctorMasterI13__nv_fp8_e4m313__nv_bfloat16flEEJffffffNS3_10adamMode_tEfEEvlPViT_T0_DpT1_:
.text._Z25multi_tensor_apply_kernelI18TensorListMetadataILi5ELb1EEN18transformer_engine17multi_tensor_adam17AdamFunctorMasterI13__nv_fp8_e4m313__nv_bfloat16flEEJffffffNS3_10adamMode_tEfEEvlPViT_T0_DpT1_:
[----:B------:R-:W-:Y:S08]  /*0000*/  LDC R1, c[0x0][0x28] ;  /* 0x00000a00ff017b82 */ /* 0x000ff00000000800 */
[----:B------:R-:W0:Y:S01]  /*0010*/  S2UR UR10, SR_CTAID.X ;  /* 0x00000000000a79c3 */ /* 0x000e220000002500 */
[----:B------:R-:W-:Y:S01]  /*0020*/  UMOV UR5, 0x10 ;  /* 0x0000001000057882 */ /* 0x000fe20000000000 */
[----:B------:R-:W-:Y:S01]  /*0030*/  ULDC.64 UR14, c[0x0][0x208] ;  /* 0x00008200000e7ab9 */ /* 0x000fe20000000a00 */
        /* <DEDUP_REMOVED lines=8> */
[----:B------:R0:W2:Y:S01]  /*00c0*/  @P0 LDG.E R2, desc[UR14][R2.64] ;  /* 0x0000000e02020981 */ /* 0x0000a2000c1e1900 */
[----:B------:R-:W-:Y:S01]  /*00d0*/  ULEA UR10, UR10, UR5, 0x2 ;  /* 0x000000050a0a7291 */ /* 0x000fe2000f8e103f */
[----:B------:R-:W-:Y:S01]  /*00e0*/  HFMA2.MMA R4, -RZ, RZ, 0, 0 ;  /* 0x00000000ff047435 */ /* 0x000fe200000001ff */
[----:B------:R-:W-:Y:S01]  /*00f0*/  ULEA UR4, UR4, UR5, 0x2 ;  /* 0x0000000504047291 */ /* 0x000fe2000f8e103f */
[----:B------:R-:W-:Y:S01]  /*0100*/  ULDC.64 UR16, c[0x0][UR8+0xe70] ;  /* 0x00039c0008107abb */ /* 0x000fe20008000a00 */
[----:B------:R-:W-:Y:S01]  /*0110*/  ULDC.64 UR18, c[0x0][UR8+0xf60] ;  /* 0x0003d80008127abb */ /* 0x000fe20008000a00 */
[----:B0-----:R-:W0:Y:S07]  /*0120*/  S2R R3, SR_TID.X ;  /* 0x0000000000037919 */ /* 0x001e2e0000002100 */
[----:B------:R-:W-:-:S02]  /*0130*/  ULDC UR10, c[0x0][UR10+0x878] ;  /* 0x00021e000a0a7abb */ /* 0x000fc40008000800 */
[----:B------:R-:W-:Y:S02]  /*0140*/  USHF.R.S32.HI UR30, URZ, 0x1f, UR10 ;  /* 0x0000001f3f1e7899 */ /* 0x000fe4000801140a */
[----:B------:R-:W-:Y:S01]  /*0150*/  UIADD3 UR5, UP0, URZ, -UR10, URZ ;  /* 0x8000000a3f057290 */ /* 0x000fe2000ff1e03f */
[----:B------:R-:W-:-:S03]  /*0160*/  ULDC UR6, c[0x0][UR4+0x6c0] ;  /* 0x0001b00004067abb */ /* 0x000fc60008000800 */
[----:B------:R-:W-:Y:S02]  /*0170*/  UIADD3.X UR4, URZ, ~UR30, URZ, UP0, !UPT ;  /* 0x8000001e3f047290 */ /* 0x000fe400087fe43f */
[----:B------:R-:W-:Y:S02]  /*0180*/  USHF.R.S32.HI UR7, URZ, 0x1f, UR6 ;  /* 0x0000001f3f077899 */ /* 0x000fe40008011406 */
[----:B------:R-:W-:Y:S02]  /*0190*/  UIMAD UR4, UR4, UR12, URZ ;  /* 0x0000000c040472a4 */ /* 0x000fe4000f8e023f */
[----:B------:R-:W-:Y:S02]  /*01a0*/  UISETP.GE.U32.AND UP0, UPT, UR12, 0x1, UPT ;  /* 0x000000010c00788c */ /* 0x000fe4000bf06070 */
[----:B------:R-:W-:Y:S02]  /*01b0*/  UIMAD.WIDE.U32 UR6, UR5, UR12, UR6 ;  /* 0x0000000c050672a5 */ /* 0x000fe4000f8e0006 */
[----:B------:R-:W-:-:S02]  /*01c0*/  UIMAD UR4, UR5, UR13, UR4 ;  /* 0x0000000d050472a4 */ /* 0x000fc4000f8e0204 */
[----:B------:R-:W-:Y:S02]  /*01d0*/  UISETP.GE.AND.EX UP0, UPT, UR13, URZ, UPT, UP0 ;  /* 0x0000003f0d00728c */ /* 0x000fe4000bf06300 */
[----:B------:R-:W-:Y:S02]  /*01e0*/  UIADD3 UR11, UR7, UR4, URZ ;  /* 0x00000004070b7290 */ /* 0x000fe4000fffe03f */
[----:B------:R-:W-:Y:S01]  /*01f0*/  UISETP.LT.U32.AND UP1, UPT, UR6, 0x1, UPT ;  /* 0x000000010600788c */ /* 0x000fe2000bf21070 */
[----:B------:R-:W-:-:S03]  /*0200*/  UMOV UR13, 0x3f800000 ;  /* 0x3f800000000d7882 */ /* 0x000fc60000000000 */
[----:B------:R-:W-:Y:S01]  /*0210*/  UISETP.LT.OR.EX UP0, UPT, UR11, URZ, !UP0, UP1 ;  /* 0x0000003f0b00728c */ /* 0x000fe2000c701710 */
        /* <DEDUP_REMOVED lines=9> */
[----:B------:R-:W-:Y:S01]  /*02b0*/  ULDC.64 UR8, c[0x0][UR8+0x5d0] ;  /* 0x0001740008087abb */ /* 0x000fe20008000a00 */
[----:B------:R-:W-:Y:S01]  /*02c0*/  ULDC UR33, c[0x0][0x0] ;  /* 0x0000000000217ab9 */ /* 0x000fe20000000800 */
[----:B------:R-:W1:Y:S01]  /*02d0*/  LDC R2, c[0x0][0x1068] ;  /* 0x00041a00ff027b82 */ /* 0x000e620000000800 */
[----:B------:R-:W-:Y:S01]  /*02e0*/  UMOV UR4, URZ ;  /* 0x0000003f00047c82 */ /* 0x000fe20008000000 */
[----:B------:R-:W-:Y:S01]  /*02f0*/  UMOV UR5, URZ ;  /* 0x0000003f00057c82 */ /* 0x000fe20008000000 */
[----:B------:R-:W-:Y:S01]  /*0300*/  ULDC UR38, c[0x0][0x1064] ;  /* 0x0004190000267ab9 */ /* 0x000fe20000000800 */
[----:B------:R-:W-:Y:S01]  /*0310*/  ULDC UR35, c[0x0][0x1074] ;  /* 0x00041d0000237ab9 */ /* 0x000fe20000000800 */
[----:B------:R-:W-:Y:S01]  /*0320*/  ULDC UR36, c[0x0][0x1080] ;  /* 0x0004200000247ab9 */ /* 0x000fe20000000800 */
[----:B------:R-:W-:Y:S01]  /*0330*/  ULDC UR34, c[0x0][0x107c] ;  /* 0x00041f0000227ab9 */ /* 0x000fe20000000800 */
[----:B------:R-:W-:Y:S01]  /*0340*/  ULDC UR37, c[0x0][0x1078] ;  /* 0x00041e0000257ab9 */ /* 0x000fe20000000800 */
[----:B------:R-:W-:Y:S01]  /*0350*/  ULDC.64 UR28, c[0x0][0x210] ;  /* 0x00008400001c7ab9 */ /* 0x000fe20000000a00 */
[----:B0-----:R-:W-:-:S05]  /*0360*/  FADD R0, -R0, 1 ;  /* 0x3f80000000007421 */ /* 0x001fca0000000100 */
[----:B------:R-:W-:Y:S01]  /*0370*/  R2UR UR31, R0 ;  /* 0x00000000001f72ca */ /* 0x000fe200000e0000 */
[----:B-1----:R-:W-:-:S05]  /*0380*/  FADD R2, -R2, 1 ;  /* 0x3f80000002027421 */ /* 0x002fca0000000100 */
[----:B------:R-:W-:-:S15]  /*0390*/  R2UR UR32, R2 ;  /* 0x00000000022072ca */ /* 0x000fde00000e0000 */
.L_x_1347:
[----:B------:R-:W-:Y:S01]  /*03a0*/  IADD3 R24, R3, UR4, RZ ;  /* 0x0000000403187c10 */ /* 0x000fe2000fffe0ff */
[----:B-12---:R-:W-:Y:S01]  /*03b0*/  IMAD.U32 R5, RZ, RZ, UR11 ;  /* 0x0000000bff057e24 */ /* 0x006fe2000f8e00ff */
[----:B------:R-:W-:Y:S01]  /*03c0*/  MOV R9, UR11 ;  /* 0x0000000b00097c02 */ /* 0x000fe20008000f00 */
[----:B------:R-:W-:Y:S02]  /*03d0*/  UIMAD UR12, UR30, UR28, URZ ;  /* 0x0000001c1e0c72a4 */ /* 0x000fe4000f8e023f */
[C---:B------:R-:W-:Y:S01]  /*03e0*/  ISETP.GE.U32.AND P0, PT, R24.reuse, UR28, PT ;  /* 0x0000001c18007c0c */ /* 0x040fe2000bf06070 */
[C---:B------:R-:W-:Y:S01]  /*03f0*/  VIADD R28, R24.reuse, UR33 ;  /* 0x00000021181c7c36 */ /* 0x040fe20008000000 */
[----:B------:R-:W-:Y:S01]  /*0400*/  SHF.R.S32.HI R25, RZ, 0x1f, R24 ;  /* 0x0000001fff197819 */ /* 0x000fe20000011418 */
[----:B------:R-:W-:Y:S01]  /*0410*/  IMAD.U32 R11, RZ, RZ, UR11 ;  /* 0x0000000bff0b7e24 */ /* 0x000fe2000f8e00ff */
[----:B------:R-:W-:Y:S01]  /*0420*/  ISETP.LT.U32.AND P1, PT, R24, UR6, PT ;  /* 0x0000000618007c0c */ /* 0x000fe2000bf21070 */
[----:B------:R-:W-:Y:S01]  /*0430*/  UIMAD UR12, UR10, UR29, UR12 ;  /* 0x0000001d0a0c72a4 */ /* 0x000fe2000f8e020c */
[----:B------:R-:W-:-:S02]  /*0440*/  IADD3 R26, R28, UR33, RZ ;  /* 0x000000211c1a7c10 */ /* 0x000fc4000fffe0ff */
[----:B------:R-:W-:Y:S02]  /*0450*/  ISETP.GE.AND.EX P0, PT, R25, UR29, PT, P0 ;  /* 0x0000001d19007c0c */ /* 0x000fe4000bf06300 */
[----:B------:R-:W-:Y:S01]  /*0460*/  ISETP.GE.U32.AND P6, PT, R28, UR28, PT ;  /* 0x0000001c1c007c0c */ /* 0x000fe2000bfc6070 */
[C---:B------:R-:W-:Y:S01]  /*0470*/  VIADD R18, R26.reuse, UR33 ;  /* 0x000000211a127c36 */ /* 0x040fe20008000000 */
[----:B------:R-:W-:Y:S02]  /*0480*/  SHF.R.S32.HI R29, RZ, 0x1f, R28 ;  /* 0x0000001fff1d7819 */ /* 0x000fe4000001141c */
[----:B------:R-:W-:Y:S02]  /*0490*/  ISETP.GE.U32.AND P3, PT, R26, UR28, PT ;  /* 0x0000001c1a007c0c */ /* 0x000fe4000bf66070 */
[----:B------:R-:W-:Y:S02]  /*04a0*/  SHF.R.S32.HI R27, RZ, 0x1f, R26 ;  /* 0x0000001fff1b7819 */ /* 0x000fe4000001141a */
[----:B------:R-:W-:-:S02]  /*04b0*/  ISETP.GT.AND.EX P0, PT, R5, R25, !P0, P1 ;  /* 0x000000190500720c */ /* 0x000fc40004704310 */
[----:B------:R-:W-:Y:S02]  /*04c0*/  ISETP.LT.U32.AND P5, PT, R28, UR6, PT ;  /* 0x000000061c007c0c */ /* 0x000fe4000bfa1070 */
[----:B------:R-:W-:Y:S02]  /*04d0*/  ISETP.GE.AND.EX P6, PT, R29, UR29, PT, P6 ;  /* 0x0000001d1d007c0c */ /* 0x000fe4000bfc6360 */
[----:B------:R-:W-:Y:S02]  /*04e0*/  ISETP.LT.U32.AND P4, PT, R26, UR6, PT ;  /* 0x000000061a007c0c */ /* 0x000fe4000bf81070 */
[----:B------:R-:W-:Y:S02]  /*04f0*/  ISETP.GE.AND.EX P3, PT, R27, UR29, PT, P3 ;  /* 0x0000001d1b007c0c */ /* 0x000fe4000bf66330 */
[----:B------:R-:W-:Y:S02]  /*0500*/  MOV R7, UR28 ;  /* 0x0000001c00077c02 */ /* 0x000fe40008000f00 */
[----:B------:R-:W-:-:S02]  /*0510*/  ISETP.GE.U32.AND P2, PT, R18, UR28, PT ;  /* 0x0000001c12007c0c */ /* 0x000fc4000bf46070 */
[----:B------:R-:W-:Y:S01]  /*0520*/  SHF.R.S32.HI R19, RZ, 0x1f, R18 ;  /* 0x0000001fff137819 */ /* 0x000fe20000011412 */
[----:B------:R-:W-:Y:S01]  /*0530*/  IMAD.WIDE.U32 R24, R7, UR10, R24 ;  /* 0x0000000a07187c25 */ /* 0x000fe2000f8e0018 */
[----:B------:R-:W-:Y:S02]  /*0540*/  ISETP.GT.AND.EX P5, PT, R9, R29, !P6, P5 ;  /* 0x0000001d0900720c */ /* 0x000fe400077a4350 */
[----:B------:R-:W-:Y:S01]  /*0550*/  ISETP.GT.AND.EX P3, PT, R5, R27, !P3, P4 ;  /* 0x0000001b0500720c */ /* 0x000fe20005f64340 */
[----:B------:R-:W-:Y:S01]  /*0560*/  IMAD.WIDE.U32 R22, R7, UR10, R28 ;  /* 0x0000000a07167c25 */ /* 0x000fe2000f8e001c */
[----:B------:R-:W-:Y:S02]  /*0570*/  ISETP.LT.U32.AND P1, PT, R18, UR6, PT ;  /* 0x0000000612007c0c */ /* 0x000fe4000bf21070 */
[----:B------:R-:W-:Y:S01]  /*0580*/  ISETP.GE.AND.EX P2, PT, R19, UR29, PT, P2 ;  /* 0x0000001d13007c0c */ /* 0x000fe2000bf46320 */
[----:B------:R-:W-:Y:S01]  /*0590*/  IMAD.WIDE.U32 R20, R7, UR10, R26 ;  /* 0x0000000a07147c25 */ /* 0x000fe2000f8e001a */
[----:B------:R-:W-:-:S02]  /*05a0*/  IADD3 R5, R25, UR12, RZ ;  /* 0x0000000c19057c10 */ /* 0x000fc4000fffe0ff */
[----:B------:R-:W-:Y:S01]  /*05b0*/  ISETP.GT.AND.EX P1, PT, R11, R19, !P2, P1 ;  /* 0x000000130b00720c */ /* 0x000fe20005724310 */
[----:B------:R-:W-:Y:S01]  /*05c0*/  VIADD R6, R23, UR12 ;  /* 0x0000000c17067c36 */ /* 0x000fe20008000000 */
[C---:B------:R-:W-:Y:S01]  /*05d0*/  @P0 LEA R10, P2, R24.reuse, UR20, 0x1 ;  /* 0x00000014180a0c11 */ /* 0x040fe2000f8408ff */
[----:B------:R-:W-:Y:S01]  /*05e0*/  IMAD.WIDE.U32 R18, R7, UR10, R18 ;  /* 0x0000000a07127c25 */ /* 0x000fe2000f8e0012 */
[----:B------:R-:W-:Y:S02]  /*05f0*/  IADD3 R7, R21, UR12, RZ ;  /* 0x0000000c15077c10 */ /* 0x000fe4000fffe0ff */
[----:B------:R-:W-:Y:S01]  /*0600*/  @P0 LEA.HI.X R11, R24, UR21, R5, 0x1, P2 ;  /* 0x00000015180b0c11 */ /* 0x000fe200090f0c05 */
[----:B------:R-:W-:Y:S01]  /*0610*/  @P3 IMAD.SHL.U32 R32, R20, 0x4, RZ ;  /* 0x0000000414203824 */ /* 0x000fe200078e00ff */
[----:B------:R-:W-:Y:S02]  /*0620*/  @P5 LEA R12, P2, R22, UR20, 0x1 ;  /* 0x00000014160c5c11 */ /* 0x000fe4000f8408ff */
[----:B------:R-:W-:Y:S01]  /*0630*/  @P3 LEA R14, P4, R20, UR20, 0x1 ;  /* 0x00000014140e3c11 */ /* 0x000fe2000f8808ff */
[----:B------:R0:W2:Y:S01]  /*0640*/  @P0 LDG.E.U16 R0, desc[UR14][R10.64] ;  /* 0x0000000e0a000981 */ /* 0x0000a2000c1e1500 */
[----:B------:R-:W-:-:S02]  /*0650*/  @P5 LEA.HI.X R13, R22, UR21, R6, 0x1, P2 ;  /* 0x00000015160d5c11 */ /* 0x000fc400090f0c06 */
[--C-:B------:R-:W-:Y:S02]  /*0660*/  @P3 SHF.L.U64.HI R33, R20, 0x2, R7.reuse ;  /* 0x0000000214213819 */ /* 0x100fe40000010207 */
[----:B------:R-:W-:Y:S02]  /*0670*/  @P3 IADD3 R16, P2, R32, UR24, RZ ;  /* 0x0000001820103c10 */ /* 0x000fe4000ff5e0ff */
[----:B------:R-:W-:Y:S02]  /*0680*/  CS2R R42, SRZ ;  /* 0x00000000002a7805 */ /* 0x000fe4000001ff00 */
[----:B------:R-:W-:Y:S01]  /*0690*/  @P3 LEA.HI.X R15, R20, UR21, R7, 0x1, P4 ;  /* 0x00000015140f3c11 */ /* 0x000fe2000a0f0c07 */
[----:B------:R-:W-:Y:S01]  /*06a0*/  IMAD.MOV.U32 R9, RZ, RZ, RZ ;  /* 0x000000ffff097224 */ /* 0x000fe200078e00ff */
[----:B------:R-:W-:Y:S02]  /*06b0*/  @P3 IADD3.X R17, R33, UR25, RZ, P2, !PT ;  /* 0x0000001921113c10 */ /* 0x000fe400097fe4ff */
[----:B------:R-:W-:-:S02]  /*06c0*/  IADD3 R8, R19, UR12, RZ ;  /* 0x0000000c13087c10 */ /* 0x000fc4000fffe0ff */
[C---:B------:R-:W-:Y:S02]  /*06d0*/  @P1 LEA R44, P6, R18.reuse, UR20, 0x1 ;  /* 0x00000014122c1c11 */ /* 0x040fe4000f8c08ff */
[----:B------:R-:W-:Y:S01]  /*06e0*/  @P1 SHF.L.U32 R34, R18, 0x2, RZ ;  /* 0x0000000212221819 */ /* 0x000fe200000006ff */
[----:B0-----:R-:W-:Y:S01]  /*06f0*/  HFMA2.MMA R10, -RZ, RZ, 0, 0 ;  /* 0x00000000ff0a7435 */ /* 0x001fe200000001ff */
[C---:B------:R-:W-:Y:S01]  /*0700*/  @P3 IADD3 R30, P4, R32.reuse, UR8, RZ ;  /* 0x00000008201e3c10 */ /* 0x040fe2000ff9e0ff */
[----:B------:R0:W3:Y:S01]  /*0710*/  @P3 LDG.E.U16 R14, desc[UR14][R14.64] ;  /* 0x0000000e0e0e3981 */ /* 0x0000e2000c1e1500 */
[----:B------:R-:W-:Y:S02]  /*0720*/  @P3 IADD3 R32, P2, R32, UR26, RZ ;  /* 0x0000001a20203c10 */ /* 0x000fe4000ff5e0ff */
[C---:B------:R-:W-:Y:S01]  /*0730*/  @P3 IADD3.X R31, R33.reuse, UR9, RZ, P4, !PT ;  /* 0x00000009211f3c10 */ /* 0x040fe2000a7fe4ff */
[----:B------:R1:W4:Y:S01]  /*0740*/  @P5 LDG.E.U16 R2, desc[UR14][R12.64] ;  /* 0x0000000e0c025981 */ /* 0x000322000c1e1500 */
[----:B------:R-:W-:-:S02]  /*0750*/  @P3 IADD3.X R33, R33, UR27, RZ, P2, !PT ;  /* 0x0000001b21213c10 */ /* 0x000fc400097fe4ff */
[--C-:B------:R-:W-:Y:S01]  /*0760*/  @P1 LEA.HI.X R45, R18, UR21, R8.reuse, 0x1, P6 ;  /* 0x00000015122d1c11 */ /* 0x100fe2000b0f0c08 */
[----:B------:R1:W5:Y:S01]  /*0770*/  @P3 LDG.E R42, desc[UR14][R16.64] ;  /* 0x0000000e102a3981 */ /* 0x000362000c1e1900 */
[C---:B------:R-:W-:Y:S02]  /*0780*/  @P1 IADD3 R38, P2, R34.reuse, UR26, RZ ;  /* 0x0000001a22261c10 */ /* 0x040fe4000ff5e0ff */
[----:B------:R-:W-:Y:S01]  /*0790*/  @P1 IADD3 R36, P4, R34, UR24, RZ ;  /* 0x0000001822241c10 */ /* 0x000fe2000ff9e0ff */
[----:B------:R1:W5:Y:S01]  /*07a0*/  @P3 LDG.E R9, desc[UR14][R30.64] ;  /* 0x0000000e1e093981 */ /* 0x000362000c1e1900 */
[----:B------:R-:W-:Y:S02]  /*07b0*/  @P1 SHF.L.U64.HI R11, R18, 0x2, R8 ;  /* 0x00000002120b1819 */ /* 0x000fe40000010208 */
[----:B------:R-:W-:Y:S02]  /*07c0*/  @P1 IADD3 R34, P6, R34, UR8, RZ ;  /* 0x0000000822221c10 */ /* 0x000fe4000ffde0ff */
[----:B0-----:R-:W-:-:S02]  /*07d0*/  SHF.L.U32 R15, R24, 0x2, RZ ;  /* 0x00000002180f7819 */ /* 0x001fc400000006ff */
[----:B-1----:R-:W-:Y:S02]  /*07e0*/  CS2R R12, SRZ ;  /* 0x00000000000c7805 */ /* 0x002fe4000001ff00 */
[C---:B------:R-:W-:Y:S01]  /*07f0*/  @P1 IADD3.X R35, R11.reuse, UR9, RZ, P6, !PT ;  /* 0x000000090b231c10 */ /* 0x040fe2000b7fe4ff */
[----:B------:R-:W-:Y:S01]  /*0800*/  IMAD.MOV.U32 R17, RZ, RZ, RZ ;  /* 0x000000ffff117224 */ /* 0x000fe200078e00ff */
[----:B------:R0:W5:Y:S01]  /*0810*/  @P3 LDG.E R43, desc[UR14][R32.64] ;  /* 0x0000000e202b3981 */ /* 0x000162000c1e1900 */
[C---:B------:R-:W-:Y:S01]  /*0820*/  @P1 IADD3.X R39, R11.reuse, UR27, RZ, P2, !PT ;  /* 0x0000001b0b271c10 */ /* 0x040fe200097fe4ff */
[----:B------:R-:W-:Y:S01]  /*0830*/  IMAD.SHL.U32 R40, R22, 0x4, RZ ;  /* 0x0000000416287824 */ /* 0x000fe200078e00ff */
[----:B------:R-:W-:Y:S01]  /*0840*/  @P1 IADD3.X R37, R11, UR25, RZ, P4, !PT ;  /* 0x000000190b251c10 */ /* 0x000fe2000a7fe4ff */
[----:B------:R1:W5:Y:S01]  /*0850*/  @P1 LDG.E R10, desc[UR14][R34.64] ;  /* 0x0000000e220a1981 */ /* 0x000362000c1e1900 */
[----:B------:R-:W-:Y:S02]  /*0860*/  SHF.L.U64.HI R16, R24, 0x2, R5 ;  /* 0x0000000218107819 */ /* 0x000fe40000010205 */
[C---:B------:R-:W-:Y:S01]  /*0870*/  IADD3 R30, P2, R15.reuse, UR8, RZ ;  /* 0x000000080f1e7c10 */ /* 0x040fe2000ff5e0ff */
[----:B------:R-:W5:Y:S01]  /*0880*/  @P1 LDG.E R17, desc[UR14][R38.64] ;  /* 0x0000000e26111981 */ /* 0x000f62000c1e1900 */
[----:B0-----:R-:W-:-:S03]  /*0890*/  IADD3 R32, P4, R15, UR24, RZ ;  /* 0x000000180f207c10 */ /* 0x001fc6000ff9e0ff */
[----:B------:R0:W5:Y:S01]  /*08a0*/  @P1 LDG.E R13, desc[UR14][R36.64] ;  /* 0x0000000e240d1981 */ /* 0x000162000c1e1900 */
[----:B-1----:R-:W-:Y:S02]  /*08b0*/  IADD3 R34, P6, R15, UR26, RZ ;  /* 0x0000001a0f227c10 */ /* 0x002fe4000ffde0ff */
[C---:B------:R-:W-:Y:S02]  /*08c0*/  IADD3.X R31, R16.reuse, UR9, RZ, P2, !PT ;  /* 0x00000009101f7c10 */ /* 0x040fe400097fe4ff */
[----:B------:R-:W-:Y:S02]  /*08d0*/  CS2R R46, SRZ ;  /* 0x00000000002e7805 */ /* 0x000fe4000001ff00 */
[C---:B------:R-:W-:Y:S01]  /*08e0*/  IADD3.X R33, R16.reuse, UR25, RZ, P4, !PT ;  /* 0x0000001910217c10 */ /* 0x040fe2000a7fe4ff */
[----:B------:R-:W-:Y:S01]  /*08f0*/  IMAD.MOV.U32 R55, RZ, RZ, RZ ;  /* 0x000000ffff377224 */ /* 0x000fe200078e00ff */
[----:B------:R-:W-:Y:S01]  /*0900*/  IADD3.X R35, R16, UR27, RZ, P6, !PT ;  /* 0x0000001b10237c10 */ /* 0x000fe2000b7fe4ff */
[----:B------:R-:W-:Y:S01]  /*0910*/  IMAD.MOV.U32 R11, RZ, RZ, RZ ;  /* 0x000000ffff0b7224 */ /* 0x000fe200078e00ff */
[C---:B0-----:R-:W-:Y:S01]  /*0920*/  IADD3 R36, P2, R40.reuse, UR8, RZ ;  /* 0x0000000828247c10 */ /* 0x041fe2000ff5e0ff */
[----:B------:R-:W4:Y:S01]  /*0930*/  @P1 LDG.E.U16 R44, desc[UR14][R44.64] ;  /* 0x0000000e2c2c1981 */ /* 0x000f22000c1e1500 */
[----:B------:R-:W-:-:S02]  /*0940*/  IADD3 R38, P4, R40, UR24, RZ ;  /* 0x0000001828267c10 */ /* 0x000fc4000ff9e0ff */
[----:B------:R-:W-:Y:S01]  /*0950*/  SHF.L.U64.HI R15, R22, 0x2, R6 ;  /* 0x00000002160f7819 */ /* 0x000fe20000010206 */
[----:B------:R0:W5:Y:S01]  /*0960*/  @P0 LDG.E R12, desc[UR14][R30.64] ;  /* 0x0000000e1e0c0981 */ /* 0x000162000c1e1900 */
[----:B------:R-:W-:Y:S02]  /*0970*/  IADD3 R40, P6, R40, UR26, RZ ;  /* 0x0000001a28287c10 */ /* 0x000fe4000ffde0ff */
[----:B------:R-:W-:Y:S01]  /*0980*/  MOV R51, RZ ;  /* 0x000000ff00337202 */ /* 0x000fe20000000f00 */
[----:B------:R0:W5:Y:S01]  /*0990*/  @P0 LDG.E R55, desc[UR14][R32.64] ;  /* 0x0000000e20370981 */ /* 0x000162000c1e1900 */
[C---:B------:R-:W-:Y:S02]  /*09a0*/  IADD3.X R37, R15.reuse, UR9, RZ, P2, !PT ;  /* 0x000000090f257c10 */ /* 0x040fe400097fe4ff */
[C---:B------:R-:W-:Y:S02]  /*09b0*/  IADD3.X R39, R15.reuse, UR25, RZ, P4, !PT ;  /* 0x000000190f277c10 */ /* 0x040fe4000a7fe4ff */
[----:B------:R-:W-:Y:S01]  /*09c0*/  IADD3.X R41, R15, UR27, RZ, P6, !PT ;  /* 0x0000001b0f297c10 */ /* 0x000fe2000b7fe4ff */
[----:B------:R0:W5:Y:S04]  /*09d0*/  @P0 LDG.E R51, desc[UR14][R34.64] ;  /* 0x0000000e22330981 */ /* 0x000168000c1e1900 */
[----:B------:R0:W5:Y:S04]  /*09e0*/  @P5 LDG.E R11, desc[UR14][R36.64] ;  /* 0x0000000e240b5981 */ /* 0x000168000c1e1900 */
[----:B------:R0:W5:Y:S04]  /*09f0*/  @P5 LDG.E R46, desc[UR14][R38.64] ;  /* 0x0000000e262e5981 */ /* 0x000168000c1e1900 */
[----:B------:R0:W5:Y:S01]  /*0a00*/  @P5 LDG.E R47, desc[UR14][R40.64] ;  /* 0x0000000e282f5981 */ /* 0x000162000c1e1900 */
[----:B------:R-:W-:Y:S01]  /*0a10*/  ISETP.NE.AND P2, PT, RZ, UR34, PT ;  /* 0x00000022ff007c0c */ /* 0x000fe2000bf45270 */
[----:B------:R-:W-:Y:S01]  /*0a20*/  HFMA2.MMA R16, -RZ, RZ, 0, 0 ;  /* 0x00000000ff107435 */ /* 0x000fe200000001ff */
[----:B------:R-:W-:Y:S01]  /*0a30*/  CS2R R48, SRZ ;  /* 0x0000000000307805 */ /* 0x000fe2000001ff00 */
[----:B------:R-:W-:-:S02]  /*0a40*/  IMAD.MOV.U32 R15, RZ, RZ, RZ ;  /* 0x000000ffff0f7224 */ /* 0x000fc400078e00ff */
[----:B--2---:R-:W-:Y:S02]  /*0a50*/  @P0 IMAD.U32 R49, R0, 0x10000, RZ ;  /* 0x0001000000310824 */ /* 0x004fe400078e00ff */
[----:B---3--:R-:W-:Y:S02]  /*0a60*/  @P3 SHF.L.U32 R16, R14, 0x10, RZ ;  /* 0x000000100e103819 */ /* 0x008fe400000006ff */
[----:B----4-:R-:W-:Y:S01]  /*0a70*/  @P5 SHF.L.U32 R48, R2, 0x10, RZ ;  /* 0x0000001002305819 */ /* 0x010fe200000006ff */
[----:B------:R-:W-:-:S03]  /*0a80*/  @P1 IMAD.U32 R15, R44, 0x10000, RZ ;  /* 0x000100002c0f1824 */ /* 0x000fc600078e00ff */
[----:B0-----:R-:W-:Y:S05]  /*0a90*/  @!P2 BRA `(.L_x_1265) ;  /* 0x000000100048a947 */ /* 0x001fea0003800000 */
[----:B------:R-:W0:Y:S01]  /*0aa0*/  LDC.64 R44, c[0x0][0x1068] ;  /* 0x00041a00ff2c7b82 */ /* 0x000e220000000a00 */
[----:B------:R-:W-:Y:S01]  /*0ab0*/  FMUL R0, R49, UR31 ;  /* 0x0000001f31007c20 */ /* 0x000fe20008400000 */
[----:B------:R-:W-:Y:S03]  /*0ac0*/  BSSY B2, `(.L_x_1266) ;  /* 0x0000013000027945 */ /* 0x000fe60003800000 */
[----:B-----5:R-:W-:Y:S01]  /*0ad0*/  FFMA R55, R55, UR38, R0 ;  /* 0x0000002637377c23 */ /* 0x020fe20008000000 */
        /* <DEDUP_REMOVED lines=13> */
[----:B------:R-:W-:Y:S01]  /*0bb0*/  MOV R50, 0xbe0 ;  /* 0x00000be000327802 */ /* 0x000fe20000000f00 */
[----:B------:R-:W-:-:S07]  /*0bc0*/  IMAD.U32 R2, RZ, RZ, UR12 ;  /* 0x0000000cff027e24 */ /* 0x000fce000f8e00ff */
[----:B------:R-:W-:Y:S05]  /*0bd0*/  CALL.REL.NOINC `($__internal_32_$__cuda_sm3x_div_rn_noftz_f32_slowpath) ;  /* 0x00000030005c7944 */ /* 0x000fea0003c00000 */
[----:B------:R-:W-:-:S07]  /*0be0*/  MOV R49, R2 ;  /* 0x0000000200317202 */ /* 0x000fce0000000f00 */
.L_x_1267:
[----:B------:R-:W-:Y:S05]  /*0bf0*/  BSYNC B2 ;  /* 0x0000000000027941 */ /* 0x000fea0003800000 */
.L_x_1266:
        /* <DEDUP_REMOVED lines=14> */
[----:B------:R-:W-:Y:S05]  /*0ce0*/  CALL.REL.NOINC `($__internal_32_$__cuda_sm3x_div_rn_noftz_f32_slowpath) ;  /* 0x0000003000187944 */ /* 0x000fea0003c00000 */
[----:B------:R-:W-:-:S07]  /*0cf0*/  IMAD.MOV.U32 R44, RZ, RZ, R2 ;  /* 0x000000ffff2c7224 */ /* 0x000fce00078e0002 */
.L_x_1269:
[----:B------:R-:W-:Y:S05]  /*0d00*/  BSYNC B2 ;  /* 0x0000000000027941 */ /* 0x000fea0003800000 */
.L_x_1268:
[----:B------:R-:W-:Y:S01]  /*0d10*/  IADD3 R2, R44, -0xd000000, RZ ;  /* 0xf30000002c027810 */ /* 0x000fe20007ffe0ff */
[----:B------:R0:W1:Y:S01]  /*0d20*/  MUFU.RSQ R51, R44 ;  /* 0x0000002c00337308 */ /* 0x0000620000001400 */
[----:B------:R-:W-:Y:S02]  /*0d30*/  BSSY B0, `(.L_x_1270) ;  /* 0x000000a000007945 */ /* 0x000fe40003800000 */
[----:B------:R-:W-:-:S13]  /*0d40*/  ISETP.GT.U32.AND P2, PT, R2, 0x727fffff, PT ;  /* 0x727fffff0200780c */ /* 0x000fda0003f44070 */
[----:B0-----:R-:W-:Y:S05]  /*0d50*/  @!P2 BRA `(.L_x_1271) ;  /* 0x00000000000ca947 */ /* 0x001fea0003800000 */
[----:B------:R-:W-:-:S07]  /*0d60*/  MOV R2, 0xd80 ;  /* 0x00000d8000027802 */ /* 0x000fce0000000f00 */
[----:B-1----:R-:W-:Y:S05]  /*0d70*/  CALL.REL.NOINC `($__internal_31_$__cuda_sm20_sqrt_rn_f32_slowpath) ;  /* 0x0000002c009c7944 */ /* 0x002fea0003c00000 */
[----:B------:R-:W-:Y:S05]  /*0d80*/  BRA `(.L_x_1272) ;  /* 0x0000000000107947 */ /* 0x000fea0003800000 */
.L_x_1271:
[C---:B-1----:R-:W-:Y:S01]  /*0d90*/  FMUL.FTZ R45, R51.reuse, R44 ;  /* 0x0000002c332d7220 */ /* 0x042fe20000410000 */
[----:B------:R-:W-:-:S03]  /*0da0*/  FMUL.FTZ R50, R51, 0.5 ;  /* 0x3f00000033327820 */ /* 0x000fc60000410000 */
[----:B------:R-:W-:-:S04]  /*0db0*/  FFMA R44, -R45, R45, R44 ;  /* 0x0000002d2d2c7223 */ /* 0x000fc8000000012c */
[----:B------:R-:W-:-:S07]  /*0dc0*/  FFMA R50, R44, R50, R45 ;  /* 0x000000322c327223 */ /* 0x000fce000000002d */
.L_x_1272:
[----:B------:R-:W-:Y:S05]  /*0dd0*/  BSYNC B0 ;  /* 0x0000000000007941 */ /* 0x000fea0003800000 */
.L_x_1270:
        /* <DEDUP_REMOVED lines=13> */
[----:B------:R-:W-:Y:S05]  /*0eb0*/  CALL.REL.NOINC `($__internal_32_$__cuda_sm3x_div_rn_noftz_f32_slowpath) ;  /* 0x0000002c00a47944 */ /* 0x000fea0003c00000 */
.L_x_1274:
[----:B------:R-:W-:Y:S05]  /*0ec0*/  BSYNC B2 ;  /* 0x0000000000027941 */ /* 0x000fea0003800000 */
.L_x_1273:
        /* <DEDUP_REMOVED lines=14> */
[----:B------:R-:W-:Y:S01]  /*0fb0*/  FFMA R49, R12, UR36, R2 ;  /* 0x000000240c317c23 */ /* 0x000fe20008000002 */
[----:B------:R-:W-:Y:S01]  /*0fc0*/  IMAD.MOV.U32 R51, RZ, RZ, R55 ;  /* 0x000000ffff337224 */ /* 0x000fe200078e0037 */
[----:B-1----:R-:W-:Y:S06]  /*0fd0*/  @!P2 BRA `(.L_x_1276) ;  /* 0x000000000014a947 */ /* 0x002fec0003800000 */
[----:B------:R-:W-:Y:S01]  /*0fe0*/  ULDC UR12, c[0x0][0x106c] ;  /* 0x00041b00000c7ab9 */ /* 0x000fe20000000800 */
[----:B------:R-:W-:Y:S02]  /*0ff0*/  MOV R50, 0x1020 ;  /* 0x0000102000327802 */ /* 0x000fe40000000f00 */
[----:B------:R-:W-:-:S07]  /*1000*/  MOV R2, UR12 ;  /* 0x0000000c00027c02 */ /* 0x000fce0008000f00 */
[----:B------:R-:W-:Y:S05]  /*1010*/  CALL.REL.NOINC `($__internal_32_$__cuda_sm3x_div_rn_noftz_f32_slowpath) ;  /* 0x0000002c004c7944 */ /* 0x000fea0003c00000 */
[----:B------:R-:W-:-:S07]  /*1020*/  IMAD.MOV.U32 R46, RZ, RZ, R2 ;  /* 0x000000ffff2e7224 */ /* 0x000fce00078e0002 */
.L_x_1276:
[----:B------:R-:W-:Y:S05]  /*1030*/  BSYNC B2 ;  /* 0x0000000000027941 */ /* 0x000fea0003800000 */
.L_x_1275:
        /* <DEDUP_REMOVED lines=14> */
[----:B------:R-:W-:Y:S05]  /*1120*/  CALL.REL.NOINC `($__internal_32_$__cuda_sm3x_div_rn_noftz_f32_slowpath) ;  /* 0x0000002c00087944 */ /* 0x000fea0003c00000 */
[----:B------:R-:W-:-:S07]  /*1130*/  MOV R44, R2 ;  /* 0x00000002002c7202 */ /* 0x000fce0000000f00 */
.L_x_1278:
[----:B------:R-:W-:Y:S05]  /*1140*/  BSYNC B2 ;  /* 0x0000000000027941 */ /* 0x000fea0003800000 */
.L_x_1277:
[----:B------:R-:W-:Y:S01]  /*1150*/  VIADD R2, R44, 0xf3000000 ;  /* 0xf30000002c027836 */ /* 0x000fe20000000000 */
[----:B------:R0:W1:Y:S01]  /*1160*/  MUFU.RSQ R53, R44 ;  /* 0x0000002c00357308 */ /* 0x0000620000001400 */
[----:B------:R-:W-:Y:S03]  /*1170*/  BSSY B0, `(.L_x_1279) ;  /* 0x000000a000007945 */ /* 0x000fe60003800000 */
[----:B------:R-:W-:-:S13]  /*1180*/  ISETP.GT.U32.AND P2, PT, R2, 0x727fffff, PT ;  /* 0x727fffff0200780c */ /* 0x000fda0003f44070 */
[----:B01----:R-:W-:Y:S05]  /*1190*/  @!P2 BRA `(.L_x_1280) ;  /* 0x00000000000ca947 */ /* 0x003fea0003800000 */
[----:B------:R-:W-:-:S07]  /*11a0*/  MOV R2, 0x11c0 ;  /* 0x000011c000027802 */ /* 0x000fce0000000f00 */
[----:B------:R-:W-:Y:S05]  /*11b0*/  CALL.REL.NOINC `($__internal_31_$__cuda_sm20_sqrt_rn_f32_slowpath) ;  /* 0x00000028008c7944 */ /* 0x000fea0003c00000 */
[----:B------:R-:W-:Y:S05]  /*11c0*/  BRA `(.L_x_1281) ;  /* 0x0000000000107947 */ /* 0x000fea0003800000 */
.L_x_1280:
[C---:B------:R-:W-:Y:S01]  /*11d0*/  FMUL.FTZ R45, R53.reuse, R44 ;  /* 0x0000002c352d7220 */ /* 0x040fe20000410000 */
[----:B------:R-:W-:-:S03]  /*11e0*/  FMUL.FTZ R50, R53, 0.5 ;  /* 0x3f00000035327820 */ /* 0x000fc60000410000 */
[----:B------:R-:W-:-:S04]  /*11f0*/  FFMA R44, -R45, R45, R44 ;  /* 0x0000002d2d2c7223 */ /* 0x000fc8000000012c */
[----:B------:R-:W-:-:S07]  /*1200*/  FFMA R50, R44, R50, R45 ;  /* 0x000000322c327223 */ /* 0x000fce000000002d */
.L_x_1281:
[----:B------:R-:W-:Y:S05]  /*1210*/  BSYNC B0 ;  /* 0x0000000000007941 */ /* 0x000fea0003800000 */
.L_x_1279:
        /* <DEDUP_REMOVED lines=14> */
.L_x_1283:
[----:B------:R-:W-:Y:S05]  /*1300*/  BSYNC B2 ;  /* 0x0000000000027941 */ /* 0x000fea0003800000 */
.L_x_1282:
[----:B------:R-:W0:Y:S01]  /*1310*/  LDC.64 R44, c[0x0][0x1068] ;  /* 0x00041a00ff2c7b82 */ /* 0x000e220000000a00 */
[----:B------:R-:W-:Y:S01]  /*1320*/  FMUL R53, R16, UR31 ;  /* 0x0000001f10357c20 */ /* 0x000fe20008400000 */
[----:B------:R-:W-:Y:S03]  /*1330*/  BSSY B2, `(.L_x_1284) ;  /* 0x0000015000027945 */ /* 0x000fe60003800000 */
        /* <DEDUP_REMOVED lines=18> */
[----:B------:R-:W-:Y:S05]  /*1460*/  CALL.REL.NOINC `($__internal_32_$__cuda_sm3x_div_rn_noftz_f32_slowpath) ;  /* 0x0000002800387944 */ /* 0x000fea0003c00000 */
[----:B------:R-:W-:-:S07]  /*1470*/  IMAD.MOV.U32 R42, RZ, RZ, R2 ;  /* 0x000000ffff2a7224 */ /* 0x000fce00078e0002 */
.L_x_1285:
[----:B------:R-:W-:Y:S05]  /*1480*/  BSYNC B2 ;  /* 0x0000000000027941 */ /* 0x000fea0003800000 */
.L_x_1284:
        /* <DEDUP_REMOVED lines=15> */
.L_x_1287:
[----:B------:R-:W-:Y:S05]  /*1580*/  BSYNC B2 ;  /* 0x0000000000027941 */ /* 0x000fea0003800000 */
.L_x_1286:
[----:B------:R-:W-:Y:S01]  /*1590*/  IADD3 R43, R2, -0xd000000, RZ ;  /* 0xf3000000022b7810 */ /* 0x000fe20007ffe0ff */
[----:B------:R0:W1:Y:S01]  /*15a0*/  MUFU.RSQ R45, R2 ;  /* 0x00000002002d7308 */ /* 0x0000620000001400 */
[----:B------:R-:W-:Y:S02]  /*15b0*/  BSSY B0, `(.L_x_1288) ;  /* 0x000000b000007945 */ /* 0x000fe40003800000 */
[----:B------:R-:W-:-:S13]  /*15c0*/  ISETP.GT.U32.AND P2, PT, R43, 0x727fffff, PT ;  /* 0x727fffff2b00780c */ /* 0x000fda0003f44070 */
[----:B0-----:R-:W-:Y:S05]  /*15d0*/  @!P2 BRA `(.L_x_1289) ;  /* 0x000000000010a947 */ /* 0x001fea0003800000 */
[----:B------:R-:W-:Y:S01]  /*15e0*/  IMAD.MOV.U32 R44, RZ, RZ, R2 ;  /* 0x000000ffff2c7224 */ /* 0x000fe200078e0002 */
[----:B------:R-:W-:-:S07]  /*15f0*/  MOV R2, 0x1610 ;  /* 0x0000161000027802 */ /* 0x000fce0000000f00 */
[----:B-1----:R-:W-:Y:S05]  /*1600*/  CALL.REL.NOINC `($__internal_31_$__cuda_sm20_sqrt_rn_f32_slowpath) ;  /* 0x0000002400787944 */ /* 0x002fea0003c00000 */
[----:B------:R-:W-:Y:S05]  /*1610*/  BRA `(.L_x_1290) ;  /* 0x0000000000107947 */ /* 0x000fea0003800000 */
.L_x_1289:
[C---:B-1----:R-:W-:Y:S01]  /*1620*/  FMUL.FTZ R43, R45.reuse, R2 ;  /* 0x000000022d2b7220 */ /* 0x042fe20000410000 */
[----:B------:R-:W-:-:S03]  /*1630*/  FMUL.FTZ R50, R45, 0.5 ;  /* 0x3f0000002d327820 */ /* 0x000fc60000410000 */
[----:B------:R-:W-:-:S04]  /*1640*/  FFMA R2, -R43, R43, R2 ;  /* 0x0000002b2b027223 */ /* 0x000fc80000000102 */
[----:B------:R-:W-:-:S07]  /*1650*/  FFMA R50, R2, R50, R43 ;  /* 0x0000003202327223 */ /* 0x000fce000000002b */
.L_x_1290:
[----:B------:R-:W-:Y:S05]  /*1660*/  BSYNC B0 ;  /* 0x0000000000007941 */ /* 0x000fea0003800000 */
.L_x_1288:
        /* <DEDUP_REMOVED lines=14> */
.L_x_1292:
[----:B------:R-:W-:Y:S05]  /*1750*/  BSYNC B2 ;  /* 0x0000000000027941 */ /* 0x000fea0003800000 */
.L_x_1291:
[----:B------:R-:W0:Y:S01]  /*1760*/  LDC.64 R42, c[0x0][0x1068] ;  /* 0x00041a00ff2a7b82 */ /* 0x000e220000000a00 */
[----:B------:R-:W-:Y:S01]  /*1770*/  FMUL R44, R15, UR31 ;  /* 0x0000001f0f2c7c20 */ /* 0x000fe20008400000 */
        /* <DEDUP_REMOVED lines=20> */
.L_x_1294:
[----:B------:R-:W-:Y:S05]  /*18c0*/  BSYNC B2 ;  /* 0x0000000000027941 */ /* 0x000fea0003800000 */
.L_x_1293:
        /* <DEDUP_REMOVED lines=16> */
.L_x_1296:
[----:B------:R-:W-:Y:S05]  /*19d0*/  BSYNC B2 ;  /* 0x0000000000027941 */ /* 0x000fea0003800000 */
.L_x_1295:
        /* <DEDUP_REMOVED lines=8> */
.L_x_1298:
[C---:B-1----:R-:W-:Y:S01]  /*1a60*/  FMUL.FTZ R43, R45.reuse, R44 ;  /* 0x0000002c2d2b7220 */ /* 0x042fe20000410000 */
[----:B------:R-:W-:-:S03]  /*1a70*/  FMUL.FTZ R50, R45, 0.5 ;  /* 0x3f0000002d327820 */ /* 0x000fc60000410000 */
[----:B------:R-:W-:-:S04]  /*1a80*/  FFMA R44, -R43, R43, R44 ;  /* 0x0000002b2b2c7223 */ /* 0x000fc8000000012c */
[----:B------:R-:W-:-:S07]  /*1a90*/  FFMA R50, R44, R50, R43 ;  /* 0x000000322c327223 */ /* 0x000fce000000002b */
.L_x_1299:
[----:B------:R-:W-:Y:S05]  /*1aa0*/  BSYNC B0 ;  /* 0x0000000000007941 */ /* 0x000fea0003800000 */
.L_x_1297:
        /* <DEDUP_REMOVED lines=14> */
.L_x_1301:
[----:B------:R-:W-:Y:S05]  /*1b90*/  BSYNC B2 ;  /* 0x0000000000027941 */ /* 0x000fea0003800000 */
.L_x_1300:
[----:B------:R-:W-:Y:S01]  /*1ba0*/  FFMA R13, R10, UR36, R2 ;  /* 0x000000240a0d7c23 */ /* 0x000fe20008000002 */
[----:B------:R-:W-:Y:S06]  /*1bb0*/  BRA `(.L_x_1302) ;  /* 0x0000001000547947 */ /* 0x000fec0003800000 */
.L_x_1265:
[----:B------:R-:W0:Y:S01]  /*1bc0*/  LDC.64 R44, c[0x0][0x1068] ;  /* 0x00041a00ff2c7b82 */ /* 0x000e220000000a00 */
[----:B-----5:R-:W-:Y:S01]  /*1bd0*/  FFMA R0, R12, UR36, R49 ;  /* 0x000000240c007c23 */ /* 0x020fe20008000031 */
[----:B------:R-:W-:Y:S03]  /*1be0*/  BSSY B2, `(.L_x_1303) ;  /* 0x0000014000027945 */ /* 0x000fe60003800000 */
[C---:B------:R-:W-:Y:S01]  /*1bf0*/  FMUL R2, R0.reuse, UR31 ;  /* 0x0000001f00027c20 */ /* 0x040fe20008400000 */
[----:B------:R-:W-:-:S03]  /*1c00*/  FMUL R53, R0, UR32 ;  /* 0x0000002000357c20 */ /* 0x000fc60008400000 */
[----:B------:R-:W-:Y:S01]  /*1c10*/  FFMA R55, R55, UR38, R2 ;  /* 0x0000002637377c23 */ /* 0x000fe20008000002 */
        /* <DEDUP_REMOVED lines=12> */
[----:B------:R-:W-:Y:S02]  /*1ce0*/  MOV R50, 0x1d10 ;  /* 0x00001d1000327802 */ /* 0x000fe40000000f00 */
[----:B------:R-:W-:-:S07]  /*1cf0*/  MOV R2, UR12 ;  /* 0x0000000c00027c02 */ /* 0x000fce0008000f00 */
[----:B------:R-:W-:Y:S05]  /*1d00*/  CALL.REL.NOINC `($__internal_32_$__cuda_sm3x_div_rn_noftz_f32_slowpath) ;  /* 0x0000002000107944 */ /* 0x000fea0003c00000 */
[----:B------:R-:W-:-:S07]  /*1d10*/  IMAD.MOV.U32 R49, RZ, RZ, R2 ;  /* 0x000000ffff317224 */ /* 0x000fce00078e0002 */
.L_x_1304:
[----:B------:R-:W-:Y:S05]  /*1d20*/  BSYNC B2 ;  /* 0x0000000000027941 */ /* 0x000fea0003800000 */
.L_x_1303:
        /* <DEDUP_REMOVED lines=16> */
.L_x_1306:
[----:B------:R-:W-:Y:S05]  /*1e30*/  BSYNC B2 ;  /* 0x0000000000027941 */ /* 0x000fea0003800000 */
.L_x_1305:
        /* <DEDUP_REMOVED lines=8> */
.L_x_1308:
[C---:B------:R-:W-:Y:S01]  /*1ec0*/  FMUL.FTZ R45, R51.reuse, R44 ;  /* 0x0000002c332d7220 */ /* 0x040fe20000410000 */
[----:B------:R-:W-:-:S03]  /*1ed0*/  FMUL.FTZ R50, R51, 0.5 ;  /* 0x3f00000033327820 */ /* 0x000fc60000410000 */
[----:B------:R-:W-:-:S04]  /*1ee0*/  FFMA R44, -R45, R45, R44 ;  /* 0x0000002d2d2c7223 */ /* 0x000fc8000000012c */
[----:B------:R-:W-:-:S07]  /*1ef0*/  FFMA R50, R44, R50, R45 ;  /* 0x000000322c327223 */ /* 0x000fce000000002d */
.L_x_1309:
[----:B------:R-:W-:Y:S05]  /*1f00*/  BSYNC B0 ;  /* 0x0000000000007941 */ /* 0x000fea0003800000 */
.L_x_1307:
        /* <DEDUP_REMOVED lines=13> */
[----:B------:R-:W-:Y:S05]  /*1fe0*/  CALL.REL.NOINC `($__internal_32_$__cuda_sm3x_div_rn_noftz_f32_slowpath) ;  /* 0x0000001c00587944 */ /* 0x000fea0003c00000 */
.L_x_1311:
[----:B------:R-:W-:Y:S05]  /*1ff0*/  BSYNC B2 ;  /* 0x0000000000027941 */ /* 0x000fea0003800000 */
.L_x_1310:
        /* <DEDUP_REMOVED lines=16> */
[----:B------:R-:W-:Y:S01]  /*2100*/  IMAD.MOV.U32 R51, RZ, RZ, R55 ;  /* 0x000000ffff337224 */ /* 0x000fe200078e0037 */
[----:B-1----:R-:W-:Y:S06]  /*2110*/  @!P2 BRA `(.L_x_1313) ;  /* 0x000000000014a947 */ /* 0x002fec0003800000 */
[----:B------:R-:W-:Y:S01]  /*2120*/  ULDC UR12, c[0x0][0x106c] ;  /* 0x00041b00000c7ab9 */ /* 0x000fe20000000800 */
[----:B------:R-:W-:Y:S02]  /*2130*/  MOV R50, 0x2160 ;  /* 0x0000216000327802 */ /* 0x000fe40000000f00 */
[----:B------:R-:W-:-:S07]  /*2140*/  MOV R2, UR12 ;  /* 0x0000000c00027c02 */ /* 0x000fce0008000f00 */
[----:B------:R-:W-:Y:S05]  /*2150*/  CALL.REL.NOINC `($__internal_32_$__cuda_sm3x_div_rn_noftz_f32_slowpath) ;  /* 0x0000001800fc7944 */ /* 0x000fea0003c00000 */
[----:B------:R-:W-:-:S07]  /*2160*/  IMAD.MOV.U32 R46, RZ, RZ, R2 ;  /* 0x000000ffff2e7224 */ /* 0x000fce00078e0002 */
.L_x_1313:
[----:B------:R-:W-:Y:S05]  /*2170*/  BSYNC B2 ;  /* 0x0000000000027941 */ /* 0x000fea0003800000 */
.L_x_1312:
        /* <DEDUP_REMOVED lines=15> */
.L_x_1315:
[----:B------:R-:W-:Y:S05]  /*2270*/  BSYNC B2 ;  /* 0x0000000000027941 */ /* 0x000fea0003800000 */
.L_x_1314:
        /* <DEDUP_REMOVED lines=9> */
.L_x_1317:
[C---:B-1----:R-:W-:Y:S01]  /*2310*/  FMUL.FTZ R45, R53.reuse, R2 ;  /* 0x00000002352d7220 */ /* 0x042fe20000410000 */
[----:B------:R-:W-:-:S03]  /*2320*/  FMUL.FTZ R50, R53, 0.5 ;  /* 0x3f00000035327820 */ /* 0x000fc60000410000 */
[----:B------:R-:W-:-:S04]  /*2330*/  FFMA R2, -R45, R45, R2 ;  /* 0x0000002d2d027223 */ /* 0x000fc80000000102 */
[----:B------:R-:W-:-:S07]  /*2340*/  FFMA R50, R2, R50, R45 ;  /* 0x0000003202327223 */ /* 0x000fce000000002d */
.L_x_1318:
[----:B------:R-:W-:Y:S05]  /*2350*/  BSYNC B0 ;  /* 0x0000000000007941 */ /* 0x000fea0003800000 */
.L_x_1316:
        /* <DEDUP_REMOVED lines=14> */
.L_x_1320:
[----:B------:R-:W-:Y:S05]  /*2440*/  BSYNC B2 ;  /* 0x0000000000027941 */ /* 0x000fea0003800000 */
.L_x_1319:
[----:B------:R-:W0:Y:S01]  /*2450*/  LDC.64 R44, c[0x0][0x1068] ;  /* 0x00041a00ff2c7b82 */ /* 0x000e220000000a00 */
[----:B------:R-:W-:Y:S01]  /*2460*/  FFMA R16, R9, UR36, R16 ;  /* 0x0000002409107c23 */ /* 0x000fe20008000010 */
[----:B------:R-:W-:Y:S03]  /*2470*/  BSSY B2, `(.L_x_1321) ;  /* 0x0000016000027945 */ /* 0x000fe60003800000 */
[----:B------:R-:W-:-:S04]  /*2480*/  FMUL R53, R16, UR31 ;  /* 0x0000001f10357c20 */ /* 0x000fc80008400000 */
[----:B------:R-:W-:Y:S01]  /*2490*/  FFMA R50, R42, UR38, R53 ;  /* 0x000000262a327c23 */ /* 0x000fe20008000035 */
[----:B------:R-:W-:-:S03]  /*24a0*/  FMUL R53, R16, UR32 ;  /* 0x0000002010357c20 */ /* 0x000fc60008400000 */
[----:B------:R-:W-:Y:S02]  /*24b0*/  IMAD.MOV.U32 R48, RZ, RZ, R50 ;  /* 0x000000ffff307224 */ /* 0x000fe400078e0032 */
        /* <DEDUP_REMOVED lines=15> */
[----:B------:R-:W-:Y:S05]  /*25b0*/  CALL.REL.NOINC `($__internal_32_$__cuda_sm3x_div_rn_noftz_f32_slowpath) ;  /* 0x0000001400e47944 */ /* 0x000fea0003c00000 */
[----:B------:R-:W-:-:S07]  /*25c0*/  MOV R42, R2 ;  /* 0x00000002002a7202 */ /* 0x000fce0000000f00 */
.L_x_1322:
[----:B------:R-:W-:Y:S05]  /*25d0*/  BSYNC B2 ;  /* 0x0000000000027941 */ /* 0x000fea0003800000 */
.L_x_1321:
        /* <DEDUP_REMOVED lines=16> */
.L_x_1324:
[----:B------:R-:W-:Y:S05]  /*26e0*/  BSYNC B2 ;  /* 0x0000000000027941 */ /* 0x000fea0003800000 */
.L_x_1323:
        /* <DEDUP_REMOVED lines=8> */
.L_x_1326:
[C---:B-1----:R-:W-:Y:S01]  /*2770*/  FMUL.FTZ R43, R45.reuse, R44 ;  /* 0x0000002c2d2b7220 */ /* 0x042fe20000410000 */
[----:B------:R-:W-:-:S03]  /*2780*/  FMUL.FTZ R50, R45, 0.5 ;  /* 0x3f0000002d327820 */ /* 0x000fc60000410000 */
[----:B------:R-:W-:-:S04]  /*2790*/  FFMA R44, -R43, R43, R44 ;  /* 0x0000002b2b2c7223 */ /* 0x000fc8000000012c */
[----:B------:R-:W-:-:S07]  /*27a0*/  FFMA R50, R44, R50, R43 ;  /* 0x000000322c327223 */ /* 0x000fce000000002b */
.L_x_1327:
[----:B------:R-:W-:Y:S05]  /*27b0*/  BSYNC B0 ;  /* 0x0000000000007941 */ /* 0x000fea0003800000 */
.L_x_1325:
        /* <DEDUP_REMOVED lines=14> */
.L_x_1329:
[----:B------:R-:W-:Y:S05]  /*28a0*/  BSYNC B2 ;  /* 0x0000000000027941 */ /* 0x000fea0003800000 */
.L_x_1328:
        /* <DEDUP_REMOVED lines=23> */
.L_x_1331:
[----:B------:R-:W-:Y:S05]  /*2a20*/  BSYNC B2 ;  /* 0x0000000000027941 */ /* 0x000fea0003800000 */
.L_x_1330:
        /* <DEDUP_REMOVED lines=15> */
.L_x_1333:
[----:B------:R-:W-:Y:S05]  /*2b20*/  BSYNC B2 ;  /* 0x0000000000027941 */ /* 0x000fea0003800000 */
.L_x_1332:
[----:B------:R-:W-:Y:S01]  /*2b30*/  VIADD R43, R2, 0xf3000000 ;  /* 0xf3000000022b7836 */ /* 0x000fe20000000000 */
[----:B------:R0:W1:Y:S01]  /*2b40*/  MUFU.RSQ R45, R2 ;  /* 0x00000002002d7308 */ /* 0x0000620000001400 */
[----:B------:R-:W-:Y:S03]  /*2b50*/  BSSY B0, `(.L_x_1334) ;  /* 0x000000b000007945 */ /* 0x000fe60003800000 */
[----:B------:R-:W-:-:S13]  /*2b60*/  ISETP.GT.U32.AND P2, PT, R43, 0x727fffff, PT ;  /* 0x727fffff2b00780c */ /* 0x000fda0003f44070 */
[----:B01----:R-:W-:Y:S05]  /*2b70*/  @!P2 BRA `(.L_x_1335) ;  /* 0x000000000010a947 */ /* 0x003fea0003800000 */
[----:B------:R-:W-:Y:S02]  /*2b80*/  MOV R44, R2 ;  /* 0x00000002002c7202 */ /* 0x000fe40000000f00 */
[----:B------:R-:W-:-:S07]  /*2b90*/  MOV R2, 0x2bb0 ;  /* 0x00002bb000027802 */ /* 0x000fce0000000f00 */
[----:B------:R-:W-:Y:S05]  /*2ba0*/  CALL.REL.NOINC `($__internal_31_$__cuda_sm20_sqrt_rn_f32_slowpath) ;  /* 0x0000001000107944 */ /* 0x000fea0003c00000 */
[----:B------:R-:W-:Y:S05]  /*2bb0*/  BRA `(.L_x_1336) ;  /* 0x0000000000107947 */ /* 0x000fea0003800000 */
.L_x_1335:
[C---:B------:R-:W-:Y:S01]  /*2bc0*/  FMUL.FTZ R43, R45.reuse, R2 ;  /* 0x000000022d2b7220 */ /* 0x040fe20000410000 */
[----:B------:R-:W-:-:S03]  /*2bd0*/  FMUL.FTZ R50, R45, 0.5 ;  /* 0x3f0000002d327820 */ /* 0x000fc60000410000 */
[----:B------:R-:W-:-:S04]  /*2be0*/  FFMA R2, -R43, R43, R2 ;  /* 0x0000002b2b027223 */ /* 0x000fc80000000102 */
[----:B------:R-:W-:-:S07]  /*2bf0*/  FFMA R50, R2, R50, R43 ;  /* 0x0000003202327223 */ /* 0x000fce000000002b */
.L_x_1336:
[----:B------:R-:W-:Y:S05]  /*2c00*/  BSYNC B0 ;  /* 0x0000000000007941 */ /* 0x000fea0003800000 */
.L_x_1334:
        /* <DEDUP_REMOVED lines=14> */
.L_x_1338:
[----:B------:R-:W-:Y:S05]  /*2cf0*/  BSYNC B2 ;  /* 0x0000000000027941 */ /* 0x000fea0003800000 */
.L_x_1337:
[----:B------:R-:W-:-:S07]  /*2d00*/  IMAD.MOV.U32 R13, RZ, RZ, R2 ;  /* 0x000000ffff0d7224 */ /* 0x000fce00078e0002 */
.L_x_1302:
[----:B------:R-:W-:Y:S01]  /*2d10*/  ISETP.GE.U32.AND P4, PT, R28, UR28, PT ;  /* 0x0000001c1c007c0c */ /* 0x000fe2000bf86070 */
[----:B------:R-:W-:Y:S01]  /*2d20*/  BSSY B0, `(.L_x_1339) ;  /* 0x0000017000007945 */ /* 0x000fe20003800000 */
[----:B------:R-:W-:Y:S01]  /*2d30*/  ISETP.GE.U32.AND P5, PT, R26, UR28, PT ;  /* 0x0000001c1a007c0c */ /* 0x000fe2000bfa6070 */
[----:B------:R-:W-:Y:S01]  /*2d40*/  FFMA R11, -R46, UR37, R11 ;  /* 0x000000252e0b7c23 */ /* 0x000fe2000800010b */
[----:B------:R-:W-:Y:S01]  /*2d50*/  ISETP.LT.U32.AND P2, PT, R26, UR6, PT ;  /* 0x000000061a007c0c */ /* 0x000fe2000bf41070 */
[----:B------:R-:W-:Y:S01]  /*2d60*/  IMAD.U32 R26, RZ, RZ, UR11 ;  /* 0x0000000bff1a7e24 */ /* 0x000fe2000f8e00ff */
[----:B------:R-:W-:Y:S01]  /*2d70*/  ISETP.LT.U32.AND P3, PT, R28, UR6, PT ;  /* 0x000000061c007c0c */ /* 0x000fe2000bf61070 */
[----:B------:R-:W-:Y:S01]  /*2d80*/  FFMA R9, -R42, UR37, R9 ;  /* 0x000000252a097c23 */ /* 0x000fe20008000109 */
[----:B------:R-:W-:Y:S01]  /*2d90*/  MOV R28, UR11 ;  /* 0x0000000b001c7c02 */ /* 0x000fe20008000f00 */
[----:B------:R-:W-:Y:S01]  /*2da0*/  FFMA R49, -R49, UR37, R12 ;  /* 0x0000002531317c23 */ /* 0x000fe2000800010c */
[----:B------:R-:W-:-:S02]  /*2db0*/  ISETP.GE.AND.EX P4, PT, R29, UR29, PT, P4 ;  /* 0x0000001d1d007c0c */ /* 0x000fc4000bf86340 */
[----:B------:R-:W-:Y:S02]  /*2dc0*/  ISETP.GE.AND.EX P5, PT, R27, UR29, PT, P5 ;  /* 0x0000001d1b007c0c */ /* 0x000fe4000bfa6350 */
[----:B------:R-:W-:Y:S02]  /*2dd0*/  ISETP.GT.AND.EX P3, PT, R28, R29, !P4, P3 ;  /* 0x0000001d1c00720c */ /* 0x000fe40006764330 */
[----:B------:R-:W-:Y:S01]  /*2de0*/  ISETP.GT.AND.EX P2, PT, R26, R27, !P5, P2 ;  /* 0x0000001b1a00720c */ /* 0x000fe20006f44320 */
[----:B------:R-:W-:-:S12]  /*2df0*/  @!P0 BRA `(.L_x_1340) ;  /* 0x0000000000248947 */ /* 0x000fd80003800000 */
[----:B------:R-:W-:Y:S01]  /*2e00*/  IADD3 R24, P0, R24, UR22, RZ ;  /* 0x0000001618187c10 */ /* 0x000fe2000ff1e0ff */
[----:B------:R-:W-:Y:S01]  /*2e10*/  FMUL R2, R49, UR13 ;  /* 0x0000000d31027c20 */ /* 0x000fe20008400000 */
[----:B------:R0:W-:Y:S01]  /*2e20*/  STG.E desc[UR14][R30.64], R49 ;  /* 0x000000311e007986 */ /* 0x0001e2000c10190e */
[----:B------:R-:W-:Y:S02]  /*2e30*/  FMNMX R4, R4, |R49|, !PT ;  /* 0x4000003104047209 */ /* 0x000fe40007800000 */
[----:B------:R-:W-:Y:S01]  /*2e40*/  IADD3.X R25, R5, UR23, RZ, P0, !PT ;  /* 0x0000001705197c10 */ /* 0x000fe200087fe4ff */
[----:B------:R0:W-:Y:S01]  /*2e50*/  STG.E desc[UR14][R32.64], R14 ;  /* 0x0000000e20007986 */ /* 0x0001e2000c10190e */
[----:B------:R-:W-:-:S03]  /*2e60*/  F2FP.SATFINITE.E4M3.F32.PACK_AB_MERGE_C R5, RZ, R2, RZ ;  /* 0x00000002ff05723e */ /* 0x000fc600048070ff */
[----:B------:R0:W-:Y:S04]  /*2e70*/  STG.E desc[UR14][R34.64], R0 ;  /* 0x0000000022007986 */ /* 0x0001e8000c10190e */
[----:B------:R0:W-:Y:S02]  /*2e80*/  STG.E.U8 desc[UR14][R24.64], R5 ;  /* 0x0000000518007986 */ /* 0x0001e4000c10110e */
.L_x_1340:
[----:B------:R-:W-:Y:S05]  /*2e90*/  BSYNC B0 ;  /* 0x0000000000007941 */ /* 0x000fea0003800000 */
.L_x_1339:
        /* <DEDUP_REMOVED lines=11> */
.L_x_1342:
[----:B------:R-:W-:Y:S05]  /*2f50*/  BSYNC B0 ;  /* 0x0000000000007941 */ /* 0x000fea0003800000 */
.L_x_1341:
[----:B------:R-:W-:Y:S04]  /*2f60*/  BSSY B0, `(.L_x_1343) ;  /* 0x0000013000007945 */ /* 0x000fe80003800000 */
[----:B------:R-:W-:Y:S05]  /*2f70*/  @!P2 BRA `(.L_x_1344) ;  /* 0x000000000044a947 */ /* 0x000fea0003800000 */
[C---:B------:R-:W-:Y:S01]  /*2f80*/  SHF.L.U32 R6, R20.reuse, 0x2, RZ ;  /* 0x0000000214067819 */ /* 0x040fe200000006ff */
[----:B0-----:R-:W-:Y:S01]  /*2f90*/  FMUL R0, R9, UR13 ;  /* 0x0000000d09007c20 */ /* 0x001fe20008400000 */
[----:B------:R-:W-:Y:S02]  /*2fa0*/  SHF.L.U64.HI R2, R20, 0x2, R7 ;  /* 0x0000000214027819 */ /* 0x000fe40000010207 */
[C---:B-1----:R-:W-:Y:S02]  /*2fb0*/  IADD3 R22, P0, R6.reuse, UR8, RZ ;  /* 0x0000000806167c10 */ /* 0x042fe4000ff1e0ff */
[----:B------:R-:W-:Y:S02]  /*2fc0*/  IADD3 R24, P3, R6, UR24, RZ ;  /* 0x0000001806187c10 */ /* 0x000fe4000ff7e0ff */
[----:B------:R-:W-:Y:S02]  /*2fd0*/  IADD3.X R23, R2, UR9, RZ, P0, !PT ;  /* 0x0000000902177c10 */ /* 0x000fe400087fe4ff */
[----:B------:R-:W-:-:S02]  /*2fe0*/  IADD3 R20, P0, R20, UR22, RZ ;  /* 0x0000001614147c10 */ /* 0x000fc4000ff1e0ff */
[----:B------:R-:W-:Y:S01]  /*2ff0*/  IADD3 R6, P2, R6, UR26, RZ ;  /* 0x0000001a06067c10 */ /* 0x000fe2000ff5e0ff */
[----:B------:R2:W-:Y:S01]  /*3000*/  STG.E desc[UR14][R22.64], R9 ;  /* 0x0000000916007986 */ /* 0x0005e2000c10190e */
[C---:B------:R-:W-:Y:S02]  /*3010*/  IADD3.X R25, R2.reuse, UR25, RZ, P3, !PT ;  /* 0x0000001902197c10 */ /* 0x040fe40009ffe4ff */
[----:B------:R-:W-:Y:S02]  /*3020*/  IADD3.X R21, R7, UR23, RZ, P0, !PT ;  /* 0x0000001707157c10 */ /* 0x000fe400087fe4ff */
[----:B------:R-:W-:Y:S01]  /*3030*/  IADD3.X R7, R2, UR27, RZ, P2, !PT ;  /* 0x0000001b02077c10 */ /* 0x000fe200097fe4ff */
[----:B------:R2:W-:Y:S01]  /*3040*/  STG.E desc[UR14][R24.64], R48 ;  /* 0x0000003018007986 */ /* 0x0005e2000c10190e */
[----:B------:R-:W-:Y:S02]  /*3050*/  F2FP.SATFINITE.E4M3.F32.PACK_AB_MERGE_C R5, RZ, R0, RZ ;  /* 0x00000000ff05723e */ /* 0x000fe400048070ff */
[----:B------:R-:W-:Y:S01]  /*3060*/  FMNMX R4, R4, |R9|, !PT ;  /* 0x4000000904047209 */ /* 0x000fe20007800000 */
[----:B------:R2:W-:Y:S04]  /*3070*/  STG.E desc[UR14][R6.64], R16 ;  /* 0x0000001006007986 */ /* 0x0005e8000c10190e */
[----:B------:R2:W-:Y:S02]  /*3080*/  STG.E.U8 desc[UR14][R20.64], R5 ;  /* 0x0000000514007986 */ /* 0x0005e4000c10110e */
.L_x_1344:
[----:B------:R-:W-:Y:S05]  /*3090*/  BSYNC B0 ;  /* 0x0000000000007941 */ /* 0x000fea0003800000 */
.L_x_1343:
[----:B------:R-:W-:Y:S01]  /*30a0*/  BSSY B0, `(.L_x_1345) ;  /* 0x0000014000007945 */ /* 0x000fe20003800000 */
[----:B--2---:R-:W-:-:S03]  /*30b0*/  FFMA R9, -R13, UR37, R10 ;  /* 0x000000250d097c23 */ /* 0x004fc6000800010a */
[----:B------:R-:W-:Y:S05]  /*30c0*/  @!P1 BRA `(.L_x_1346) ;  /* 0x0000000000449947 */ /* 0x000fea0003800000 */
[C---:B------:R-:W-:Y:S01]  /*30d0*/  IMAD.SHL.U32 R12, R18.reuse, 0x4, RZ ;  /* 0x00000004120c7824 */ /* 0x040fe200078e00ff */
[----:B------:R-:W-:Y:S01]  /*30e0*/  SHF.L.U64.HI R2, R18, 0x2, R8 ;  /* 0x0000000212027819 */ /* 0x000fe20000010208 */
[----:B0-----:R-:W-:Y:S01]  /*30f0*/  FMUL R0, R9, UR13 ;  /* 0x0000000d09007c20 */ /* 0x001fe20008400000 */
[----:B------:R-:W-:Y:S02]  /*3100*/  FMNMX R4, R4, |R9|, !PT ;  /* 0x4000000904047209 */ /* 0x000fe40007800000 */
[C---:B------:R-:W-:Y:S02]  /*3110*/  IADD3 R6, P0, R12.reuse, UR8, RZ ;  /* 0x000000080c067c10 */ /* 0x040fe4000ff1e0ff */
[----:B------:R-:W-:Y:S02]  /*3120*/  IADD3 R10, P2, R12, UR24, RZ ;  /* 0x000000180c0a7c10 */ /* 0x000fe4000ff5e0ff */
[----:B------:R-:W-:Y:S02]  /*3130*/  IADD3.X R7, R2, UR9, RZ, P0, !PT ;  /* 0x0000000902077c10 */ /* 0x000fe400087fe4ff */
[----:B------:R-:W-:-:S02]  /*3140*/  IADD3 R12, P1, R12, UR26, RZ ;  /* 0x0000001a0c0c7c10 */ /* 0x000fc4000ff3e0ff */
[----:B------:R-:W-:Y:S01]  /*3150*/  IADD3 R18, P0, R18, UR22, RZ ;  /* 0x0000001612127c10 */ /* 0x000fe2000ff1e0ff */
[----:B------:R2:W-:Y:S01]  /*3160*/  STG.E desc[UR14][R6.64], R9 ;  /* 0x0000000906007986 */ /* 0x0005e2000c10190e */
[C---:B-1----:R-:W-:Y:S02]  /*3170*/  IADD3.X R11, R2.reuse, UR25, RZ, P2, !PT ;  /* 0x00000019020b7c10 */ /* 0x042fe400097fe4ff */
[----:B------:R-:W-:Y:S02]  /*3180*/  IADD3.X R13, R2, UR27, RZ, P1, !PT ;  /* 0x0000001b020d7c10 */ /* 0x000fe40008ffe4ff */
[----:B------:R-:W-:Y:S01]  /*3190*/  IADD3.X R19, R8, UR23, RZ, P0, !PT ;  /* 0x0000001708137c10 */ /* 0x000fe200087fe4ff */
[----:B------:R2:W-:Y:S01]  /*31a0*/  STG.E desc[UR14][R10.64], R15 ;  /* 0x0000000f0a007986 */ /* 0x0005e2000c10190e */
[----:B------:R-:W-:-:S03]  /*31b0*/  F2FP.SATFINITE.E4M3.F32.PACK_AB_MERGE_C R5, RZ, R0, RZ ;  /* 0x00000000ff05723e */ /* 0x000fc600048070ff */
[----:B------:R2:W-:Y:S04]  /*31c0*/  STG.E desc[UR14][R12.64], R17 ;  /* 0x000000110c007986 */ /* 0x0005e8000c10190e */
[----:B------:R2:W-:Y:S02]  /*31d0*/  STG.E.U8 desc[UR14][R18.64], R5 ;  /* 0x0000000512007986 */ /* 0x0005e4000c10110e */
.L_x_1346:
[----:B------:R-:W-:Y:S05]  /*31e0*/  BSYNC B0 ;  /* 0x0000000000007941 */ /* 0x000fea0003800000 */
.L_x_1345:
[----:B------:R-:W-:-:S04]  /*31f0*/  ULEA UR4, UP0, UR33, UR4, 0x2 ;  /* 0x0000000421047291 */ /* 0x000fc8000f80103f */
[----:B------:R-:W-:Y:S02]  /*3200*/  UIADD3.X UR5, URZ, UR5, URZ, UP0, !UPT ;  /* 0x000000053f057290 */ /* 0x000fe400087fe43f */
[----:B------:R-:W-:Y:S02]  /*3210*/  UISETP.LT.U32.AND UP1, UPT, UR4, UR6, UPT ;  /* 0x000000060400728c */ /* 0x000fe4000bf21070 */
[----:B------:R-:W-:Y:S02]  /*3220*/  UISETP.GE.U32.AND UP0, UPT, UR4, UR28, UPT ;  /* 0x0000001c0400728c */ /* 0x000fe4000bf06070 */
[----:B0-----:R-:W-:Y:S02]  /*3230*/  MOV R0, UR5 ;  /* 0x0000000500007c02 */ /* 0x001fe40008000f00 */
[----:B------:R-:W-:Y:S01]  /*3240*/  UISETP.GE.AND.EX UP0, UPT, UR5, UR29, UPT, UP0 ;  /* 0x0000001d0500728c */ /* 0x000fe2000bf06300 */
[----:B------:R-:W-:-:S04]  /*3250*/  PLOP3.LUT P0, PT, PT, PT, UP1, 0x80, 0x0 ;  /* 0x000000000000781c */ /* 0x000fc80003f0f018 */
[----:B------:R-:W-:Y:S02]  /*3260*/  ISETP.LT.AND.EX P0, PT, R0, UR11, PT, P0 ;  /* 0x0000000b00007c0c */ /* 0x000fe4000bf01300 */
[----:B------:R-:W-:-:S13]  /*3270*/  PLOP3.LUT P1, PT, PT, PT, UP0, 0x80, 0x0 ;  /* 0x000000000000781c */ /* 0x000fda0003f2f008 */
[----:B------:R-:W-:Y:S05]  /*3280*/  @!P1 BRA P0, `(.L_x_1347) ;  /* 0xffffffd000449947 */ /* 0x000fea000003ffff */
.L_x_1264:
[----:B-12---:R-:W0:Y:S01]  /*3290*/  SHFL.DOWN PT, R5, R4, 0x10, 0x1f ;  /* 0x0a001f0004057f89 */ /* 0x006e2200000e0000 */
[----:B------:R-:W-:Y:S01]  /*32a0*/  LOP3.LUT P0, RZ, R3, 0x1f, RZ, 0xc0, !PT ;  /* 0x0000001f03ff7812 */ /* 0x000fe2000780c0ff */
[----:B------:R-:W-:-:S12]  /*32b0*/  BSSY B0, `(.L_x_1348) ;  /* 0x0000025000007945 */ /* 0x000fd80003800000 */
[----:B------:R-:W1:Y:S01]  /*32c0*/  @!P0 S2R R11, SR_CgaCtaId ;  /* 0x00000000000b8919 */ /* 0x000e620000008800 */
[----:B------:R-:W-:Y:S02]  /*32d0*/  @!P0 MOV R6, 0x400 ;  /* 0x0000040000068802 */ /* 0x000fe40000000f00 */
[----:B0-----:R-:W-:Y:S02]  /*32e0*/  FMNMX R5, R5, R4, !PT ;  /* 0x0000000405057209 */ /* 0x001fe40007800000 */
[----:B------:R-:W-:-:S03]  /*32f0*/  SHF.R.U32.HI R4, RZ, 0x5, R3 ;  /* 0x00000005ff047819 */ /* 0x000fc60000011603 */
        /* <DEDUP_REMOVED lines=31> */
.L_x_1358:
[----:B01----:R-:W-:-:S07]  /*34f0*/  FMNMX R7, R7, R4, !PT ;  /* 0x0000000407077209 */ /* 0x003fce0007800000 */
.L_x_1349:
[----:B------:R-:W-:Y:S05]  /*3500*/  BSYNC B0 ;  /* 0x0000000000007941 */ /* 0x000fea0003800000 */
.L_x_1348:
        /* <DEDUP_REMOVED lines=10> */
.L_x_1351:
[----:B------:R-:W-:Y:S05]  /*35b0*/  @!P1 EXIT ;  /* 0x000000000000994d */ /* 0x000fea0003800000 */
[----:B------:R-:W-:-:S04]  /*35c0*/  UIADD3 UR4, UR13, 0x1800000, URZ ;  /* 0x018000000d047890 */ /* 0x000fc8000fffe03f */
[----:B------:R-:W-:-:S04]  /*35d0*/  ULOP3.LUT UR4, UR4, 0x7f800000, URZ, 0xc0, !UPT ;  /* 0x7f80000004047892 */ /* 0x000fc8000f8ec03f */
[----:B------:R-:W-:-:S06]  /*35e0*/  UISETP.GT.U32.AND UP0, UPT, UR4, 0x1ffffff, UPT ;  /* 0x01ffffff0400788c */ /* 0x000fcc000bf04070 */
[----:B------:R-:W-:-:S13]  /*35f0*/  PLOP3.LUT P0, PT, PT, PT, UP0, 0x80, 0x0 ;  /* 0x000000000000781c */ /* 0x000fda0003f0f008 */
[----:B------:R-:W-:Y:S05]  /*3600*/  @P0 BRA `(.L_x_1352) ;  /* 0x0000000000100947 */ /* 0x000fea0003800000 */
[----:B------:R-:W-:Y:S01]  /*3610*/  IMAD.U32 R0, RZ, RZ, UR13 ;  /* 0x0000000dff007e24 */ /* 0x000fe2000f8e00ff */
[----:B0-----:R-:W-:-:S07]  /*3620*/  MOV R7, 0x3640 ;  /* 0x0000364000077802 */ /* 0x001fce0000000f00 */
[----:B------:R-:W-:Y:S05]  /*3630*/  CALL.REL.NOINC `($__internal_30_$__cuda_sm20_rcp_rn_f32_slowpath) ;  /* 0x0000000000987944 */ /* 0x000fea0003c00000 */
[----:B------:R-:W-:Y:S05]  /*3640*/  BRA `(.L_x_1353) ;  /* 0x0000000000147947 */ /* 0x000fea0003800000 */
.L_x_1352:
[----:B------:R-:W1:Y:S01]  /*3650*/  MUFU.RCP R5, UR13 ;  /* 0x0000000d00057d08 */ /* 0x000e620008001000 */
[----:B------:R-:W-:-:S05]  /*3660*/  MOV R0, UR13 ;  /* 0x0000000d00007c02 */ /* 0x000fca0008000f00 */
[----:B-1----:R-:W-:-:S04]  /*3670*/  FFMA R0, R5, R0, -1 ;  /* 0xbf80000005007423 */ /* 0x002fc80000000000 */
[----:B------:R-:W-:-:S04]  /*3680*/  FADD.FTZ R0, -R0, -RZ ;  /* 0x800000ff00007221 */ /* 0x000fc80000010100 */
[----:B------:R-:W-:-:S07]  /*3690*/  FFMA R5, R5, R0, R5 ;  /* 0x0000000005057223 */ /* 0x000fce0000000005 */
.L_x_1353:
[----:B0-----:R-:W-:Y:S01]  /*36a0*/  IMAD.U32 R2, RZ, RZ, UR18 ;  /* 0x00000012ff027e24 */ /* 0x001fe2000f8e00ff */
[----:B------:R-:W-:-:S05]  /*36b0*/  MOV R3, UR19 ;  /* 0x0000001300037c02 */ /* 0x000fca0008000f00 */
[----:B------:R-:W-:Y:S01]  /*36c0*/  STG.E desc[UR14][R2.64], R5 ;  /* 0x0000000502007986 */ /* 0x000fe2000c10190e */
[----:B------:R-:W-:Y:S05]  /*36d0*/  EXIT ;  /* 0x000000000000794d */ /* 0x000fea0003800000 */
.L_x_1350:
[----:B------:R-:W-:Y:S01]  /*36e0*/  HFMA2.MMA R11, -RZ, RZ, 0, 1.847743988037109375e-06 ;  /* 0x0000001fff0b7435 */ /* 0x000fe200000001ff */
[----:B------:R-:W-:Y:S02]  /*36f0*/  IMAD.MOV.U32 R9, RZ, RZ, 0x8 ;  /* 0x00000008ff097424 */ /* 0x000fe400078e00ff */
[----:B------:R-:W-:-:S08]  /*3700*/  IMAD.MOV.U32 R6, RZ, RZ, -0x1 ;  /* 0xffffffffff067424 */ /* 0x000fd000078e00ff */
[----:B01----:R-:W-:Y:S05]  /*3710*/  WARPSYNC.COLLECTIVE R6, `(.L_x_1354) ;  /* 0x0000000006087348 */ /* 0x003fea0003c00000 */
[----:B-1----:R1:W2:Y:S02]  /*3720*/  SHFL.DOWN P0, R4, R0, R9, R11 ;  /* 0x0800000900047389 */ /* 0x0022a4000000000b */
[----:B012---:R-:W-:Y:S01]  /*3730*/  ENDCOLLECTIVE ;  /* 0x000000000000791b */ /* 0x007fe20003800000 */
.L_x_1354:
[----:B------:R-:W-:Y:S01]  /*3740*/  HFMA2.MMA R9, -RZ, RZ, 0, 2.384185791015625e-07 ;  /* 0x00000004ff097435 */ /* 0x000fe200000001ff */
[----:B------:R-:W-:-:S04]  /*3750*/  MOV R5, R4 ;  /* 0x0000000400057202 */ /* 0x000fc80000000f00 */
[----:B------:R-:W-:-:S05]  /*3760*/  FMNMX R5, R5, R0, !PT ;  /* 0x0000000005057209 */ /* 0x000fca0007800000 */
[----:B------:R-:W-:-:S07]  /*3770*/  IMAD.MOV.U32 R0, RZ, RZ, R5 ;  /* 0x000000ffff007224 */ /* 0x000fce00078e0005 */
[----:B------:R-:W-:Y:S05]  /*3780*/  WARPSYNC.COLLECTIVE R6, `(.L_x_1355) ;  /* 0x0000000006087348 */ /* 0x000fea0003c00000 */
[----:B------:R0:W1:Y:S02]  /*3790*/  SHFL.DOWN P0, R4, R0, R9, R11 ;  /* 0x0800000900047389 */ /* 0x000064000000000b */
[----:B01----:R-:W-:Y:S01]  /*37a0*/  ENDCOLLECTIVE ;  /* 0x000000000000791b */ /* 0x003fe20003800000 */
.L_x_1355:
[----:B------:R-:W-:Y:S02]  /*37b0*/  IMAD.MOV.U32 R9, RZ, RZ, 0x2 ;  /* 0x00000002ff097424 */ /* 0x000fe400078e00ff */
[----:B------:R-:W-:-:S05]  /*37c0*/  IMAD.MOV.U32 R2, RZ, RZ, R4 ;  /* 0x000000ffff027224 */ /* 0x000fca00078e0004 */
[----:B------:R-:W-:-:S04]  /*37d0*/  FMNMX R2, R5, R2, !PT ;  /* 0x0000000205027209 */ /* 0x000fc80007800000 */
[----:B------:R-:W-:-:S07]  /*37e0*/  MOV R0, R2 ;  /* 0x0000000200007202 */ /* 0x000fce0000000f00 */
[----:B------:R-:W-:Y:S05]  /*37f0*/  WARPSYNC.COLLECTIVE R6, `(.L_x_1356) ;  /* 0x0000000006087348 */ /* 0x000fea0003c00000 */
[----:B------:R0:W1:Y:S02]  /*3800*/  SHFL.DOWN P0, R4, R0, R9, R11 ;  /* 0x0800000900047389 */ /* 0x000064000000000b */
[----:B01----:R-:W-:Y:S01]  /*3810*/  ENDCOLLECTIVE ;  /* 0x000000000000791b */ /* 0x003fe20003800000 */
.L_x_1356:
[----:B------:R-:W-:Y:S01]  /*3820*/  HFMA2.MMA R9, -RZ, RZ, 0, 5.9604644775390625e-08 ;  /* 0x00000001ff097435 */ /* 0x000fe200000001ff */
[----:B------:R-:W-:-:S04]  /*3830*/  MOV R7, R4 ;  /* 0x0000000400077202 */ /* 0x000fc80000000f00 */
[----:B------:R-:W-:-:S05]  /*3840*/  FMNMX R7, R2, R7, !PT ;  /* 0x0000000702077209 */ /* 0x000fca0007800000 */
[----:B------:R-:W-:-:S07]  /*3850*/  IMAD.MOV.U32 R0, RZ, RZ, R7 ;  /* 0x000000ffff007224 */ /* 0x000fce00078e0007 */
[----:B------:R-:W-:Y:S05]  /*3860*/  WARPSYNC.COLLECTIVE R6, `(.L_x_1357) ;  /* 0x0000000006087348 */ /* 0x000fea0003c00000 */
[----:B------:R0:W1:Y:S02]  /*3870*/  SHFL.DOWN P0, R4, R0, R9, R11 ;  /* 0x0800000900047389 */ /* 0x000064000000000b */
[----:B01----:R-:W-:Y:S01]  /*3880*/  ENDCOLLECTIVE ;  /* 0x000000000000791b */ /* 0x003fe20003800000 */
.L_x_1357:
[----:B------:R-:W-:Y:S05]  /*3890*/  BRA `(.L_x_1358) ;  /* 0xfffffffc00147947 */ /* 0x000fea000383ffff */
        .weak           $__internal_30_$__cuda_sm20_rcp_rn_f32_slowpath
        .type           $__internal_30_$__cuda_sm20_rcp_rn_f32_slowpath,@function
        .size           $__internal_30_$__cuda_sm20_rcp_rn_f32_slowpath,($__internal_31_$__cuda_sm20_sqrt_rn_f32_slowpath - $__internal_30_$__cuda_sm20_rcp_rn_f32_slowpath)
$__internal_30_$__cuda_sm20_rcp_rn_f32_slowpath:
        /* <DEDUP_REMOVED lines=15> */
.L_x_1359:
        /* <DEDUP_REMOVED lines=33> */
.L_x_1361:
[----:B------:R0:W1:Y:S02]  /*3ba0*/  MUFU.RCP R2, R0 ;  /* 0x0000000000027308 */ /* 0x0000640000001000 */
.L_x_1360:
[----:B------:R-:W-:Y:S01]  /*3bb0*/  HFMA2.MMA R3, -RZ, RZ, 0, 0 ;  /* 0x00000000ff037435 */ /* 0x000fe200000001ff */
[----:B-1-3--:R-:W-:Y:S01]  /*3bc0*/  MOV R5, R2 ;  /* 0x0000000200057202 */ /* 0x00afe20000000f00 */
[----:B------:R-:W-:-:S04]  /*3bd0*/  IMAD.MOV.U32 R2, RZ, RZ, R7 ;  /* 0x000000ffff027224 */ /* 0x000fc800078e0007 */
[----:B0-2---:R-:W-:Y:S05]  /*3be0*/  RET.REL.NODEC R2 `(_Z25multi_tensor_apply_kernelI18TensorListMetadataILi5ELb1EEN18transformer_engine17multi_tensor_adam17AdamFunctorMasterI13__nv_fp8_e4m313__nv_bfloat16flEEJffffffNS3_10adamMode_tEfEEvlPViT_T0_DpT1_) ;  /* 0xffffffc402047950 */ /* 0x005fea0003c3ffff */
        .weak           $__internal_31_$__cuda_sm20_sqrt_rn_f32_slowpath
        .type           $__internal_31_$__cuda_sm20_sqrt_rn_f32_slowpath,@function
        .size           $__internal_31_$__cuda_sm20_sqrt_rn_f32_slowpath,($__internal_32_$__cuda_sm3x_div_rn_noftz_f32_slowpath - $__internal_31_$__cuda_sm20_sqrt_rn_f32_slowpath)
$__internal_31_$__cuda_sm20_sqrt_rn_f32_slowpath:
        /* <DEDUP_REMOVED lines=15> */
[----:B------:R-:W-:Y:S01]  /*3ce0*/  @P2 FFMA R55, R52, R50, R53 ;  /* 0x0000003234372223 */ /* 0x000fe20000000035 */
[----:B------:R-:W-:-:S03]  /*3cf0*/  @!P2 MOV R50, R44 ;  /* 0x0000002c0032a202 */ /* 0x000fc60000000f00 */
[----:B------:R-:W-:-:S04]  /*3d00*/  @P2 FFMA R45, R55, R45, R52 ;  /* 0x0000002d372d2223 */ /* 0x000fc80000000034 */
[----:B------:R-:W-:-:S07]  /*3d10*/  @P2 FMUL.FTZ R50, R45, 2.3283064365386962891e-10 ;  /* 0x2f8000002d322820 */ /* 0x000fce0000410000 */
.L_x_1362:
[----:B------:R-:W-:Y:S01]  /*3d20*/  MOV R44, R2 ;  /* 0x00000002002c7202 */ /* 0x000fe20000000f00 */
[----:B------:R-:W-:-:S04]  /*3d30*/  IMAD.MOV.U32 R45, RZ, RZ, 0x0 ;  /* 0x00000000ff2d7424 */ /* 0x000fc800078e00ff */
[----:B------:R-:W-:Y:S05]  /*3d40*/  RET.REL.NODEC R44 `(_Z25multi_tensor_apply_kernelI18TensorListMetadataILi5ELb1EEN18transformer_engine17multi_tensor_adam17AdamFunctorMasterI13__nv_fp8_e4m313__nv_bfloat16flEEJffffffNS3_10adamMode_tEfEEvlPViT_T0_DpT1_) ;  /* 0xffffffc02cac7950 */ /* 0x000fea0003c3ffff */
        .weak           $__internal_32_$__cuda_sm3x_div_rn_noftz_f32_slowpath
        .type           $__internal_32_$__cuda_sm3x_div_rn_noftz_f32_slowpath,@function
        .size           $__internal_32_$__cuda_sm3x_div_rn_noftz_f32_slowpath,(.L_x_5515 - $__internal_32_$__cuda_sm3x_div_rn_noftz_f32_slowpath)
$__internal_32_$__cuda_sm3x_div_rn_noftz_f32_slowpath:
[----:B------:R-:W-:Y:S01]  /*3d50*/  SHF.R.U32.HI R45, RZ, 0x17, R2 ;  /* 0x00000017ff2d7819 */ /* 0x000fe20000011602 */
[----:B------:R-:W-:Y:S01]  /*3d60*/  BSSY B0, `(.L_x_1363) ;  /* 0x0000062000007945 */ /* 0x000fe20003800000 */
[----:B------:R-:W-:Y:S02]  /*3d70*/  SHF.R.U32.HI R52, RZ, 0x17, R55 ;  /* 0x00000017ff347819 */ /* 0x000fe40000011637 */
[----:B------:R-:W-:Y:S02]  /*3d80*/  LOP3.LUT R45, R45, 0xff, RZ, 0xc0, !PT ;  /* 0x000000ff2d2d7812 */ /* 0x000fe400078ec0ff */
[----:B------:R-:W-:Y:S02]  /*3d90*/  LOP3.LUT R52, R52, 0xff, RZ, 0xc0, !PT ;  /* 0x000000ff34347812 */ /* 0x000fe400078ec0ff */
[----:B------:R-:W-:Y:S02]  /*3da0*/  IADD3 R53, R45, -0x1, RZ ;  /* 0xffffffff2d357810 */ /* 0x000fe40007ffe0ff */
[----:B------:R-:W-:-:S02]  /*3db0*/  IADD3 R54, R52, -0x1, RZ ;  /* 0xffffffff34367810 */ /* 0x000fc40007ffe0ff */
        /* <DEDUP_REMOVED lines=23> */
[----:B------:R-:W-:Y:S01]  /*3f30*/  @!P2 FFMA R55, R55, 1.84467440737095516160e+19, RZ ;  /* 0x5f8000003737a823 */ /* 0x000fe200000000ff */
[----:B------:R-:W-:Y:S01]  /*3f40*/  @!P2 MOV R44, 0xffffffc0 ;  /* 0xffffffc0002ca802 */ /* 0x000fe20000000f00 */
[----:B------:R-:W-:-:S04]  /*3f50*/  @!P3 FFMA R2, R2, 1.84467440737095516160e+19, RZ ;  /* 0x5f8000000202b823 */ /* 0x000fc800000000ff */
[----:B------:R-:W-:-:S07]  /*3f60*/  @!P3 VIADD R44, R44, 0x40 ;  /* 0x000000402c2cb836 */ /* 0x000fce0000000000 */
.L_x_1364:
[----:B------:R-:W-:Y:S01]  /*3f70*/  LEA R53, R45, 0xc0800000, 0x17 ;  /* 0xc08000002d357811 */ /* 0x000fe200078eb8ff */
[----:B------:R-:W-:Y:S01]  /*3f80*/  BSSY B1, `(.L_x_1369) ;  /* 0x0000036000017945 */ /* 0x000fe20003800000 */
[----:B------:R-:W-:Y:S02]  /*3f90*/  IADD3 R52, R52, -0x7f, RZ ;  /* 0xffffff8134347810 */ /* 0x000fe40007ffe0ff */
[----:B------:R-:W-:Y:S02]  /*3fa0*/  IADD3 R56, -R53, R2, RZ ;  /* 0x0000000235387210 */ /* 0x000fe40007ffe1ff */
[C---:B------:R-:W-:Y:S01]  /*3fb0*/  IADD3 R45, R52.reuse, 0x7f, -R45 ;  /* 0x0000007f342d7810 */ /* 0x040fe20007ffe82d */
[----:B------:R-:W-:Y:S01]  /*3fc0*/  IMAD R2, R52, -0x800000, R55 ;  /* 0xff80000034027824 */ /* 0x000fe200078e0237 */
[----:B------:R-:W0:Y:S01]  /*3fd0*/  MUFU.RCP R54, R56 ;  /* 0x0000003800367308 */ /* 0x000e220000001000 */
[----:B------:R-:W-:Y:S02]  /*3fe0*/  FADD.FTZ R53, -R56, -RZ ;  /* 0x800000ff38357221 */ /* 0x000fe40000010100 */
[----:B------:R-:W-:-:S02]  /*3ff0*/  IMAD.IADD R45, R45, 0x1, R44 ;  /* 0x000000012d2d7824 */ /* 0x000fc400078e022c */
        /* <DEDUP_REMOVED lines=9> */
[----:B------:R-:W-:-:S04]  /*4090*/  IADD3 R44, R44, R45, RZ ;  /* 0x0000002d2c2c7210 */ /* 0x000fc80007ffe0ff */
        /* <DEDUP_REMOVED lines=13> */
[C---:B------:R-:W-:Y:S01]  /*4170*/  VIADD R53, R44.reuse, 0x20 ;  /* 0x000000202c357836 */ /* 0x040fe20000000000 */
[C---:B------:R-:W-:Y:S02]  /*4180*/  ISETP.NE.AND P4, PT, R44.reuse, RZ, PT ;  /* 0x000000ff2c00720c */ /* 0x040fe40003f85270 */
[----:B------:R-:W-:Y:S02]  /*4190*/  LOP3.LUT R45, R45, 0x7fffff, RZ, 0xc0, !PT ;  /* 0x007fffff2d2d7812 */ /* 0x000fe400078ec0ff */
[----:B------:R-:W-:Y:S02]  /*41a0*/  ISETP.NE.AND P3, PT, R44, RZ, PT ;  /* 0x000000ff2c00720c */ /* 0x000fe40003f65270 */
[----:B------:R-:W-:-:S02]  /*41b0*/  LOP3.LUT R54, R45, 0x800000, RZ, 0xfc, !PT ;  /* 0x008000002d367812 */ /* 0x000fc400078efcff */
[----:B------:R-:W-:Y:S02]  /*41c0*/  IADD3 R44, -R44, RZ, RZ ;  /* 0x000000ff2c2c7210 */ /* 0x000fe40007ffe1ff */
[----:B------:R-:W-:Y:S02]  /*41d0*/  SHF.L.U32 R53, R54, R53, RZ ;  /* 0x0000003536357219 */ /* 0x000fe400000006ff */
[----:B------:R-:W-:Y:S02]  /*41e0*/  FSETP.NEU.FTZ.AND P2, PT, R52, R57, PT ;  /* 0x000000393400720b */ /* 0x000fe40003f5d000 */
[----:B------:R-:W-:Y:S02]  /*41f0*/  SEL R45, R44, RZ, P4 ;  /* 0x000000ff2c2d7207 */ /* 0x000fe40002000000 */
[----:B------:R-:W-:Y:S02]  /*4200*/  ISETP.NE.AND P3, PT, R53, RZ, P3 ;  /* 0x000000ff3500720c */ /* 0x000fe40001f65270 */
[----:B------:R-:W-:-:S02]  /*4210*/  SHF.R.U32.HI R53, RZ, R45, R54 ;  /* 0x0000002dff357219 */ /* 0x000fc40000011636 */
        /* <DEDUP_REMOVED lines=8> */
.L_x_1371:
[----:B------:R-:W-:-:S04]  /*42a0*/  LOP3.LUT R2, R2, 0x80000000, RZ, 0xc0, !PT ;  /* 0x8000000002027812 */ /* 0x000fc800078ec0ff */
[----:B------:R-:W-:Y:S01]  /*42b0*/  LOP3.LUT R2, R2, 0x7f800000, RZ, 0xfc, !PT ;  /* 0x7f80000002027812 */ /* 0x000fe200078efcff */
[----:B------:R-:W-:Y:S06]  /*42c0*/  BRA `(.L_x_1372) ;  /* 0x0000000000047947 */ /* 0x000fec0003800000 */
.L_x_1370:
[----:B------:R-:W-:-:S07]  /*42d0*/  IMAD R2, R45, 0x800000, R2 ;  /* 0x008000002d027824 */ /* 0x000fce00078e0202 */
.L_x_1372:
[----:B------:R-:W-:Y:S05]  /*42e0*/  BSYNC B1 ;  /* 0x0000000000017941 */ /* 0x000fea0003800000 */
.L_x_1369:
[----:B------:R-:W-:Y:S05]  /*42f0*/  BRA `(.L_x_1373) ;  /* 0x0000000000207947 */ /* 0x000fea0003800000 */
.L_x_1368:
[----:B------:R-:W-:-:S04]  /*4300*/  LOP3.LUT R2, R2, 0x80000000, R55, 0x48, !PT ;  /* 0x8000000002027812 */ /* 0x000fc800078e4837 */
[----:B------:R-:W-:Y:S01]  /*4310*/  LOP3.LUT R2, R2, 0x7f800000, RZ, 0xfc, !PT ;  /* 0x7f80000002027812 */ /* 0x000fe200078efcff */
[----:B------:R-:W-:Y:S06]  /*4320*/  BRA `(.L_x_1373) ;  /* 0x0000000000147947 */ /* 0x000fec0003800000 */
.L_x_1367:
[----:B------:R-:W-:Y:S01]  /*4330*/  LOP3.LUT R2, R2, 0x80000000, R55, 0x48, !PT ;  /* 0x8000000002027812 */ /* 0x000fe200078e4837 */
[----:B------:R-:W-:Y:S06]  /*4340*/  BRA `(.L_x_1373) ;  /* 0x00000000000c7947 */ /* 0x000fec0003800000 */
.L_x_1366:
[----:B------:R-:W0:Y:S01]  /*4350*/  MUFU.RSQ R2, -QNAN ;  /* 0xffc0000000027908 */ /* 0x000e220000001400 */
[----:B------:R-:W-:Y:S05]  /*4360*/  BRA `(.L_x_1373) ;  /* 0x0000000000047947 */ /* 0x000fea0003800000 */
.L_x_1365:
[----:B------:R-:W-:-:S07]  /*4370*/  FADD.FTZ R2, R55, R2 ;  /* 0x0000000237027221 */ /* 0x000fce0000010000 */
.L_x_1373:
[----:B------:R-:W-:Y:S05]  /*4380*/  BSYNC B0 ;  /* 0x0000000000007941 */ /* 0x000fea0003800000 */
.L_x_1363:
[----:B------:R-:W-:Y:S01]  /*4390*/  HFMA2.MMA R45, -RZ, RZ, 0, 0 ;  /* 0x00000000ff2d7435 */ /* 0x000fe200000001ff */
[----:B------:R-:W-:-:S05]  /*43a0*/  MOV R44, R50 ;  /* 0x00000032002c7202 */ /* 0x000fca0000000f00 */
[----:B0-----:R-:W-:Y:S05]  /*43b0*/  RET.REL.NODEC R44 `(_Z25multi_tensor_apply_kernelI18TensorListMetadataILi5ELb1EEN18transformer_engine17multi_tensor_adam17AdamFunctorMasterI13__nv_fp8_e4m313__nv_bfloat16flEEJffffffNS3_10adamMode_tEfEEvlPViT_T0_DpT1_) ;  /* 0xffffffbc2c107950 */ /* 0x001fea0003c3ffff */
.L_x_1374:
        /* <DEDUP_REMOVED lines=12> */
.L_x_5515:


//--------------------- .text._Z25multi_tensor_apply_kernelI18TensorListMetadataILi5ELb1EEN18transformer_engine17multi_tensor_adam17AdamFunctorMasterI13__nv_fp8_e4m36__halfflEEJffffffNS3_10adamMode_tEfEEvlPViT_T0_DpT1_ --------------------------
	.section	.text._Z25multi_tensor_apply_kernelI18TensorListMetadataILi5ELb1EEN18transformer_engine17multi_tensor_adam17AdamFunctorMasterI13__nv_fp8_e4m36__halfflEEJffffffNS3_10adamMode_tEfEEvlPViT_T0_DpT1_,"ax",@progbits
	.align	128
        .global         _Z25multi_tensor_apply_kernelI18TensorListMetadataILi5ELb1EEN18transformer_engine17multi_tensor_adam17AdamFunctorMasterI13__nv_fp8_e4m36__halfflEEJffffffNS3_10adamMode_tEfEEvlPViT_T0_DpT1_
        .type           _Z25multi_tensor_apply_kernelI18TensorListMetadataILi5ELb1EEN18transformer_engine17multi_tensor_adam17AdamFunctorMasterI13__nv_fp8_e4m36__halfflEEJffffffNS3_10adamMode_tEfEEvlPViT_T0_DpT1_,@function
        .size           _Z25multi_tensor_apply_kernelI18TensorListMetadataILi5ELb1EEN18transformer_engine17multi_tensor_adam17AdamFunctorMasterI13__nv_fp8_e4m36__halfflEEJffffffNS3_10adamMode_tEfEEvlPViT_T0_DpT1_,(.L_x_5518 - _Z25multi_tensor_apply_kernelI18TensorListMetadataILi5ELb1EEN18transformer_engine17multi_tensor_adam17AdamFunctorMasterI13__nv_fp8_e4m36__halfflEEJffffffNS3_10adamMode_tEfEEvlPViT_T0_DpT1_)
        .other          _Z25multi_tensor_apply_kernelI18TensorListMetadataILi5ELb1EEN18transformer_engine17multi_tensor_adam17AdamFunctorMasterI13__nv_fp8_e4m36__halfflEEJffffffNS3_10adamMode_tEfEEvlPViT_T0_DpT1_,@"STO_CUDA_ENTRY STV_DEFAULT"
_Z25multi_tensor_apply_kernelI18TensorListMetadataILi5ELb1EEN18transformer_engine17multi_tensor_adam17AdamFunctorMasterI13__nv_fp8_e4m36__halfflEEJffffffNS3_10adamMode_tEfEEvlPViT_T0_DpT1_:
.text._Z25multi_tensor_apply_kernelI18TensorListMetadataILi5ELb1EEN18transformer_engine17multi_tensor_adam17AdamFunctorMasterI13__nv_fp8_e4m36__halfflEEJffffffNS3_10adamMode_tEfEEvlPViT_T0_DpT1_:
        /* <DEDUP_REMOVED lines=58> */
.L_x_1458:
        /* <DEDUP_REMOVED lines=107> */
[----:B--2---:R-:W-:Y:S02]  /*0a50*/  @P0 HADD2.F32 R49, -RZ, R0.H0_H0 ;  /* 0x20000000ff310230 */ /* 0x004fe40000004100 */
[----:B---3--:R-:W-:Y:S02]  /*0a60*/  @P3 HADD2.F32 R16, -RZ, R14.H0_H0 ;  /* 0x2000000eff103230 */ /* 0x008fe40000004100 */
[----:B----4-:R-:W-:Y:S02]  /*0a70*/  @P5 HADD2.F32 R48, -RZ, R2.H0_H0 ;  /* 0x20000002ff305230 */ /* 0x010fe40000004100 */
[----:B------:R-:W-:Y:S02]  /*0a80*/  @P1 HADD2.F32 R15, -RZ, R44.H0_H0 ;  /* 0x2000002cff0f1230 */ /* 0x000fe40000004100 */
        /* <DEDUP_REMOVED lines=20> */
[----:B------:R-:W-:Y:S05]  /*0bd0*/  CALL.REL.NOINC `($__internal_35_$__cuda_sm3x_div_rn_noftz_f32_slowpath) ;  /* 0x00000030005c7944 */ /* 0x000fea0003c00000 */
[----:B------:R-:W-:-:S07]  /*0be0*/  MOV R49, R2 ;  /* 0x0000000200317202 */ /* 0x000fce0000000f00 */
.L_x_1378:
[----:B------:R-:W-:Y:S05]  /*0bf0*/  BSYNC B2 ;  /* 0x0000000000027941 */ /* 0x000fea0003800000 */
.L_x_1377:
        /* <DEDUP_REMOVED lines=14> */
[----:B------:R-:W-:Y:S05]  /*0ce0*/  CALL.REL.NOINC `($__internal_35_$__cuda_sm3x_div_rn_noftz_f32_slowpath) ;  /* 0x0000003000187944 */ /* 0x000fea0003c00000 */
[----:B------:R-:W-:-:S07]  /*0cf0*/  IMAD.MOV.U32 R44, RZ, RZ, R2 ;  /* 0x000000ffff2c7224 */ /* 0x000fce00078e0002 */
.L_x_1380:
[----:B------:R-:W-:Y:S05]  /*0d00*/  BSYNC B2 ;  /* 0x0000000000027941 */ /* 0x000fea0003800000 */
.L_x_1379:
[----:B------:R-:W-:Y:S01]  /*0d10*/  IADD3 R2, R44, -0xd000000, RZ ;  /* 0xf30000002c027810 */ /* 0x000fe20007ffe0ff */
[----:B------:R0:W1:Y:S01]  /*0d20*/  MUFU.RSQ R51, R44 ;  /* 0x0000002c00337308 */ /* 0x0000620000001400 */
[----:B------:R-:W-:Y:S02]  /*0d30*/  BSSY B0, `(.L_x_1381) ;  /* 0x000000a000007945 */ /* 0x000fe40003800000 */
[----:B------:R-:W-:-:S13]  /*0d40*/  ISETP.GT.U32.AND P2, PT, R2, 0x727fffff, PT ;  /* 0x727fffff0200780c */ /* 0x000fda0003f44070 */
[----:B0-----:R-:W-:Y:S05]  /*0d50*/  @!P2 BRA `(.L_x_1382) ;  /* 0x00000000000ca947 */ /* 0x001fea0003800000 */
[----:B------:R-:W-:-:S07]  /*0d60*/  MOV R2, 0xd80 ;  /* 0x00000d8000027802 */ /* 0x000fce0000000f00 */
[----:B-1----:R-:W-:Y:S05]  /*0d70*/  CALL.REL.NOINC `($__internal_34_$__cuda_sm20_sqrt_rn_f32_slowpath) ;  /* 0x0000002c009c7944 */ /* 0x002fea0003c00000 */
[----:B------:R-:W-:Y:S05]  /*0d80*/  BRA `(.L_x_1383) ;  /* 0x0000000000107947 */ /* 0x000fea0003800000 */
.L_x_1382:
[C---:B-1----:R-:W-:Y:S01]  /*0d90*/  FMUL.FTZ R45, R51.reuse, R44 ;  /* 0x0000002c332d7220 */ /* 0x042fe20000410000 */
[----:B------:R-:W-:-:S03]  /*0da0*/  FMUL.FTZ R50, R51, 0.5 ;  /* 0x3f00000033327820 */ /* 0x000fc60000410000 */
[----:B------:R-:W-:-:S04]  /*0db0*/  FFMA R44, -R45, R45, R44 ;  /* 0x0000002d2d2c7223 */ /* 0x000fc8000000012c */
[----:B------:R-:W-:-:S07]  /*0dc0*/  FFMA R50, R44, R50, R45 ;  /* 0x000000322c327223 */ /* 0x000fce000000002d */
.L_x_1383:
[----:B------:R-:W-:Y:S05]  /*0dd0*/  BSYNC B0 ;  /* 0x0000000000007941 */ /* 0x000fea0003800000 */
.L_x_1381:
        /* <DEDUP_REMOVED lines=13> */
[----:B------:R-:W-:Y:S05]  /*0eb0*/  CALL.REL.NOINC `($__internal_35_$__cuda_sm3x_div_rn_noftz_f32_slowpath) ;  /* 0x0000002c00a47944 */ /* 0x000fea0003c00000 */
.L_x_1385:
[----:B------:R-:W-:Y:S05]  /*0ec0*/  BSYNC B2 ;  /* 0x0000000000027941 */ /* 0x000fea0003800000 */
.L_x_1384:
        /* <DEDUP_REMOVED lines=20> */
[----:B------:R-:W-:Y:S05]  /*1010*/  CALL.REL.NOINC `($__internal_35_$__cuda_sm3x_div_rn_noftz_f32_slowpath) ;  /* 0x0000002c004c7944 */ /* 0x000fea0003c00000 */
[----:B------:R-:W-:-:S07]  /*1020*/  IMAD.MOV.U32 R46, RZ, RZ, R2 ;  /* 0x000000ffff2e7224 */ /* 0x000fce00078e0002 */
.L_x_1387:
[----:B------:R-:W-:Y:S05]  /*1030*/  BSYNC B2 ;  /* 0x0000000000027941 */ /* 0x000fea0003800000 */
.L_x_1386:
        /* <DEDUP_REMOVED lines=14> */
[----:B------:R-:W-:Y:S05]  /*1120*/  CALL.REL.NOINC `($__internal_35_$__cuda_sm3x_div_rn_noftz_f32_slowpath) ;  /* 0x0000002c00087944 */ /* 0x000fea0003c00000 */
[----:B------:R-:W-:-:S07]  /*1130*/  MOV R44, R2 ;  /* 0x00000002002c7202 */ /* 0x000fce0000000f00 */
.L_x_1389:
[----:B------:R-:W-:Y:S05]  /*1140*/  BSYNC B2 ;  /* 0x0000000000027941 */ /* 0x000fea0003800000 */
.L_x_1388:
[----:B------:R-:W-:Y:S01]  /*1150*/  VIADD R2, R44, 0xf3000000 ;  /* 0xf30000002c027836 */ /* 0x000fe20000000000 */
[----:B------:R0:W1:Y:S01]  /*1160*/  MUFU.RSQ R53, R44 ;  /* 0x0000002c00357308 */ /* 0x0000620000001400 */
[----:B------:R-:W-:Y:S03]  /*1170*/  BSSY B0, `(.L_x_1390) ;  /* 0x000000a000007945 */ /* 0x000fe60003800000 */
[----:B------:R-:W-:-:S13]  /*1180*/  ISETP.GT.U32.AND P2, PT, R2, 0x727fffff, PT ;  /* 0x727fffff0200780c */ /* 0x000fda0003f44070 */
[----:B01----:R-:W-:Y:S05]  /*1190*/  @!P2 BRA `(.L_x_1391) ;  /* 0x00000000000ca947 */ /* 0x003fea0003800000 */
[----:B------:R-:W-:-:S07]  /*11a0*/  MOV R2, 0x11c0 ;  /* 0x000011c000027802 */ /* 0x000fce0000000f00 */
[----:B------:R-:W-:Y:S05]  /*11b0*/  CALL.REL.NOINC `($__internal_34_$__cuda_sm20_sqrt_rn_f32_slowpath) ;  /* 0x00000028008c7944 */ /* 0x000fea0003c00000 */
[----:B------:R-:W-:Y:S05]  /*11c0*/  BRA `(.L_x_1392) ;  /* 0x0000000000107947 */ /* 0x000fea0003800000 */
.L_x_1391:
[C---:B------:R-:W-:Y:S01]  /*11d0*/  FMUL.FTZ R45, R53.reuse, R44 ;  /* 0x0000002c352d7220 */ /* 0x040fe20000410000 */
[----:B------:R-:W-:-:S03]  /*11e0*/  FMUL.FTZ R50, R53, 0.5 ;  /* 0x3f00000035327820 */ /* 0x000fc60000410000 */
[----:B------:R-:W-:-:S04]  /*11f0*/  FFMA R44, -R45, R45, R44 ;  /* 0x0000002d2d2c7223 */ /* 0x000fc8000000012c */
[----:B------:R-:W-:-:S07]  /*1200*/  FFMA R50, R44, R50, R45 ;  /* 0x000000322c327223 */ /* 0x000fce000000002d */
.L_x_1392:
[----:B------:R-:W-:Y:S05]  /*1210*/  BSYNC B0 ;  /* 0x0000000000007941 */ /* 0x000fea0003800000 */
.L_x_1390:
        /* <DEDUP_REMOVED lines=14> */
.L_x_1394:
[----:B------:R-:W-:Y:S05]  /*1300*/  BSYNC B2 ;  /* 0x0000000000027941 */ /* 0x000fea0003800000 */
.L_x_1393:
        /* <DEDUP_REMOVED lines=21> */
[----:B------:R-:W-:Y:S05]  /*1460*/  CALL.REL.NOINC `($__internal_35_$__cuda_sm3x_div_rn_noftz_f32_slowpath) ;  /* 0x0000002800387944 */ /* 0x000fea0003c00000 */
[----:B------:R-:W-:-:S07]  /*1470*/  IMAD.MOV.U32 R42, RZ, RZ, R2 ;  /* 0x000000ffff2a7224 */ /* 0x000fce00078e0002 */
.L_x_1396:
[----:B------:R-:W-:Y:S05]  /*1480*/  BSYNC B2 ;  /* 0x0000000000027941 */ /* 0x000fea0003800000 */
.L_x_1395:
        /* <DEDUP_REMOVED lines=15> */
.L_x_1398:
[----:B------:R-:W-:Y:S05]  /*1580*/  BSYNC B2 ;  /* 0x0000000000027941 */ /* 0x000fea0003800000 */
.L_x_1397:
[----:B------:R-:W-:Y:S01]  /*1590*/  IADD3 R43, R2, -0xd000000, RZ ;  /* 0xf3000000022b7810 */ /* 0x000fe20007ffe0ff */
[----:B------:R0:W1:Y:S01]  /*15a0*/  MUFU.RSQ R45, R2 ;  /* 0x00000002002d7308 */ /* 0x0000620000001400 */
[----:B------:R-:W-:Y:S02]  /*15b0*/  BSSY B0, `(.L_x_1399) ;  /* 0x000000b000007945 */ /* 0x000fe40003800000 */
[----:B------:R-:W-:-:S13]  /*15c0*/  ISETP.GT.U32.AND P2, PT, R43, 0x727fffff, PT ;  /* 0x727fffff2b00780c */ /* 0x000fda0003f44070 */
[----:B0-----:R-:W-:Y:S05]  /*15d0*/  @!P2 BRA `(.L_x_1400) ;  /* 0x000000000010a947 */ /* 0x001fea0003800000 */
[----:B------:R-:W-:Y:S01]  /*15e0*/  IMAD.MOV.U32 R44, RZ, RZ, R2 ;  /* 0x000000ffff2c7224 */ /* 0x000fe200078e0002 */
[----:B------:R-:W-:-:S07]  /*15f0*/  MOV R2, 0x1610 ;  /* 0x0000161000027802 */ /* 0x000fce0000000f00 */
[----:B-1----:R-:W-:Y:S05]  /*1600*/  CALL.REL.NOINC `($__internal_34_$__cuda_sm20_sqrt_rn_f32_slowpath) ;  /* 0x0000002400787944 */ /* 0x002fea0003c00000 */
[----:B------:R-:W-:Y:S05]  /*1610*/  BRA `(.L_x_1401) ;  /* 0x0000000000107947 */ /* 0x000fea0003800000 */
.L_x_1400:
[C---:B-1----:R-:W-:Y:S01]  /*1620*/  FMUL.FTZ R43, R45.reuse, R2 ;  /* 0x000000022d2b7220 */ /* 0x042fe20000410000 */
[----:B------:R-:W-:-:S03]  /*1630*/  FMUL.FTZ R50, R45, 0.5 ;  /* 0x3f0000002d327820 */ /* 0x000fc60000410000 */
[----:B------:R-:W-:-:S04]  /*1640*/  FFMA R2, -R43, R43, R2 ;  /* 0x0000002b2b027223 */ /* 0x000fc80000000102 */
[----:B------:R-:W-:-:S07]  /*1650*/  FFMA R50, R2, R50, R43 ;  /* 0x0000003202327223 */ /* 0x000fce000000002b */
.L_x_1401:
[----:B------:R-:W-:Y:S05]  /*1660*/  BSYNC B0 ;  /* 0x0000000000007941 */ /* 0x000fea0003800000 */
.L_x_1399:
        /* <DEDUP_REMOVED lines=14> */
.L_x_1403:
[----:B------:R-:W-:Y:S05]  /*1750*/  BSYNC B2 ;  /* 0x0000000000027941 */ /* 0x000fea0003800000 */
.L_x_1402:
        /* <DEDUP_REMOVED lines=22> */
.L_x_1405:
[----:B------:R-:W-:Y:S05]  /*18c0*/  BSYNC B2 ;  /* 0x0000000000027941 */ /* 0x000fea0003800000 */
.L_x_1404:
        /* <DEDUP_REMOVED lines=16> */
.L_x_1407:
[----:B------:R-:W-:Y:S05]  /*19d0*/  BSYNC B2 ;  /* 0x0000000000027941 */ /* 0x000fea0003800000 */
.L_x_1406:
        /* <DEDUP_REMOVED lines=8> */
.L_x_1409:
[C---:B-1----:R-:W-:Y:S01]  /*1a60*/  FMUL.FTZ R43, R45.reuse, R44 ;  /* 0x0000002c2d2b7220 */ /* 0x042fe20000410000 */
[----:B------:R-:W-:-:S03]  /*1a70*/  FMUL.FTZ R50, R45, 0.5 ;  /* 0x3f0000002d327820 */ /* 0x000fc60000410000 */
[----:B------:R-:W-:-:S04]  /*1a80*/  FFMA R44, -R43, R43, R44 ;  /* 0x0000002b2b2c7223 */ /* 0x000fc8000000012c */
[----:B------:R-:W-:-:S07]  /*1a90*/  FFMA R50, R44, R50, R43 ;  /* 0x000000322c327223 */ /* 0x000fce000000002b */
.L_x_1410:
[----:B------:R-:W-:Y:S05]  /*1aa0*/  BSYNC B0 ;  /* 0x0000000000007941 */ /* 0x000fea0003800000 */
.L_x_1408:
        /* <DEDUP_REMOVED lines=14> */
.L_x_1412:
[----:B------:R-:W-:Y:S05]  /*1b90*/  BSYNC B2 ;  /* 0x0000000000027941 */ /* 0x000fea0003800000 */
.L_x_1411:
[----:B------:R-:W-:Y:S01]  /*1ba0*/  FFMA R13, R10, UR36, R2 ;  /* 0x000000240a0d7c23 */ /* 0x000fe20008000002 */
[----:B------:R-:W-:Y:S06]  /*1bb0*/  BRA `(.L_x_1413) ;  /* 0x0000001000547947 */ /* 0x000fec0003800000 */
.L_x_1376:
        /* <DEDUP_REMOVED lines=20> */
[----:B------:R-:W-:Y:S05]  /*1d00*/  CALL.REL.NOINC `($__internal_35_$__cuda_sm3x_div_rn_noftz_f32_slowpath) ;  /* 0x0000002000107944 */ /* 0x000fea0003c00000 */
[----:B------:R-:W-:-:S07]  /*1d10*/  IMAD.MOV.U32 R49, RZ, RZ, R2 ;  /* 0x000000ffff317224 */ /* 0x000fce00078e0002 */
.L_x_1415:
[----:B------:R-:W-:Y:S05]  /*1d20*/  BSYNC B2 ;  /* 0x0000000000027941 */ /* 0x000fea0003800000 */
.L_x_1414:
        /* <DEDUP_REMOVED lines=16> */
.L_x_1417:
[----:B------:R-:W-:Y:S05]  /*1e30*/  BSYNC B2 ;  /* 0x0000000000027941 */ /* 0x000fea0003800000 */
.L_x_1416:
        /* <DEDUP_REMOVED lines=8> */
.L_x_1419:
[C---:B------:R-:W-:Y:S01]  /*1ec0*/  FMUL.FTZ R45, R51.reuse, R44 ;  /* 0x0000002c332d7220 */ /* 0x040fe20000410000 */
[----:B------:R-:W-:-:S03]  /*1ed0*/  FMUL.FTZ R50, R51, 0.5 ;  /* 0x3f00000033327820 */ /* 0x000fc60000410000 */
[----:B------:R-:W-:-:S04]  /*1ee0*/  FFMA R44, -R45, R45, R44 ;  /* 0x0000002d2d2c7223 */ /* 0x000fc8000000012c */
[----:B------:R-:W-:-:S07]  /*1ef0*/  FFMA R50, R44, R50, R45 ;  /* 0x000000322c327223 */ /* 0x000fce000000002d */
.L_x_1420:
[----:B------:R-:W-:Y:S05]  /*1f00*/  BSYNC B0 ;  /* 0x0000000000007941 */ /* 0x000fea0003800000 */
.L_x_1418:
        /* <DEDUP_REMOVED lines=13> */
[----:B------:R-:W-:Y:S05]  /*1fe0*/  CALL.REL.NOINC `($__internal_35_$__cuda_sm3x_div_rn_noftz_f32_slowpath) ;  /* 0x0000001c00587944 */ /* 0x000fea0003c00000 */
.L_x_1422:
[----:B------:R-:W-:Y:S05]  /*1ff0*/  BSYNC B2 ;  /* 0x0000000000027941 */ /* 0x000fea0003800000 */
.L_x_1421:
        /* <DEDUP_REMOVED lines=21> */
[----:B------:R-:W-:Y:S05]  /*2150*/  CALL.REL.NOINC `($__internal_35_$__cuda_sm3x_div_rn_noftz_f32_slowpath) ;  /* 0x0000001800fc7944 */ /* 0x000fea0003c00000 */
[----:B------:R-:W-:-:S07]  /*2160*/  IMAD.MOV.U32 R46, RZ, RZ, R2 ;  /* 0x000000ffff2e7224 */ /* 0x000fce00078e0002 */
.L_x_1424:
[----:B------:R-:W-:Y:S05]  /*2170*/  BSYNC B2 ;  /* 0x0000000000027941 */ /* 0x000fea0003800000 */
.L_x_1423:
        /* <DEDUP_REMOVED lines=15> */
.L_x_1426:
[----:B------:R-:W-:Y:S05]  /*2270*/  BSYNC B2 ;  /* 0x0000000000027941 */ /* 0x000fea0003800000 */
.L_x_1425:
        /* <DEDUP_REMOVED lines=9> */
.L_x_1428:
[C---:B-1----:R-:W-:Y:S01]  /*2310*/  FMUL.FTZ R45, R53.reuse, R2 ;  /* 0x00000002352d7220 */ /* 0x042fe20000410000 */
[----:B------:R-:W-:-:S03]  /*2320*/  FMUL.FTZ R50, R53, 0.5 ;  /* 0x3f00000035327820 */ /* 0x000fc60000410000 */
[----:B------:R-:W-:-:S04]  /*2330*/  FFMA R2, -R45, R45, R2 ;  /* 0x0000002d2d027223 */ /* 0x000fc80000000102 */
[----:B------:R-:W-:-:S07]  /*2340*/  FFMA R50, R2, R50, R45 ;  /* 0x0000003202327223 */ /* 0x000fce000000002d */
.L_x_1429:
[----:B------:R-:W-:Y:S05]  /*2350*/  BSYNC B0 ;  /* 0x0000000000007941 */ /* 0x000fea0003800000 */
.L_x_1427:
        /* <DEDUP_REMOVED lines=14> */
.L_x_1431:
[----:B------:R-:W-:Y:S05]  /*2440*/  BSYNC B2 ;  /* 0x0000000000027941 */ /* 0x000fea0003800000 */
.L_x_1430:
        /* <DEDUP_REMOVED lines=22> */
[----:B------:R-:W-:Y:S05]  /*25b0*/  CALL.REL.NOINC `($__internal_35_$__cuda_sm3x_div_rn_noftz_f32_slowpath) ;  /* 0x0000001400e47944 */ /* 0x000fea0003c00000 */
[----:B------:R-:W-:-:S07]  /*25c0*/  MOV R42, R2 ;  /* 0x00000002002a7202 */ /* 0x000fce0000000f00 */
.L_x_1433:
[----:B------:R-:W-:Y:S05]  /*25d0*/  BSYNC B2 ;  /* 0x0000000000027941 */ /* 0x000fea0003800000 */
.L_x_1432:
        /* <DEDUP_REMOVED lines=16> */
.L_x_1435:
[----:B------:R-:W-:Y:S05]  /*26e0*/  BSYNC B2 ;  /* 0x0000000000027941 */ /* 0x000fea0003800000 */
.L_x_1434:
        /* <DEDUP_REMOVED lines=8> */
.L_x_1437:
[C---:B-1----:R-:W-:Y:S01]  /*2770*/  FMUL.FTZ R43, R45.reuse, R44 ;  /* 0x0000002c2d2b7220 */ /* 0x042fe20000410000 */
[----:B------:R-:W-:-:S03]  /*2780*/  FMUL.FTZ R50, R45, 0.5 ;  /* 0x3f0000002d327820 */ /* 0x000fc60000410000 */
[----:B------:R-:W-:-:S04]  /*2790*/  FFMA R44, -R43, R43, R44 ;  /* 0x0000002b2b2c7223 */ /* 0x000fc8000000012c */
[----:B------:R-:W-:-:S07]  /*27a0*/  FFMA R50, R44, R50, R43 ;  /* 0x000000322c327223 */ /* 0x000fce000000002b */
.L_x_1438:
[----:B------:R-:W-:Y:S05]  /*27b0*/  BSYNC B0 ;  /* 0x0000000000007941 */ /* 0x000fea0003800000 */
.L_x_1436:
        /* <DEDUP_REMOVED lines=14> */
.L_x_1440:
[----:B------:R-:W-:Y:S05]  /*28a0*/  BSYNC B2 ;  /* 0x0000000000027941 */ /* 0x000fea0003800000 */
.L_x_1439:
        /* <DEDUP_REMOVED lines=23> */
.L_x_1442:
[----:B------:R-:W-:Y:S05]  /*2a20*/  BSYNC B2 ;  /* 0x0000000000027941 */ /* 0x000fea0003800000 */
.L_x_1441:
        /* <DEDUP_REMOVED lines=15> */
.L_x_1444:
[----:B------:R-:W-:Y:S05]  /*2b20*/  BSYNC B2 ;  /* 0x0000000000027941 */ /* 0x000fea0003800000 */
.L_x_1443:
[----:B------:R-:W-:Y:S01]  /*2b30*/  VIADD R43, R2, 0xf3000000 ;  /* 0xf3000000022b7836 */ /* 0x000fe20000000000 */
[----:B------:R0:W1:Y:S01]  /*2b40*/  MUFU.RSQ R45, R2 ;  /* 0x00000002002d7308 */ /* 0x0000620000001400 */
[----:B------:R-:W-:Y:S03]  /*2b50*/  BSSY B0, `(.L_x_1445) ;  /* 0x000000b000007945 */ /* 0x000fe60003800000 */
[----:B------:R-:W-:-:S13]  /*2b60*/  ISETP.GT.U32.AND P2, PT, R43, 0x727fffff, PT ;  /* 0x727fffff2b00780c */ /* 0x000fda0003f44070 */
[----:B01----:R-:W-:Y:S05]  /*2b70*/  @!P2 BRA `(.L_x_1446) ;  /* 0x000000000010a947 */ /* 0x003fea0003800000 */
[----:B------:R-:W-:Y:S02]  /*2b80*/  MOV R44, R2 ;  /* 0x00000002002c7202 */ /* 0x000fe40000000f00 */
[----:B------:R-:W-:-:S07]  /*2b90*/  MOV R2, 0x2bb0 ;  /* 0x00002bb000027802 */ /* 0x000fce0000000f00 */
[----:B------:R-:W-:Y:S05]  /*2ba0*/  CALL.REL.NOINC `($__internal_34_$__cuda_sm20_sqrt_rn_f32_slowpath) ;  /* 0x0000001000107944 */ /* 0x000fea0003c00000 */
[----:B------:R-:W-:Y:S05]  /*2bb0*/  BRA `(.L_x_1447) ;  /* 0x0000000000107947 */ /* 0x000fea0003800000 */
.L_x_1446:
[C---:B------:R-:W-:Y:S01]  /*2bc0*/  FMUL.FTZ R43, R45.reuse, R2 ;  /* 0x000000022d2b7220 */ /* 0x040fe20000410000 */
[----:B------:R-:W-:-:S03]  /*2bd0*/  FMUL.FTZ R50, R45, 0.5 ;  /* 0x3f0000002d327820 */ /* 0x000fc60000410000 */
[----:B------:R-:W-:-:S04]  /*2be0*/  FFMA R2, -R43, R43, R2 ;  /* 0x0000002b2b027223 */ /* 0x000fc80000000102 */
[----:B------:R-:W-:-:S07]  /*2bf0*/  FFMA R50, R2, R50, R43 ;  /* 0x0000003202327223 */ /* 0x000fce000000002b */
.L_x_1447:
[----:B------:R-:W-:Y:S05]  /*2c00*/  BSYNC B0 ;  /* 0x0000000000007941 */ /* 0x000fea0003800000 */
.L_x_1445:
        /* <DEDUP_REMOVED lines=14> */
.L_x_1449:
[----:B------:R-:W-:Y:S05]  /*2cf0*/  BSYNC B2 ;  /* 0x0000000000027941 */ /* 0x000fea0003800000 */
.L_x_1448:
[----:B------:R-:W-:-:S07]  /*2d00*/  IMAD.MOV.U32 R13, RZ, RZ, R2 ;  /* 0x000000ffff0d7224 */ /* 0x000fce00078e0002 */
.L_x_1413:
        /* <DEDUP_REMOVED lines=24> */
.L_x_1451:
[----:B------:R-:W-:Y:S05]  /*2e90*/  BSYNC B0 ;  /* 0x0000000000007941 */ /* 0x000fea0003800000 */
.L_x_1450:
        /* <DEDUP_REMOVED lines=11> */
.L_x_1453:
[----:B------:R-:W-:Y:S05]  /*2f50*/  BSYNC B0 ;  /* 0x0000000000007941 */ /* 0x000fea0003800000 */
.L_x_1452:
        /* <DEDUP_REMOVED lines=19> */
.L_x_1455:
[----:B------:R-:W-:Y:S05]  /*3090*/  BSYNC B0 ;  /* 0x0000000000007941 */ /* 0x000fea0003800000 */
.L_x_1454:
        /* <DEDUP_REMOVED lines=20> */
.L_x_1457:
[----:B------:R-:W-:Y:S05]  /*31e0*/  BSYNC B0 ;  /* 0x0000000000007941 */ /* 0x000fea0003800000 */
.L_x_1456:
        /* <DEDUP_REMOVED lines=10> */
.L_x_1375:
        /* <DEDUP_REMOVED lines=38> */
.L_x_1469:
[----:B01----:R-:W-:-:S07]  /*34f0*/  FMNMX R7, R7, R4, !PT ;  /* 0x0000000407077209 */ /* 0x003fce0007800000 */
.L_x_1460:
[----:B------:R-:W-:Y:S05]  /*3500*/  BSYNC B0 ;  /* 0x0000000000007941 */ /* 0x000fea0003800000 */
.L_x_1459:
        /* <DEDUP_REMOVED lines=10> */
.L_x_1462:
        /* <DEDUP_REMOVED lines=8> */
[----:B------:R-:W-:Y:S05]  /*3630*/  CALL.REL.NOINC `($__internal_33_$__cuda_sm20_rcp_rn_f32_slowpath) ;  /* 0x0000000000987944 */ /* 0x000fea0003c00000 */
[----:B------:R-:W-:Y:S05]  /*3640*/  BRA `(.L_x_1464) ;  /* 0x0000000000147947 */ /* 0x000fea0003800000 */
.L_x_1463:
[----:B------:R-:W1:Y:S01]  /*3650*/  MUFU.RCP R5, UR13 ;  /* 0x0000000d00057d08 */ /* 0x000e620008001000 */
[----:B------:R-:W-:-:S05]  /*3660*/  MOV R0, UR13 ;  /* 0x0000000d00007c02 */ /* 0x000fca0008000f00 */
[----:B-1----:R-:W-:-:S04]  /*3670*/  FFMA R0, R5, R0, -1 ;  /* 0xbf80000005007423 */ /* 0x002fc80000000000 */
[----:B------:R-:W-:-:S04]  /*3680*/  FADD.FTZ R0, -R0, -RZ ;  /* 0x800000ff00007221 */ /* 0x000fc80000010100 */
[----:B------:R-:W-:-:S07]  /*3690*/  FFMA R5, R5, R0, R5 ;  /* 0x0000000005057223 */ /* 0x000fce0000000005 */
.L_x_1464:
[----:B0-----:R-:W-:Y:S01]  /*36a0*/  IMAD.U32 R2, RZ, RZ, UR18 ;  /* 0x00000012ff027e24 */ /* 0x001fe2000f8e00ff */
[----:B------:R-:W-:-:S05]  /*36b0*/  MOV R3, UR19 ;  /* 0x0000001300037c02 */ /* 0x000fca0008000f00 */
[----:B------:R-:W-:Y:S01]  /*36c0*/  STG.E desc[UR14][R2.64], R5 ;  /* 0x0000000502007986 */ /* 0x000fe2000c10190e */
[----:B------:R-:W-:Y:S05]  /*36d0*/  EXIT ;  /* 0x000000000000794d */ /* 0x000fea0003800000 */
.L_x_1461:
[----:B------:R-:W-:Y:S01]  /*36e0*/  HFMA2.MMA R11, -RZ, RZ, 0, 1.847743988037109375e-06 ;  /* 0x0000001fff0b7435 */ /* 0x000fe200000001ff */
[----:B------:R-:W-:Y:S02]  /*36f0*/  IMAD.MOV.U32 R9, RZ, RZ, 0x8 ;  /* 0x00000008ff097424 */ /* 0x000fe400078e00ff */
[----:B------:R-:W-:-:S08]  /*3700*/  IMAD.MOV.U32 R6, RZ, RZ, -0x1 ;  /* 0xffffffffff067424 */ /* 0x000fd000078e00ff */
[----:B01----:R-:W-:Y:S05]  /*3710*/  WARPSYNC.COLLECTIVE R6, `(.L_x_1465) ;  /* 0x0000000006087348 */ /* 0x003fea0003c00000 */
[----:B-1----:R1:W2:Y:S02]  /*3720*/  SHFL.DOWN P0, R4, R0, R9, R11 ;  /* 0x0800000900047389 */ /* 0x0022a4000000000b */
[----:B012---:R-:W-:Y:S01]  /*3730*/  ENDCOLLECTIVE ;  /* 0x000000000000791b */ /* 0x007fe20003800000 */
.L_x_1465:
[----:B------:R-:W-:Y:S01]  /*3740*/  HFMA2.MMA R9, -RZ, RZ, 0, 2.384185791015625e-07 ;  /* 0x00000004ff097435 */ /* 0x000fe200000001ff */
[----:B------:R-:W-:-:S04]  /*3750*/  MOV R5, R4 ;  /* 0x0000000400057202 */ /* 0x000fc80000000f00 */
[----:B------:R-:W-:-:S05]  /*3760*/  FMNMX R5, R5, R0, !PT ;  /* 0x0000000005057209 */ /* 0x000fca0007800000 */
[----:B------:R-:W-:-:S07]  /*3770*/  IMAD.MOV.U32 R0, RZ, RZ, R5 ;  /* 0x000000ffff007224 */ /* 0x000fce00078e0005 */
[----:B------:R-:W-:Y:S05]  /*3780*/  WARPSYNC.COLLECTIVE R6, `(.L_x_1466) ;  /* 0x0000000006087348 */ /* 0x000fea0003c00000 */
[----:B------:R0:W1:Y:S02]  /*3790*/  SHFL.DOWN P0, R4, R0, R9, R11 ;  /* 0x0800000900047389 */ /* 0x000064000000000b */
[----:B01----:R-:W-:Y:S01]  /*37a0*/  ENDCOLLECTIVE ;  /* 0x000000000000791b */ /* 0x003fe20003800000 */
.L_x_1466:
[----:B------:R-:W-:Y:S02]  /*37b0*/  IMAD.MOV.U32 R9, RZ, RZ, 0x2 ;  /* 0x00000002ff097424 */ /* 0x000fe400078e00ff */
[----:B------:R-:W-:-:S05]  /*37c0*/  IMAD.MOV.U32 R2, RZ, RZ, R4 ;  /* 0x000000ffff027224 */ /* 0x000fca00078e0004 */
[----:B------:R-:W-:-:S04]  /*37d0*/  FMNMX R2, R5, R2, !PT ;  /* 0x0000000205027209 */ /* 0x000fc80007800000 */
[----:B------:R-:W-:-:S07]  /*37e0*/  MOV R0, R2 ;  /* 0x0000000200007202 */ /* 0x000fce0000000f00 */
[----:B------:R-:W-:Y:S05]  /*37f0*/  WARPSYNC.COLLECTIVE R6, `(.L_x_1467) ;  /* 0x0000000006087348 */ /* 0x000fea0003c00000 */
[----:B------:R0:W1:Y:S02]  /*3800*/  SHFL.DOWN P0, R4, R0, R9, R11 ;  /* 0x0800000900047389 */ /* 0x000064000000000b */
[----:B01----:R-:W-:Y:S01]  /*3810*/  ENDCOLLECTIVE ;  /* 0x000000000000791b */ /* 0x003fe20003800000 */
.L_x_1467:
[----:B------:R-:W-:Y:S01]  /*3820*/  HFMA2.MMA R9, -RZ, RZ, 0, 5.9604644775390625e-08 ;  /* 0x00000001ff097435 */ /* 0x000fe200000001ff */
[----:B------:R-:W-:-:S04]  /*3830*/  MOV R7, R4 ;  /* 0x0000000400077202 */ /* 0x000fc80000000f00 */
[----:B------:R-:W-:-:S05]  /*3840*/  FMNMX R7, R2, R7, !PT ;  /* 0x0000000702077209 */ /* 0x000fca0007800000 */
[----:B------:R-:W-:-:S07]  /*3850*/  IMAD.MOV.U32 R0, RZ, RZ, R7 ;  /* 0x000000ffff007224 */ /* 0x000fce00078e0007 */
[----:B------:R-:W-:Y:S05]  /*3860*/  WARPSYNC.COLLECTIVE R6, `(.L_x_1468) ;  /* 0x0000000006087348 */ /* 0x000fea0003c00000 */
[----:B------:R0:W1:Y:S02]  /*3870*/  SHFL.DOWN P0, R4, R0, R9, R11 ;  /* 0x0800000900047389 */ /* 0x000064000000000b */
[----:B01----:R-:W-:Y:S01]  /*3880*/  ENDCOLLECTIVE ;  /* 0x000000000000791b */ /* 0x003fe20003800000 */
.L_x_1468:
[----:B------:R-:W-:Y:S05]  /*3890*/  BRA `(.L_x_1469) ;  /* 0xfffffffc00147947 */ /* 0x000fea000383ffff */
        .weak           $__internal_33_$__cuda_sm20_rcp_rn_f32_slowpath
        .type           $__internal_33_$__cuda_sm20_rcp_rn_f32_slowpath,@function
        .size           $__internal_33_$__cuda_sm20_rcp_rn_f32_slowpath,($__internal_34_$__cuda_sm20_sqrt_rn_f32_slowpath - $__internal_33_$__cuda_sm20_rcp_rn_f32_slowpath)
$__internal_33_$__cuda_sm20_rcp_rn_f32_slowpath:
        /* <DEDUP_REMOVED lines=15> */
.L_x_1470:
        /* <DEDUP_REMOVED lines=33> */
.L_x_1472:
[----:B------:R0:W1:Y:S02]  /*3ba0*/  MUFU.RCP R2, R0 ;  /* 0x0000000000027308 */ /* 0x0000640000001000 */
.L_x_1471:
[----:B------:R-:W-:Y:S01]  /*3bb0*/  HFMA2.MMA R3, -RZ, RZ, 0, 0 ;  /* 0x00000000ff037435 */ /* 0x000fe200000001ff */
[----:B-1-3--:R-:W-:Y:S01]  /*3bc0*/  MOV R5, R2 ;  /* 0x0000000200057202 */ /* 0x00afe20000000f00 */
[----:B------:R-:W-:-:S04]  /*3bd0*/  IMAD.MOV.U32 R2, RZ, RZ, R7 ;  /* 0x000000ffff027224 */ /* 0x000fc800078e0007 */
[----:B0-2---:R-:W-:Y:S05]  /*3be0*/  RET.REL.NODEC R2 `(_Z25multi_tensor_apply_kernelI18TensorListMetadataILi5ELb1EEN18transformer_engine17multi_tensor_adam17AdamFunctorMasterI13__nv_fp8_e4m36__halfflEEJffffffNS3_10adamMode_tEfEEvlPViT_T0_DpT1_) ;  /* 0xffffffc402047950 */ /* 0x005fea0003c3ffff */
        .weak           $__internal_34_$__cuda_sm20_sqrt_rn_f32_slowpath
        .type           $__internal_34_$__cuda_sm20_sqrt_rn_f32_slowpath,@function
        .size           $__internal_34_$__cuda_sm20_sqrt_rn_f32_slowpath,($__internal_35_$__cuda_sm3x_div_rn_noftz_f32_slowpath - $__internal_34_$__cuda_sm20_sqrt_rn_f32_slowpath)
$__internal_34_$__cuda_sm20_sqrt_rn_f32_slowpath:
        /* <DEDUP_REMOVED lines=19> */
.L_x_1473:
[----:B------:R-:W-:Y:S01]  /*3d20*/  MOV R44, R2 ;  /* 0x00000002002c7202 */ /* 0x000fe20000000f00 */
[----:B------:R-:W-:-:S04]  /*3d30*/  IMAD.MOV.U32 R45, RZ, RZ, 0x0 ;  /* 0x00000000ff2d7424 */ /* 0x000fc800078e00ff */
[----:B------:R-:W-:Y:S05]  /*3d40*/  RET.REL.NODEC R44 `(_Z25multi_tensor_apply_kernelI18TensorListMetadataILi5ELb1EEN18transformer_engine17multi_tensor_adam17AdamFunctorMasterI13__nv_fp8_e4m36__halfflEEJffffffNS3_10adamMode_tEfEEvlPViT_T0_DpT1_) ;  /* 0xffffffc02cac7950 */ /* 0x000fea0003c3ffff */
        .weak           $__internal_35_$__cuda_sm3x_div_rn_noftz_f32_slowpath
        .type           $__internal_35_$__cuda_sm3x_div_rn_noftz_f32_slowpath,@function
        .size           $__internal_35_$__cuda_sm3x_div_rn_noftz_f32_slowpath,(.L_x_5518 - $__internal_35_$__cuda_sm3x_div_rn_noftz_f32_slowpath)
$__internal_35_$__cuda_sm3x_div_rn_noftz_f32_slowpath:
        /* <DEDUP_REMOVED lines=34> */
.L_x_1475:
        /* <DEDUP_REMOVED lines=51> */
.L_x_1482:
[----:B------:R-:W-:-:S04]  /*42a0*/  LOP3.LUT R2, R2, 0x80000000, RZ, 0xc0, !PT ;  /* 0x8000000002027812 */ /* 0x000fc800078ec0ff */
[----:B------:R-:W-:Y:S01]  /*42b0*/  LOP3.LUT R2, R2, 0x7f800000, RZ, 0xfc, !PT ;  /* 0x7f80000002027812 */ /* 0x000fe200078efcff */
[----:B------:R-:W-:Y:S06]  /*42c0*/  BRA `(.L_x_1483) ;  /* 0x0000000000047947 */ /* 0x000fec0003800000 */
.L_x_1481:
[----:B------:R-:W-:-:S07]  /*42d0*/  IMAD R2, R45, 0x800000, R2 ;  /* 0x008000002d027824 */ /* 0x000fce00078e0202 */
.L_x_1483:
[----:B------:R-:W-:Y:S05]  /*42e0*/  BSYNC B1 ;  /* 0x0000000000017941 */ /* 0x000fea0003800000 */
.L_x_1480:
[----:B------:R-:W-:Y:S05]  /*42f0*/  BRA `(.L_x_1484) ;  /* 0x0000000000207947 */ /* 0x000fea0003800000 */
.L_x_1479:
[----:B------:R-:W-:-:S04]  /*4300*/  LOP3.LUT R2, R2, 0x80000000, R55, 0x48, !PT ;  /* 0x8000000002027812 */ /* 0x000fc800078e4837 */
[----:B------:R-:W-:Y:S01]  /*4310*/  LOP3.LUT R2, R2, 0x7f800000, RZ, 0xfc, !PT ;  /* 0x7f80000002027812 */ /* 0x000fe200078efcff */
[----:B------:R-:W-:Y:S06]  /*4320*/  BRA `(.L_x_1484) ;  /* 0x0000000000147947 */ /* 0x000fec0003800000 */
.L_x_1478:
[----:B------:R-:W-:Y:S01]  /*4330*/  LOP3.LUT R2, R2, 0x80000000, R55, 0x48, !PT ;  /* 0x8000000002027812 */ /* 0x000fe200078e4837 */
[----:B------:R-:W-:Y:S06]  /*4340*/  BRA `(.L_x_1484) ;  /* 0x00000000000c7947 */ /* 0x000fec0003800000 */
.L_x_1477:
[----:B------:R-:W0:Y:S01]  /*4350*/  MUFU.RSQ R2, -QNAN ;  /* 0xffc0000000027908 */ /* 0x000e220000001400 */
[----:B------:R-:W-:Y:S05]  /*4360*/  BRA `(.L_x_1484) ;  /* 0x0000000000047947 */ /* 0x000fea0003800000 */
.L_x_1476:
[----:B------:R-:W-:-:S07]  /*4370*/  FADD.FTZ R2, R55, R2 ;  /* 0x0000000237027221 */ /* 0x000fce0000010000 */
.L_x_1484:
[----:B------:R-:W-:Y:S05]  /*4380*/  BSYNC B0 ;  /* 0x0000000000007941 */ /* 0x000fea0003800000 */
.L_x_1474:
[----:B------:R-:W-:Y:S01]  /*4390*/  HFMA2.MMA R45, -RZ, RZ, 0, 0 ;  /* 0x00000000ff2d7435 */ /* 0x000fe200000001ff */
[----:B------:R-:W-:-:S05]  /*43a0*/  MOV R44, R50 ;  /* 0x00000032002c7202 */ /* 0x000fca0000000f00 */
[----:B0-----:R-:W-:Y:S05]  /*43b0*/  RET.REL.NODEC R44 `(_Z25multi_tensor_apply_kernelI18TensorListMetadataILi5ELb1EEN18transformer_engine17multi_tensor_adam17AdamFunctorMasterI13__nv_fp8_e4m36__halfflEEJffffffNS3_10adamMode_tEfEEvlPViT_T0_DpT1_) ;  /* 0xffffffbc2c107950 */ /* 0x001fea0003c3ffff */
.L_x_1485:
        /* <DEDUP_REMOVED lines=12> */
.L_x_5518:


//--------------------- .text._Z25multi_tensor_apply_kernelI18TensorListMetadataILi5ELb1EEN18transformer_engine17multi_tensor_adam17AdamFunctorMasterI13__nv_fp8_e4m3fflEEJffffffNS3_10adamMode_tEfEEvlPViT_T0_DpT1_ --------------------------
	.section	.text._Z25multi_tensor_apply_kernelI18TensorListMetadataILi5ELb1EEN18transformer_engine17multi_tensor_adam17AdamFunctorMasterI13__nv_fp8_e4m3fflEEJffffffNS3_10adamMode_tEfEEvlPViT_T0_DpT1_,"ax",@progbits
	.align	128
        .global         _Z25multi_tensor_apply_kernelI18TensorListMetadataILi5ELb1EEN18transformer_engine17multi_tensor_adam17AdamFunctorMasterI13__nv_fp8_e4m3fflEEJffffffNS3_10adamMode_tEfEEvlPViT_T0_DpT1_
        .type           _Z25multi_tensor_apply_kernelI18TensorListMetadataILi5ELb1EEN18transformer_engine17multi_tensor_adam17AdamFunctorMasterI13__nv_fp8_e4m3fflEEJffffffNS3_10adamMode_tEfEEvlPViT_T0_DpT1_,@function
        .size           _Z25multi_tensor_apply_kernelI18TensorListMetadataILi5ELb1EEN18transformer_engine17multi_tensor_adam17AdamFunctorMasterI13__nv_fp8_e4m3fflEEJffffffNS3_10adamMode_tEfEEvlPViT_T0_DpT1_,(.L_x_5521 - _Z25multi_tensor_apply_kernelI18TensorListMetadataILi5ELb1EEN18transformer_engine17multi_tensor_adam17AdamFunctorMasterI13__nv_fp8_e4m3fflEEJffffffNS3_10adamMode_tEfEEvlPViT_T0_DpT1_)
        .other          _Z25multi_tensor_apply_kernelI18TensorListMetadataILi5ELb1EEN18transformer_engine17multi_tensor_adam17AdamFunctorMasterI13__nv_fp8_e4m3fflEEJffffffNS3_10adamMode_tEfEEvlPViT_T0_DpT1_,@"STO_CUDA_ENTRY STV_DEFAULT"
_Z25multi_tensor_apply_kernelI18TensorListMetadataILi5ELb1EEN18transformer_engine17multi_tensor_adam17AdamFunctorMasterI13__nv_fp8_e4m3fflEEJffffffNS3_10adamMode_tEfEEvlPViT_T0_DpT1_:
.text._Z25multi_tensor_apply_kernelI18TensorListMetadataILi5ELb1EEN18transformer_engine17multi_tensor_adam17AdamFunctorMasterI13__nv_fp8_e4m3fflEEJffffffNS3_10adamMode_tEfEEvlPViT_T0_DpT1_:
        /* <DEDUP_REMOVED lines=17> */
[----:B------:R-:W-:Y:S01]  /*0110*/  ULDC.64 UR18, c[0x0][UR8+0xe70] ;  /* 0x00039c0008127abb */ /* 0x000fe20008000a00 */
[----:B------:R-:W-:-:S07]  /*0120*/  ULDC.64 UR16, c[0x0][UR8+0xf60] ;  /* 0x0003d80008107abb */ /* 0x000fce0008000a00 */
[----:B------:R-:W-:Y:S02]  /*0130*/  ULDC UR10, c[0x0][UR10+0x878] ;  /* 0x00021e000a0a7abb */ /* 0x000fe40008000800 */
        /* <DEDUP_REMOVED lines=38> */
.L_x_1569:
[----:B------:R-:W-:Y:S01]  /*03a0*/  IADD3 R2, R28, UR4, RZ ;  /* 0x000000041c027c10 */ /* 0x000fe2000fffe0ff */
[----:B------:R-:W-:Y:S01]  /*03b0*/  UIMAD UR12, UR30, UR28, URZ ;  /* 0x0000001c1e0c72a4 */ /* 0x000fe2000f8e023f */
[----:B--23--:R-:W-:Y:S01]  /*03c0*/  IMAD.U32 R7, RZ, RZ, UR11 ;  /* 0x0000000bff077e24 */ /* 0x00cfe2000f8e00ff */
[----:B------:R-:W-:Y:S01]  /*03d0*/  MOV R9, UR11 ;  /* 0x0000000b00097c02 */ /* 0x000fe20008000f00 */
[----:B-1----:R-:W-:Y:S01]  /*03e0*/  IMAD.U32 R13, RZ, RZ, UR28 ;  /* 0x0000001cff0d7e24 */ /* 0x002fe2000f8e00ff */
[C---:B------:R-:W-:Y:S01]  /*03f0*/  IADD3 R4, R2.reuse, UR33, RZ ;  /* 0x0000002102047c10 */ /* 0x040fe2000fffe0ff */
[----:B------:R-:W-:Y:S01]  /*0400*/  UIMAD UR12, UR10, UR29, UR12 ;  /* 0x0000001d0a0c72a4 */ /* 0x000fe2000f8e020c */
[----:B------:R-:W-:Y:S01]  /*0410*/  ISETP.GE.U32.AND P1, PT, R2, UR28, PT ;  /* 0x0000001c02007c0c */ /* 0x000fe2000bf26070 */
[----:B------:R-:W-:Y:S01]  /*0420*/  IMAD.U32 R15, RZ, RZ, UR11 ;  /* 0x0000000bff0f7e24 */ /* 0x000fe2000f8e00ff */
[----:B------:R-:W-:Y:S01]  /*0430*/  SHF.R.S32.HI R3, RZ, 0x1f, R2 ;  /* 0x0000001fff037819 */ /* 0x000fe20000011402 */
[C---:B------:R-:W-:Y:S01]  /*0440*/  VIADD R6, R4.reuse, UR33 ;  /* 0x0000002104067c36 */ /* 0x040fe20008000000 */
[----:B------:R-:W-:-:S02]  /*0450*/  ISETP.GE.U32.AND P2, PT, R4, UR28, PT ;  /* 0x0000001c04007c0c */ /* 0x000fc4000bf46070 */
[----:B------:R-:W-:Y:S02]  /*0460*/  CS2R R32, SRZ ;  /* 0x0000000000207805 */ /* 0x000fe4000001ff00 */
[----:B------:R-:W-:Y:S01]  /*0470*/  SHF.R.S32.HI R5, RZ, 0x1f, R4 ;  /* 0x0000001fff057819 */ /* 0x000fe20000011404 */
[----:B------:R-:W-:Y:S01]  /*0480*/  IMAD.WIDE.U32 R36, R13, UR10, R2 ;  /* 0x0000000a0d247c25 */ /* 0x000fe2000f8e0002 */
[----:B------:R-:W-:Y:S02]  /*0490*/  ISETP.LT.U32.AND P0, PT, R2, UR6, PT ;  /* 0x0000000602007c0c */ /* 0x000fe4000bf01070 */
[----:B------:R-:W-:Y:S01]  /*04a0*/  ISETP.GE.AND.EX P1, PT, R3, UR29, PT, P1 ;  /* 0x0000001d03007c0c */ /* 0x000fe2000bf26310 */
[----:B------:R-:W-:Y:S01]  /*04b0*/  IMAD.SHL.U32 R0, R36, 0x4, RZ ;  /* 0x0000000424007824 */ /* 0x000fe200078e00ff */
[----:B------:R-:W-:Y:S02]  /*04c0*/  ISETP.LT.U32.AND P3, PT, R4, UR6, PT ;  /* 0x0000000604007c0c */ /* 0x000fe4000bf61070 */
[----:B------:R-:W-:-:S02]  /*04d0*/  ISETP.GE.AND.EX P2, PT, R5, UR29, PT, P2 ;  /* 0x0000001d05007c0c */ /* 0x000fc4000bf46320 */
[----:B------:R-:W-:Y:S02]  /*04e0*/  ISETP.GT.AND.EX P1, PT, R7, R3, !P1, P0 ;  /* 0x000000030700720c */ /* 0x000fe40004f24300 */
[----:B------:R-:W-:Y:S02]  /*04f0*/  ISETP.GT.AND.EX P2, PT, R9, R5, !P2, P3 ;  /* 0x000000050900720c */ /* 0x000fe40005744330 */
[C---:B------:R-:W-:Y:S02]  /*0500*/  ISETP.GE.U32.AND P3, PT, R6.reuse, UR28, PT ;  /* 0x0000001c06007c0c */ /* 0x040fe4000bf66070 */
[--C-:B------:R-:W-:Y:S02]  /*0510*/  SHF.R.S32.HI R7, RZ, 0x1f, R6.reuse ;  /* 0x0000001fff077819 */ /* 0x100fe40000011406 */
[----:B------:R-:W-:Y:S02]  /*0520*/  IADD3 R3, R37, UR12, RZ ;  /* 0x0000000c25037c10 */ /* 0x000fe4000fffe0ff */
[----:B------:R-:W-:Y:S01]  /*0530*/  ISETP.LT.U32.AND P0, PT, R6, UR6, PT ;  /* 0x0000000606007c0c */ /* 0x000fe2000bf01070 */
[----:B------:R-:W-:Y:S01]  /*0540*/  IMAD.WIDE.U32 R10, R13, UR10, R6 ;  /* 0x0000000a0d0a7c25 */ /* 0x000fe2000f8e0006 */
[----:B------:R-:W-:-:S02]  /*0550*/  ISETP.GE.AND.EX P3, PT, R7, UR29, PT, P3 ;  /* 0x0000001d07007c0c */ /* 0x000fc4000bf66330 */
[----:B------:R-:W-:Y:S01]  /*0560*/  IADD3 R8, R6, UR33, RZ ;  /* 0x0000002106087c10 */ /* 0x000fe2000fffe0ff */
[----:B------:R-:W-:Y:S01]  /*0570*/  IMAD.SHL.U32 R24, R10, 0x4, RZ ;  /* 0x000000040a187824 */ /* 0x000fe200078e00ff */
[----:B------:R-:W-:Y:S01]  /*0580*/  SHF.L.U64.HI R36, R36, 0x2, R3 ;  /* 0x0000000224247819 */ /* 0x000fe20000010203 */
[----:B------:R-:W-:Y:S01]  /*0590*/  IMAD.WIDE.U32 R2, R13, UR10, R4 ;  /* 0x0000000a0d027c25 */ /* 0x000fe2000f8e0004 */
[----:B------:R-:W-:Y:S02]  /*05a0*/  ISETP.GT.AND.EX P3, PT, R9, R7, !P3, P0 ;  /* 0x000000070900720c */ /* 0x000fe40005f64300 */
[----:B------:R-:W-:Y:S01]  /*05b0*/  ISETP.GE.U32.AND P0, PT, R8, UR28, PT ;  /* 0x0000001c08007c0c */ /* 0x000fe2000bf06070 */
[----:B------:R-:W-:Y:S01]  /*05c0*/  IMAD.SHL.U32 R26, R2, 0x4, RZ ;  /* 0x00000004021a7824 */ /* 0x000fe200078e00ff */
[----:B------:R-:W-:Y:S02]  /*05d0*/  SHF.R.S32.HI R9, RZ, 0x1f, R8 ;  /* 0x0000001fff097819 */ /* 0x000fe40000011408 */
[----:B------:R-:W-:-:S02]  /*05e0*/  IADD3 R25, R3, UR12, RZ ;  /* 0x0000000c03197c10 */ /* 0x000fc4000fffe0ff */
[----:B------:R-:W-:Y:S02]  /*05f0*/  ISETP.LT.U32.AND P4, PT, R8, UR6, PT ;  /* 0x0000000608007c0c */ /* 0x000fe4000bf81070 */
[----:B------:R-:W-:Y:S02]  /*0600*/  ISETP.GE.AND.EX P0, PT, R9, UR29, PT, P0 ;  /* 0x0000001d09007c0c */ /* 0x000fe4000bf06300 */
[----:B------:R-:W-:Y:S02]  /*0610*/  SHF.L.U64.HI R25, R2, 0x2, R25 ;  /* 0x0000000202197819 */ /* 0x000fe40000010219 */
[----:B------:R-:W-:Y:S01]  /*0620*/  ISETP.GT.AND.EX P0, PT, R15, R9, !P0, P4 ;  /* 0x000000090f00720c */ /* 0x000fe20004704340 */
[----:B------:R-:W-:Y:S01]  /*0630*/  HFMA2.MMA R22, -RZ, RZ, 0, 0 ;  /* 0x00000000ff167435 */ /* 0x000fe200000001ff */
[----:B------:R-:W-:Y:S01]  /*0640*/  @P1 IADD3 R2, P4, R0, UR20, RZ ;  /* 0x0000001400021c10 */ /* 0x000fe2000ff9e0ff */
[----:B------:R-:W-:Y:S01]  /*0650*/  IMAD.WIDE.U32 R8, R13, UR10, R8 ;  /* 0x0000000a0d087c25 */ /* 0x000fe2000f8e0008 */
[----:B------:R-:W-:-:S02]  /*0660*/  IADD3 R23, R11, UR12, RZ ;  /* 0x0000000c0b177c10 */ /* 0x000fc4000fffe0ff */
[----:B------:R-:W-:Y:S02]  /*0670*/  @P2 IADD3 R14, P5, R26, UR24, RZ ;  /* 0x000000181a0e2c10 */ /* 0x000fe4000ffbe0ff */
[----:B------:R-:W-:Y:S02]  /*0680*/  @P1 IADD3.X R3, R36, UR21, RZ, P4, !PT ;  /* 0x0000001524031c10 */ /* 0x000fe4000a7fe4ff */
[----:B------:R-:W-:Y:S02]  /*0690*/  SHF.L.U64.HI R23, R10, 0x2, R23 ;  /* 0x000000020a177819 */ /* 0x000fe40000010217 */
[----:B------:R-:W-:Y:S01]  /*06a0*/  @P2 IADD3.X R15, R25, UR25, RZ, P5, !PT ;  /* 0x00000019190f2c10 */ /* 0x000fe2000affe4ff */
[----:B------:R0:W5:Y:S01]  /*06b0*/  @P1 LDG.E R33, desc[UR14][R2.64] ;  /* 0x0000000e02211981 */ /* 0x000162000c1e1900 */
[----:B------:R-:W-:Y:S02]  /*06c0*/  @P2 IADD3 R10, P5, R26, UR20, RZ ;  /* 0x000000141a0a2c10 */ /* 0x000fe4000ffbe0ff */
[----:B------:R-:W-:-:S02]  /*06d0*/  CS2R R34, SRZ ;  /* 0x0000000000227805 */ /* 0x000fc4000001ff00 */
[C---:B------:R-:W-:Y:S02]  /*06e0*/  @P2 IADD3 R12, P4, R26.reuse, UR8, RZ ;  /* 0x000000081a0c2c10 */ /* 0x040fe4000ff9e0ff */
[C---:B------:R-:W-:Y:S01]  /*06f0*/  @P2 IADD3.X R11, R25.reuse, UR21, RZ, P5, !PT ;  /* 0x00000015190b2c10 */ /* 0x040fe2000affe4ff */
[----:B------:R-:W-:Y:S01]  /*0700*/  IMAD.MOV.U32 R41, RZ, RZ, RZ ;  /* 0x000000ffff297224 */ /* 0x000fe200078e00ff */
[----:B------:R-:W-:Y:S01]  /*0710*/  MOV R39, RZ ;  /* 0x000000ff00277202 */ /* 0x000fe20000000f00 */
[----:B------:R-:W5:Y:S01]  /*0720*/  @P2 LDG.E R34, desc[UR14][R14.64] ;  /* 0x0000000e0e222981 */ /* 0x000f62000c1e1900 */
[----:B------:R-:W-:Y:S02]  /*0730*/  @P2 IADD3.X R13, R25, UR9, RZ, P4, !PT ;  /* 0x00000009190d2c10 */ /* 0x000fe4000a7fe4ff */
[----:B0-----:R-:W-:Y:S01]  /*0740*/  @P2 IADD3 R2, P5, R26, UR26, RZ ;  /* 0x0000001a1a022c10 */ /* 0x001fe2000ffbe0ff */
[----:B------:R0:W5:Y:S01]  /*0750*/  @P2 LDG.E R41, desc[UR14][R10.64] ;  /* 0x0000000e0a292981 */ /* 0x000162000c1e1900 */
[----:B------:R-:W-:-:S02]  /*0760*/  @P3 IADD3 R30, P4, R24, UR24, RZ ;  /* 0x00000018181e3c10 */ /* 0x000fc4000ff9e0ff */
[----:B------:R-:W-:Y:S01]  /*0770*/  @P2 IADD3.X R3, R25, UR27, RZ, P5, !PT ;  /* 0x0000001b19032c10 */ /* 0x000fe2000affe4ff */
[----:B------:R1:W5:Y:S01]  /*0780*/  @P2 LDG.E R22, desc[UR14][R12.64] ;  /* 0x0000000e0c162981 */ /* 0x000362000c1e1900 */
[----:B------:R-:W-:Y:S01]  /*0790*/  @P3 IADD3.X R31, R23, UR25, RZ, P4, !PT ;  /* 0x00000019171f3c10 */ /* 0x000fe2000a7fe4ff */
[----:B------:R-:W-:Y:S01]  /*07a0*/  HFMA2.MMA R37, -RZ, RZ, 0, 0 ;  /* 0x00000000ff257435 */ /* 0x000fe200000001ff */
[----:B------:R-:W-:Y:S01]  /*07b0*/  @P3 IADD3 R16, P5, R24, UR8, RZ ;  /* 0x0000000818103c10 */ /* 0x000fe2000ffbe0ff */
[----:B------:R-:W5:Y:S01]  /*07c0*/  @P2 LDG.E R39, desc[UR14][R2.64] ;  /* 0x0000000e02272981 */ /* 0x000f62000c1e1900 */
[----:B------:R-:W-:Y:S01]  /*07d0*/  IMAD.SHL.U32 R19, R8, 0x4, RZ ;  /* 0x0000000408137824 */ /* 0x000fe200078e00ff */
[C---:B0-----:R-:W-:Y:S02]  /*07e0*/  @P3 IADD3 R10, P4, R24.reuse, UR20, RZ ;  /* 0x00000014180a3c10 */ /* 0x041fe4000ff9e0ff */
[----:B------:R-:W-:Y:S01]  /*07f0*/  IADD3 R21, R9, UR12, RZ ;  /* 0x0000000c09157c10 */ /* 0x000fe2000fffe0ff */
[----:B------:R-:W-:Y:S01]  /*0800*/  IMAD.MOV.U32 R20, RZ, RZ, RZ ;  /* 0x000000ffff147224 */ /* 0x000fe200078e00ff */
[----:B-1----:R-:W-:Y:S01]  /*0810*/  @P3 IADD3 R12, P2, R24, UR26, RZ ;  /* 0x0000001a180c3c10 */ /* 0x002fe2000ff5e0ff */
[----:B------:R0:W5:Y:S01]  /*0820*/  @P3 LDG.E R32, desc[UR14][R30.64] ;  /* 0x0000000e1e203981 */ /* 0x000162000c1e1900 */
[----:B------:R-:W-:-:S02]  /*0830*/  @P3 IADD3.X R17, R23, UR9, RZ, P5, !PT ;  /* 0x0000000917113c10 */ /* 0x000fc4000affe4ff */
[C---:B------:R-:W-:Y:S02]  /*0840*/  @P3 IADD3.X R11, R23.reuse, UR21, RZ, P4, !PT ;  /* 0x00000015170b3c10 */ /* 0x040fe4000a7fe4ff */
[----:B------:R-:W-:Y:S01]  /*0850*/  @P3 IADD3.X R13, R23, UR27, RZ, P2, !PT ;  /* 0x0000001b170d3c10 */ /* 0x000fe200097fe4ff */
[----:B------:R-:W5:Y:S01]  /*0860*/  @P3 LDG.E R20, desc[UR14][R16.64] ;  /* 0x0000000e10143981 */ /* 0x000f62000c1e1900 */
[----:B------:R-:W-:Y:S02]  /*0870*/  SHF.L.U64.HI R18, R8, 0x2, R21 ;  /* 0x0000000208127819 */ /* 0x000fe40000010215 */
[C---:B------:R-:W-:Y:S02]  /*0880*/  @P0 IADD3 R14, P4, R19.reuse, UR26, RZ ;  /* 0x0000001a130e0c10 */ /* 0x040fe4000ff9e0ff */
[----:B0-----:R-:W-:Y:S02]  /*0890*/  CS2R R30, SRZ ;  /* 0x00000000001e7805 */ /* 0x001fe4000001ff00 */
[C---:B------:R-:W-:Y:S01]  /*08a0*/  @P0 IADD3 R42, P2, R19.reuse, UR24, RZ ;  /* 0x00000018132a0c10 */ /* 0x040fe2000ff5e0ff */
[----:B------:R0:W5:Y:S01]  /*08b0*/  @P3 LDG.E R35, desc[UR14][R10.64] ;  /* 0x0000000e0a233981 */ /* 0x000162000c1e1900 */
[----:B------:R-:W-:Y:S01]  /*08c0*/  @P0 IADD3.X R15, R18, UR27, RZ, P4, !PT ;  /* 0x0000001b120f0c10 */ /* 0x000fe2000a7fe4ff */
[----:B------:R-:W-:Y:S01]  /*08d0*/  IMAD.MOV.U32 R29, RZ, RZ, RZ ;  /* 0x000000ffff1d7224 */ /* 0x000fe200078e00ff */
[C---:B------:R-:W-:Y:S01]  /*08e0*/  @P0 IADD3 R44, P4, R19.reuse, UR20, RZ ;  /* 0x00000014132c0c10 */ /* 0x040fe2000ff9e0ff */
[----:B------:R1:W5:Y:S01]  /*08f0*/  @P3 LDG.E R37, desc[UR14][R12.64] ;  /* 0x0000000e0c253981 */ /* 0x000362000c1e1900 */
[----:B------:R-:W-:-:S02]  /*0900*/  @P0 IADD3 R2, P3, R19, UR8, RZ ;  /* 0x0000000813020c10 */ /* 0x000fc4000ff7e0ff */
[C---:B------:R-:W-:Y:S01]  /*0910*/  @P0 IADD3.X R43, R18.reuse, UR25, RZ, P2, !PT ;  /* 0x00000019122b0c10 */ /* 0x040fe200097fe4ff */
[----:B------:R2:W5:Y:S01]  /*0920*/  @P0 LDG.E R31, desc[UR14][R14.64] ;  /* 0x0000000e0e1f0981 */ /* 0x000562000c1e1900 */
[C---:B------:R-:W-:Y:S02]  /*0930*/  @P0 IADD3.X R3, R18.reuse, UR9, RZ, P3, !PT ;  /* 0x0000000912030c10 */ /* 0x040fe40009ffe4ff */
[----:B------:R-:W-:Y:S01]  /*0940*/  @P0 IADD3.X R45, R18, UR21, RZ, P4, !PT ;  /* 0x00000015122d0c10 */ /* 0x000fe2000a7fe4ff */
[----:B------:R3:W5:Y:S01]  /*0950*/  @P0 LDG.E R29, desc[UR14][R42.64] ;  /* 0x0000000e2a1d0981 */ /* 0x000762000c1e1900 */
[C---:B0-----:R-:W-:Y:S02]  /*0960*/  IADD3 R10, P2, R0.reuse, UR8, RZ ;  /* 0x00000008000a7c10 */ /* 0x041fe4000ff5e0ff */
[----:B-1----:R-:W-:Y:S02]  /*0970*/  IADD3 R12, P3, R0, UR24, RZ ;  /* 0x00000018000c7c10 */ /* 0x002fe4000ff7e0ff */
[----:B------:R-:W-:-:S02]  /*0980*/  CS2R R16, SRZ ;  /* 0x0000000000107805 */ /* 0x000fc4000001ff00 */
[----:B--2---:R-:W-:Y:S01]  /*0990*/  IADD3 R14, P4, R0, UR26, RZ ;  /* 0x0000001a000e7c10 */ /* 0x004fe2000ff9e0ff */
[----:B------:R0:W5:Y:S01]  /*09a0*/  @P0 LDG.E R30, desc[UR14][R44.64] ;  /* 0x0000000e2c1e0981 */ /* 0x000162000c1e1900 */
[----:B------:R-:W-:Y:S01]  /*09b0*/  MOV R0, RZ ;  /* 0x000000ff00007202 */ /* 0x000fe20000000f00 */
[----:B---3--:R-:W-:Y:S01]  /*09c0*/  IMAD.MOV.U32 R43, RZ, RZ, RZ ;  /* 0x000000ffff2b7224 */ /* 0x008fe200078e00ff */
[C---:B------:R-:W-:Y:S01]  /*09d0*/  IADD3.X R11, R36.reuse, UR9, RZ, P2, !PT ;  /* 0x00000009240b7c10 */ /* 0x040fe200097fe4ff */
[----:B------:R0:W5:Y:S01]  /*09e0*/  @P0 LDG.E R17, desc[UR14][R2.64] ;  /* 0x0000000e02110981 */ /* 0x000162000c1e1900 */
[C---:B------:R-:W-:Y:S02]  /*09f0*/  IADD3.X R13, R36.reuse, UR25, RZ, P3, !PT ;  /* 0x00000019240d7c10 */ /* 0x040fe40009ffe4ff */
[----:B------:R-:W-:Y:S01]  /*0a00*/  IADD3.X R15, R36, UR27, RZ, P4, !PT ;  /* 0x0000001b240f7c10 */ /* 0x000fe2000a7fe4ff */
[----:B------:R0:W5:Y:S04]  /*0a10*/  @P1 LDG.E R16, desc[UR14][R10.64] ;  /* 0x0000000e0a101981 */ /* 0x000168000c1e1900 */
[----:B------:R0:W5:Y:S04]  /*0a20*/  @P1 LDG.E R0, desc[UR14][R12.64] ;  /* 0x0000000e0c001981 */ /* 0x000168000c1e1900 */
[----:B------:R0:W5:Y:S01]  /*0a30*/  @P1 LDG.E R43, desc[UR14][R14.64] ;  /* 0x0000000e0e2b1981 */ /* 0x000162000c1e1900 */
[----:B------:R-:W-:-:S13]  /*0a40*/  ISETP.NE.AND P2, PT, RZ, UR34, PT ;  /* 0x00000022ff007c0c */ /* 0x000fda000bf45270 */
[----:B0-----:R-:W-:Y:S05]  /*0a50*/  @!P2 BRA `(.L_x_1487) ;  /* 0x000000100054a947 */ /* 0x001fea0003800000 */
[----:B------:R-:W0:Y:S01]  /*0a60*/  LDC.64 R2, c[0x0][0x1068] ;  /* 0x00041a00ff027b82 */ /* 0x000e220000000a00 */
[C---:B-----5:R-:W-:Y:S01]  /*0a70*/  FMUL R45, R33.reuse, UR31 ;  /* 0x0000001f212d7c20 */ /* 0x060fe20008400000 */
        /* <DEDUP_REMOVED lines=17> */
[----:B------:R-:W-:Y:S05]  /*0b90*/  CALL.REL.NOINC `($__internal_38_$__cuda_sm3x_div_rn_noftz_f32_slowpath) ;  /* 0x0000003000bc7944 */ /* 0x000fea0003c00000 */
[----:B------:R-:W-:-:S07]  /*0ba0*/  MOV R36, R2 ;  /* 0x0000000200247202 */ /* 0x000fce0000000f00 */
.L_x_1489:
[----:B------:R-:W-:Y:S05]  /*0bb0*/  BSYNC B2 ;  /* 0x0000000000027941 */ /* 0x000fea0003800000 */
.L_x_1488:
        /* <DEDUP_REMOVED lines=14> */
[----:B------:R-:W-:Y:S05]  /*0ca0*/  CALL.REL.NOINC `($__internal_38_$__cuda_sm3x_div_rn_noftz_f32_slowpath) ;  /* 0x0000003000787944 */ /* 0x000fea0003c00000 */
[----:B------:R-:W-:-:S07]  /*0cb0*/  IMAD.MOV.U32 R3, RZ, RZ, R2 ;  /* 0x000000ffff037224 */ /* 0x000fce00078e0002 */
.L_x_1491:
[----:B------:R-:W-:Y:S05]  /*0cc0*/  BSYNC B2 ;  /* 0x0000000000027941 */ /* 0x000fea0003800000 */
.L_x_1490:
[----:B------:R-:W-:Y:S01]  /*0cd0*/  IADD3 R38, R3, -0xd000000, RZ ;  /* 0xf300000003267810 */ /* 0x000fe20007ffe0ff */
[----:B------:R0:W1:Y:S01]  /*0ce0*/  MUFU.RSQ R2, R3 ;  /* 0x0000000300027308 */ /* 0x0000620000001400 */
[----:B------:R-:W-:Y:S02]  /*0cf0*/  BSSY B0, `(.L_x_1492) ;  /* 0x000000a000007945 */ /* 0x000fe40003800000 */
[----:B------:R-:W-:-:S13]  /*0d00*/  ISETP.GT.U32.AND P2, PT, R38, 0x727fffff, PT ;  /* 0x727fffff2600780c */ /* 0x000fda0003f44070 */
[----:B0-----:R-:W-:Y:S05]  /*0d10*/  @!P2 BRA `(.L_x_1493) ;  /* 0x00000000000ca947 */ /* 0x001fea0003800000 */
[----:B-1----:R-:W-:-:S07]  /*0d20*/  MOV R2, 0xd40 ;  /* 0x00000d4000027802 */ /* 0x002fce0000000f00 */
[----:B------:R-:W-:Y:S05]  /*0d30*/  CALL.REL.NOINC `($__internal_37_$__cuda_sm20_sqrt_rn_f32_slowpath) ;  /* 0x0000003000007944 */ /* 0x000fea0003c00000 */
[----:B------:R-:W-:Y:S05]  /*0d40*/  BRA `(.L_x_1494) ;  /* 0x0000000000107947 */ /* 0x000fea0003800000 */
.L_x_1493:
[C---:B-1----:R-:W-:Y:S01]  /*0d50*/  FMUL.FTZ R44, R2.reuse, R3 ;  /* 0x00000003022c7220 */ /* 0x042fe20000410000 */
[----:B------:R-:W-:-:S03]  /*0d60*/  FMUL.FTZ R2, R2, 0.5 ;  /* 0x3f00000002027820 */ /* 0x000fc60000410000 */
[----:B------:R-:W-:-:S04]  /*0d70*/  FFMA R3, -R44, R44, R3 ;  /* 0x0000002c2c037223 */ /* 0x000fc80000000103 */
[----:B------:R-:W-:-:S07]  /*0d80*/  FFMA R44, R3, R2, R44 ;  /* 0x00000002032c7223 */ /* 0x000fce000000002c */
.L_x_1494:
[----:B------:R-:W-:Y:S05]  /*0d90*/  BSYNC B0 ;  /* 0x0000000000007941 */ /* 0x000fea0003800000 */
.L_x_1492:
        /* <DEDUP_REMOVED lines=13> */
[----:B------:R-:W-:Y:S05]  /*0e70*/  CALL.REL.NOINC `($__internal_38_$__cuda_sm3x_div_rn_noftz_f32_slowpath) ;  /* 0x0000003000047944 */ /* 0x000fea0003c00000 */
[----:B------:R-:W-:-:S07]  /*0e80*/  IMAD.MOV.U32 R43, RZ, RZ, R2 ;  /* 0x000000ffff2b7224 */ /* 0x000fce00078e0002 */
.L_x_1496:
[----:B------:R-:W-:Y:S05]  /*0e90*/  BSYNC B2 ;  /* 0x0000000000027941 */ /* 0x000fea0003800000 */
.L_x_1495:
        /* <DEDUP_REMOVED lines=12> */
[----:B------:R-:W-:Y:S01]  /*0f60*/  FFMA R36, R39, R2, R36 ;  /* 0x0000000227247223 */ /* 0x000fe20000000024 */
[----:B------:R-:W-:Y:S02]  /*0f70*/  FFMA R39, R16, UR36, R43 ;  /* 0x0000002410277c23 */ /* 0x000fe4000800002b */
[----:B------:R-:W-:Y:S01]  /*0f80*/  FFMA R41, R34, R41, R45 ;  /* 0x0000002922297223 */ /* 0x000fe2000000002d */
[----:B------:R-:W-:Y:S01]  /*0f90*/  MOV R34, R38 ;  /* 0x0000002600227202 */ /* 0x000fe20000000f00 */
[----:B-1----:R-:W-:Y:S06]  /*0fa0*/  @!P2 BRA `(.L_x_1498) ;  /* 0x000000000018a947 */ /* 0x002fec0003800000 */
[----:B------:R-:W-:Y:S01]  /*0fb0*/  ULDC UR12, c[0x0][0x106c] ;  /* 0x00041b00000c7ab9 */ /* 0x000fe20000000800 */
[----:B------:R-:W-:Y:S01]  /*0fc0*/  IMAD.MOV.U32 R45, RZ, RZ, R38 ;  /* 0x000000ffff2d7224 */ /* 0x000fe200078e0026 */
[----:B------:R-:W-:Y:S02]  /*0fd0*/  MOV R2, UR12 ;  /* 0x0000000c00027c02 */ /* 0x000fe40008000f00 */
[----:B------:R-:W-:-:S07]  /*0fe0*/  MOV R38, 0x1000 ;  /* 0x0000100000267802 */ /* 0x000fce0000000f00 */
[----:B------:R-:W-:Y:S05]  /*0ff0*/  CALL.REL.NOINC `($__internal_38_$__cuda_sm3x_div_rn_noftz_f32_slowpath) ;  /* 0x0000002c00a47944 */ /* 0x000fea0003c00000 */
[----:B------:R-:W-:-:S07]  /*1000*/  IMAD.MOV.U32 R41, RZ, RZ, R2 ;  /* 0x000000ffff297224 */ /* 0x000fce00078e0002 */
.L_x_1498:
[----:B------:R-:W-:Y:S05]  /*1010*/  BSYNC B2 ;  /* 0x0000000000027941 */ /* 0x000fea0003800000 */
.L_x_1497:
        /* <DEDUP_REMOVED lines=14> */
[----:B------:R-:W-:Y:S05]  /*1100*/  CALL.REL.NOINC `($__internal_38_$__cuda_sm3x_div_rn_noftz_f32_slowpath) ;  /* 0x0000002c00607944 */ /* 0x000fea0003c00000 */
[----:B------:R-:W-:-:S07]  /*1110*/  MOV R3, R2 ;  /* 0x0000000200037202 */ /* 0x000fce0000000f00 */
.L_x_1500:
[----:B------:R-:W-:Y:S05]  /*1120*/  BSYNC B2 ;  /* 0x0000000000027941 */ /* 0x000fea0003800000 */
.L_x_1499:
[----:B------:R-:W-:Y:S01]  /*1130*/  VIADD R38, R3, 0xf3000000 ;  /* 0xf300000003267836 */ /* 0x000fe20000000000 */
[----:B------:R0:W1:Y:S01]  /*1140*/  MUFU.RSQ R2, R3 ;  /* 0x0000000300027308 */ /* 0x0000620000001400 */
[----:B------:R-:W-:Y:S03]  /*1150*/  BSSY B0, `(.L_x_1501) ;  /* 0x000000a000007945 */ /* 0x000fe60003800000 */
[----:B------:R-:W-:-:S13]  /*1160*/  ISETP.GT.U32.AND P2, PT, R38, 0x727fffff, PT ;  /* 0x727fffff2600780c */ /* 0x000fda0003f44070 */
[----:B01----:R-:W-:Y:S05]  /*1170*/  @!P2 BRA `(.L_x_1502) ;  /* 0x00000000000ca947 */ /* 0x003fea0003800000 */
[----:B------:R-:W-:-:S07]  /*1180*/  MOV R2, 0x11a0 ;  /* 0x000011a000027802 */ /* 0x000fce0000000f00 */
[----:B------:R-:W-:Y:S05]  /*1190*/  CALL.REL.NOINC `($__internal_37_$__cuda_sm20_sqrt_rn_f32_slowpath) ;  /* 0x0000002800e87944 */ /* 0x000fea0003c00000 */
[----:B------:R-:W-:Y:S05]  /*11a0*/  BRA `(.L_x_1503) ;  /* 0x0000000000107947 */ /* 0x000fea0003800000 */
.L_x_1502:
[C---:B------:R-:W-:Y:S01]  /*11b0*/  FMUL.FTZ R44, R2.reuse, R3 ;  /* 0x00000003022c7220 */ /* 0x040fe20000410000 */
[----:B------:R-:W-:-:S03]  /*11c0*/  FMUL.FTZ R2, R2, 0.5 ;  /* 0x3f00000002027820 */ /* 0x000fc60000410000 */
[----:B------:R-:W-:-:S04]  /*11d0*/  FFMA R3, -R44, R44, R3 ;  /* 0x0000002c2c037223 */ /* 0x000fc80000000103 */
[----:B------:R-:W-:-:S07]  /*11e0*/  FFMA R44, R3, R2, R44 ;  /* 0x00000002032c7223 */ /* 0x000fce000000002c */
.L_x_1503:
[----:B------:R-:W-:Y:S05]  /*11f0*/  BSYNC B0 ;  /* 0x0000000000007941 */ /* 0x000fea0003800000 */
.L_x_1501:
        /* <DEDUP_REMOVED lines=13> */
[----:B------:R-:W-:Y:S05]  /*12d0*/  CALL.REL.NOINC `($__internal_38_$__cuda_sm3x_div_rn_noftz_f32_slowpath) ;  /* 0x0000002800ec7944 */ /* 0x000fea0003c00000 */
[----:B------:R-:W-:-:S07]  /*12e0*/  MOV R43, R2 ;  /* 0x00000002002b7202 */ /* 0x000fce0000000f00 */
.L_x_1505:
[----:B------:R-:W-:Y:S05]  /*12f0*/  BSYNC B2 ;  /* 0x0000000000027941 */ /* 0x000fea0003800000 */
.L_x_1504:
        /* <DEDUP_REMOVED lines=18> */
[----:B------:R-:W-:Y:S02]  /*1420*/  MOV R38, 0x1450 ;  /* 0x0000145000267802 */ /* 0x000fe40000000f00 */
[----:B------:R-:W-:-:S07]  /*1430*/  MOV R2, UR12 ;  /* 0x0000000c00027c02 */ /* 0x000fce0008000f00 */
[----:B------:R-:W-:Y:S05]  /*1440*/  CALL.REL.NOINC `($__internal_38_$__cuda_sm3x_div_rn_noftz_f32_slowpath) ;  /* 0x0000002800907944 */ /* 0x000fea0003c00000 */
[----:B------:R-:W-:-:S07]  /*1450*/  IMAD.MOV.U32 R41, RZ, RZ, R2 ;  /* 0x000000ffff297224 */ /* 0x000fce00078e0002 */
.L_x_1507:
[----:B------:R-:W-:Y:S05]  /*1460*/  BSYNC B2 ;  /* 0x0000000000027941 */ /* 0x000fea0003800000 */
.L_x_1506:
        /* <DEDUP_REMOVED lines=16> */
.L_x_1509:
[----:B------:R-:W-:Y:S05]  /*1570*/  BSYNC B2 ;  /* 0x0000000000027941 */ /* 0x000fea0003800000 */
.L_x_1508:
        /* <DEDUP_REMOVED lines=8> */
.L_x_1511:
[C---:B------:R-:W-:Y:S01]  /*1600*/  FMUL.FTZ R44, R2.reuse, R3 ;  /* 0x00000003022c7220 */ /* 0x040fe20000410000 */
[----:B------:R-:W-:-:S03]  /*1610*/  FMUL.FTZ R2, R2, 0.5 ;  /* 0x3f00000002027820 */ /* 0x000fc60000410000 */
[----:B------:R-:W-:-:S04]  /*1620*/  FFMA R3, -R44, R44, R3 ;  /* 0x0000002c2c037223 */ /* 0x000fc80000000103 */
[----:B------:R-:W-:-:S07]  /*1630*/  FFMA R44, R3, R2, R44 ;  /* 0x00000002032c7223 */ /* 0x000fce000000002c */
.L_x_1512:
[----:B------:R-:W-:Y:S05]  /*1640*/  BSYNC B0 ;  /* 0x0000000000007941 */ /* 0x000fea0003800000 */
.L_x_1510:
        /* <DEDUP_REMOVED lines=15> */
.L_x_1514:
[----:B------:R-:W-:Y:S05]  /*1740*/  BSYNC B2 ;  /* 0x0000000000027941 */ /* 0x000fea0003800000 */
.L_x_1513:
        /* <DEDUP_REMOVED lines=20> */
[----:B------:R-:W-:Y:S05]  /*1890*/  CALL.REL.NOINC `($__internal_38_$__cuda_sm3x_div_rn_noftz_f32_slowpath) ;  /* 0x00000024007c7944 */ /* 0x000fea0003c00000 */
[----:B------:R-:W-:-:S07]  /*18a0*/  IMAD.MOV.U32 R41, RZ, RZ, R2 ;  /* 0x000000ffff297224 */ /* 0x000fce00078e0002 */
.L_x_1516:
[----:B------:R-:W-:Y:S05]  /*18b0*/  BSYNC B2 ;  /* 0x0000000000027941 */ /* 0x000fea0003800000 */
.L_x_1515:
        /* <DEDUP_REMOVED lines=16> */
.L_x_1518:
[----:B------:R-:W-:Y:S05]  /*19c0*/  BSYNC B2 ;  /* 0x0000000000027941 */ /* 0x000fea0003800000 */
.L_x_1517:
        /* <DEDUP_REMOVED lines=8> */
.L_x_1520:
[C---:B------:R-:W-:Y:S01]  /*1a50*/  FMUL.FTZ R44, R2.reuse, R3 ;  /* 0x00000003022c7220 */ /* 0x040fe20000410000 */
[----:B------:R-:W-:-:S03]  /*1a60*/  FMUL.FTZ R2, R2, 0.5 ;  /* 0x3f00000002027820 */ /* 0x000fc60000410000 */
[----:B------:R-:W-:-:S04]  /*1a70*/  FFMA R3, -R44, R44, R3 ;  /* 0x0000002c2c037223 */ /* 0x000fc80000000103 */
[----:B------:R-:W-:-:S07]  /*1a80*/  FFMA R44, R3, R2, R44 ;  /* 0x00000002032c7223 */ /* 0x000fce000000002c */
.L_x_1521:
[----:B------:R-:W-:Y:S05]  /*1a90*/  BSYNC B0 ;  /* 0x0000000000007941 */ /* 0x000fea0003800000 */
.L_x_1519:
        /* <DEDUP_REMOVED lines=14> */
.L_x_1523:
[----:B------:R-:W-:Y:S05]  /*1b80*/  BSYNC B2 ;  /* 0x0000000000027941 */ /* 0x000fea0003800000 */
.L_x_1522:
[----:B------:R-:W-:Y:S01]  /*1b90*/  FFMA R40, R17, UR36, R2 ;  /* 0x0000002411287c23 */ /* 0x000fe20008000002 */
[----:B------:R-:W-:Y:S06]  /*1ba0*/  BRA `(.L_x_1524) ;  /* 0x0000001000647947 */ /* 0x000fec0003800000 */
.L_x_1487:
        /* <DEDUP_REMOVED lines=23> */
.L_x_1526:
[----:B------:R-:W-:Y:S05]  /*1d20*/  BSYNC B2 ;  /* 0x0000000000027941 */ /* 0x000fea0003800000 */
.L_x_1525:
        /* <DEDUP_REMOVED lines=16> */
.L_x_1528:
[----:B------:R-:W-:Y:S05]  /*1e30*/  BSYNC B2 ;  /* 0x0000000000027941 */ /* 0x000fea0003800000 */
.L_x_1527:
        /* <DEDUP_REMOVED lines=8> */
.L_x_1530:
[C---:B------:R-:W-:Y:S01]  /*1ec0*/  FMUL.FTZ R44, R2.reuse, R3 ;  /* 0x00000003022c7220 */ /* 0x040fe20000410000 */
[----:B------:R-:W-:-:S03]  /*1ed0*/  FMUL.FTZ R2, R2, 0.5 ;  /* 0x3f00000002027820 */ /* 0x000fc60000410000 */
[----:B------:R-:W-:-:S04]  /*1ee0*/  FFMA R3, -R44, R44, R3 ;  /* 0x0000002c2c037223 */ /* 0x000fc80000000103 */
[----:B------:R-:W-:-:S07]  /*1ef0*/  FFMA R44, R3, R2, R44 ;  /* 0x00000002032c7223 */ /* 0x000fce000000002c */
.L_x_1531:
[----:B------:R-:W-:Y:S05]  /*1f00*/  BSYNC B0 ;  /* 0x0000000000007941 */ /* 0x000fea0003800000 */
.L_x_1529:
        /* <DEDUP_REMOVED lines=15> */
.L_x_1533:
[----:B------:R-:W-:Y:S05]  /*2000*/  BSYNC B2 ;  /* 0x0000000000027941 */ /* 0x000fea0003800000 */
.L_x_1532:
[----:B------:R-:W0:Y:S01]  /*2010*/  LDC.64 R2, c[0x0][0x1068] ;  /* 0x00041a00ff027b82 */ /* 0x000e220000000a00 */
[----:B------:R-:W-:Y:S01]  /*2020*/  FFMA R36, R22, UR36, R41 ;  /* 0x0000002416247c23 */ /* 0x000fe20008000029 */
        /* <DEDUP_REMOVED lines=12> */
[----:B------:R-:W-:Y:S02]  /*20f0*/  IMAD.MOV.U32 R39, RZ, RZ, R43 ;  /* 0x000000ffff277224 */ /* 0x000fe400078e002b */
        /* <DEDUP_REMOVED lines=9> */
.L_x_1535:
[----:B------:R-:W-:Y:S05]  /*2190*/  BSYNC B2 ;  /* 0x0000000000027941 */ /* 0x000fea0003800000 */
.L_x_1534:
        /* <DEDUP_REMOVED lines=16> */
.L_x_1537:
[----:B------:R-:W-:Y:S05]  /*22a0*/  BSYNC B2 ;  /* 0x0000000000027941 */ /* 0x000fea0003800000 */
.L_x_1536:
        /* <DEDUP_REMOVED lines=8> */
.L_x_1539:
[C---:B------:R-:W-:Y:S01]  /*2330*/  FMUL.FTZ R44, R2.reuse, R3 ;  /* 0x00000003022c7220 */ /* 0x040fe20000410000 */
[----:B------:R-:W-:-:S03]  /*2340*/  FMUL.FTZ R2, R2, 0.5 ;  /* 0x3f00000002027820 */ /* 0x000fc60000410000 */
[----:B------:R-:W-:-:S04]  /*2350*/  FFMA R3, -R44, R44, R3 ;  /* 0x0000002c2c037223 */ /* 0x000fc80000000103 */
[----:B------:R-:W-:-:S07]  /*2360*/  FFMA R44, R3, R2, R44 ;  /* 0x00000002032c7223 */ /* 0x000fce000000002c */
.L_x_1540:
[----:B------:R-:W-:Y:S05]  /*2370*/  BSYNC B0 ;  /* 0x0000000000007941 */ /* 0x000fea0003800000 */
.L_x_1538:
        /* <DEDUP_REMOVED lines=15> */
.L_x_1542:
[----:B------:R-:W-:Y:S05]  /*2470*/  BSYNC B2 ;  /* 0x0000000000027941 */ /* 0x000fea0003800000 */
.L_x_1541:
        /* <DEDUP_REMOVED lines=19> */
[----:B------:R-:W-:Y:S01]  /*25b0*/  MOV R38, 0x25e0 ;  /* 0x000025e000267802 */ /* 0x000fe20000000f00 */
[----:B------:R-:W-:-:S07]  /*25c0*/  IMAD.U32 R2, RZ, RZ, UR12 ;  /* 0x0000000cff027e24 */ /* 0x000fce000f8e00ff */
[----:B------:R-:W-:Y:S05]  /*25d0*/  CALL.REL.NOINC `($__internal_38_$__cuda_sm3x_div_rn_noftz_f32_slowpath) ;  /* 0x00000018002c7944 */ /* 0x000fea0003c00000 */
[----:B------:R-:W-:-:S07]  /*25e0*/  MOV R41, R2 ;  /* 0x0000000200297202 */ /* 0x000fce0000000f00 */
.L_x_1544:
[----:B------:R-:W-:Y:S05]  /*25f0*/  BSYNC B2 ;  /* 0x0000000000027941 */ /* 0x000fea0003800000 */
.L_x_1543:
        /* <DEDUP_REMOVED lines=15> */
.L_x_1546:
[----:B------:R-:W-:Y:S05]  /*26f0*/  BSYNC B2 ;  /* 0x0000000000027941 */ /* 0x000fea0003800000 */
.L_x_1545:
[----:B------:R-:W-:Y:S01]  /*2700*/  VIADD R3, R2, 0xf3000000 ;  /* 0xf300000002037836 */ /* 0x000fe20000000000 */
[----:B------:R0:W1:Y:S01]  /*2710*/  MUFU.RSQ R43, R2 ;  /* 0x00000002002b7308 */ /* 0x0000620000001400 */
[----:B------:R-:W-:Y:S03]  /*2720*/  BSSY B0, `(.L_x_1547) ;  /* 0x000000b000007945 */ /* 0x000fe60003800000 */
[----:B------:R-:W-:-:S13]  /*2730*/  ISETP.GT.U32.AND P2, PT, R3, 0x727fffff, PT ;  /* 0x727fffff0300780c */ /* 0x000fda0003f44070 */
[----:B01----:R-:W-:Y:S05]  /*2740*/  @!P2 BRA `(.L_x_1548) ;  /* 0x000000000010a947 */ /* 0x003fea0003800000 */
[----:B------:R-:W-:Y:S02]  /*2750*/  MOV R3, R2 ;  /* 0x0000000200037202 */ /* 0x000fe40000000f00 */
[----:B------:R-:W-:-:S07]  /*2760*/  MOV R2, 0x2780 ;  /* 0x0000278000027802 */ /* 0x000fce0000000f00 */
[----:B------:R-:W-:Y:S05]  /*2770*/  CALL.REL.NOINC `($__internal_37_$__cuda_sm20_sqrt_rn_f32_slowpath) ;  /* 0x0000001400707944 */ /* 0x000fea0003c00000 */
[----:B------:R-:W-:Y:S05]  /*2780*/  BRA `(.L_x_1549) ;  /* 0x0000000000107947 */ /* 0x000fea0003800000 */
.L_x_1548:
[C---:B------:R-:W-:Y:S01]  /*2790*/  FMUL.FTZ R3, R43.reuse, R2 ;  /* 0x000000022b037220 */ /* 0x040fe20000410000 */
[----:B------:R-:W-:-:S03]  /*27a0*/  FMUL.FTZ R44, R43, 0.5 ;  /* 0x3f0000002b2c7820 */ /* 0x000fc60000410000 */
[----:B------:R-:W-:-:S04]  /*27b0*/  FFMA R2, -R3, R3, R2 ;  /* 0x0000000303027223 */ /* 0x000fc80000000102 */
[----:B------:R-:W-:-:S07]  /*27c0*/  FFMA R44, R2, R44, R3 ;  /* 0x0000002c022c7223 */ /* 0x000fce0000000003 */
.L_x_1549:
[----:B------:R-:W-:Y:S05]  /*27d0*/  BSYNC B0 ;  /* 0x0000000000007941 */ /* 0x000fea0003800000 */
.L_x_1547:
        /* <DEDUP_REMOVED lines=15> */
.L_x_1551:
[----:B------:R-:W-:Y:S05]  /*28d0*/  BSYNC B2 ;  /* 0x0000000000027941 */ /* 0x000fea0003800000 */
.L_x_1550:
        /* <DEDUP_REMOVED lines=23> */
.L_x_1553:
[----:B------:R-:W-:Y:S05]  /*2a50*/  BSYNC B2 ;  /* 0x0000000000027941 */ /* 0x000fea0003800000 */
.L_x_1552:
        /* <DEDUP_REMOVED lines=16> */
.L_x_1555:
[----:B------:R-:W-:Y:S05]  /*2b60*/  BSYNC B2 ;  /* 0x0000000000027941 */ /* 0x000fea0003800000 */
.L_x_1554:
        /* <DEDUP_REMOVED lines=8> */
.L_x_1557:
[C---:B------:R-:W-:Y:S01]  /*2bf0*/  FMUL.FTZ R44, R2.reuse, R3 ;  /* 0x00000003022c7220 */ /* 0x040fe20000410000 */
[----:B------:R-:W-:-:S03]  /*2c00*/  FMUL.FTZ R2, R2, 0.5 ;  /* 0x3f00000002027820 */ /* 0x000fc60000410000 */
[----:B------:R-:W-:-:S04]  /*2c10*/  FFMA R3, -R44, R44, R3 ;  /* 0x0000002c2c037223 */ /* 0x000fc80000000103 */
[----:B------:R-:W-:-:S07]  /*2c20*/  FFMA R44, R3, R2, R44 ;  /* 0x00000002032c7223 */ /* 0x000fce000000002c */
.L_x_1558:
[----:B------:R-:W-:Y:S05]  /*2c30*/  BSYNC B0 ;  /* 0x0000000000007941 */ /* 0x000fea0003800000 */
.L_x_1556:
        /* <DEDUP_REMOVED lines=14> */
.L_x_1560:
[----:B------:R-:W-:Y:S05]  /*2d20*/  BSYNC B2 ;  /* 0x0000000000027941 */ /* 0x000fea0003800000 */
.L_x_1559:
[----:B------:R-:W-:-:S07]  /*2d30*/  MOV R40, R2 ;  /* 0x0000000200287202 */ /* 0x000fce0000000f00 */
.L_x_1524:
[----:B------:R-:W0:Y:S01]  /*2d40*/  LDC.64 R2, c[0x0][0x210] ;  /* 0x00008400ff027b82 */ /* 0x000e220000000a00 */
[----:B------:R-:W-:Y:S01]  /*2d50*/  IMAD.U32 R41, RZ, RZ, UR11 ;  /* 0x0000000bff297e24 */ /* 0x000fe2000f8e00ff */
[----:B------:R-:W-:Y:S01]  /*2d60*/  ISETP.LT.U32.AND P3, PT, R4, UR6, PT ;  /* 0x0000000604007c0c */ /* 0x000fe2000bf61070 */
[----:B------:R-:W-:Y:S01]  /*2d70*/  BSSY B0, `(.L_x_1561) ;  /* 0x000001d000007945 */ /* 0x000fe20003800000 */
[----:B------:R-:W-:Y:S01]  /*2d80*/  ISETP.LT.U32.AND P2, PT, R6, UR6, PT ;  /* 0x0000000606007c0c */ /* 0x000fe2000bf41070 */
[----:B------:R-:W-:Y:S01]  /*2d90*/  FFMA R22, -R35, UR37, R22 ;  /* 0x0000002523167c23 */ /* 0x000fe20008000116 */
[----:B------:R-:W-:Y:S01]  /*2da0*/  MOV R43, UR11 ;  /* 0x0000000b002b7c02 */ /* 0x000fe20008000f00 */
[----:B------:R-:W-:Y:S01]  /*2db0*/  FFMA R20, -R31, UR37, R20 ;  /* 0x000000251f147c23 */ /* 0x000fe20008000114 */
[----:B------:R-:W-:Y:S01]  /*2dc0*/  FFMA R35, -R39, UR37, R16 ;  /* 0x0000002527237c23 */ /* 0x000fe20008000110 */
[-C--:B0-----:R-:W-:Y:S02]  /*2dd0*/  ISETP.GE.U32.AND P4, PT, R4, R2.reuse, PT ;  /* 0x000000020400720c */ /* 0x081fe40003f86070 */
[----:B------:R-:W-:-:S02]  /*2de0*/  ISETP.GE.U32.AND P5, PT, R6, R2, PT ;  /* 0x000000020600720c */ /* 0x000fc40003fa6070 */
[-C--:B------:R-:W-:Y:S02]  /*2df0*/  ISETP.GE.AND.EX P4, PT, R5, R3.reuse, PT, P4 ;  /* 0x000000030500720c */ /* 0x080fe40003f86340 */
[----:B------:R-:W-:Y:S02]  /*2e00*/  ISETP.GE.AND.EX P5, PT, R7, R3, PT, P5 ;  /* 0x000000030700720c */ /* 0x000fe40003fa6350 */
[----:B------:R-:W-:Y:S02]  /*2e10*/  ISETP.GT.AND.EX P3, PT, R41, R5, !P4, P3 ;  /* 0x000000052900720c */ /* 0x000fe40006764330 */
[----:B------:R-:W-:Y:S01]  /*2e20*/  ISETP.GT.AND.EX P2, PT, R43, R7, !P5, P2 ;  /* 0x000000072b00720c */ /* 0x000fe20006f44320 */
[----:B------:R-:W-:-:S12]  /*2e30*/  @!P1 BRA `(.L_x_1562) ;  /* 0x0000000000409947 */ /* 0x000fd80003800000 */
[----:B------:R-:W-:Y:S01]  /*2e40*/  VIADD R38, R28, UR4 ;  /* 0x000000041c267c36 */ /* 0x000fe20008000000 */
[----:B------:R-:W-:Y:S01]  /*2e50*/  MOV R31, UR28 ;  /* 0x0000001c001f7c02 */ /* 0x000fe20008000f00 */
[----:B------:R-:W-:Y:S01]  /*2e60*/  UIMAD UR12, UR30, UR28, URZ ;  /* 0x0000001c1e0c72a4 */ /* 0x000fe2000f8e023f */
[----:B------:R-:W-:Y:S01]  /*2e70*/  FMUL R16, R35, UR13 ;  /* 0x0000000d23107c20 */ /* 0x000fe20008400000 */
[----:B------:R0:W-:Y:S01]  /*2e80*/  STG.E desc[UR14][R10.64], R35 ;  /* 0x000000230a007986 */ /* 0x0001e2000c10190e */
[--C-:B------:R-:W-:Y:S01]  /*2e90*/  SHF.R.S32.HI R39, RZ, 0x1f, R38.reuse ;  /* 0x0000001fff277819 */ /* 0x100fe20000011426 */
[----:B------:R-:W-:Y:S01]  /*2ea0*/  UIMAD UR12, UR10, UR29, UR12 ;  /* 0x0000001d0a0c72a4 */ /* 0x000fe2000f8e020c */
[----:B------:R-:W-:Y:S01]  /*2eb0*/  FMNMX R27, R27, |R35|, !PT ;  /* 0x400000231b1b7209 */ /* 0x000fe20007800000 */
[----:B------:R0:W-:Y:S01]  /*2ec0*/  STG.E desc[UR14][R12.64], R33 ;  /* 0x000000210c007986 */ /* 0x0001e2000c10190e */
[----:B------:R-:W-:-:S03]  /*2ed0*/  IMAD.WIDE.U32 R38, R31, UR10, R38 ;  /* 0x0000000a1f267c25 */ /* 0x000fc6000f8e0026 */
[----:B------:R0:W-:Y:S01]  /*2ee0*/  STG.E desc[UR14][R14.64], R0 ;  /* 0x000000000e007986 */ /* 0x0001e2000c10190e */
[----:B------:R-:W-:Y:S01]  /*2ef0*/  IMAD.U32 R31, RZ, RZ, UR23 ;  /* 0x00000017ff1f7e24 */ /* 0x000fe2000f8e00ff */
[----:B------:R-:W-:-:S04]  /*2f00*/  IADD3 R38, P1, R38, UR22, RZ ;  /* 0x0000001626267c10 */ /* 0x000fc8000ff3e0ff */
[----:B------:R-:W-:Y:S02]  /*2f10*/  IADD3.X R39, R31, UR12, R39, P1, !PT ;  /* 0x0000000c1f277c10 */ /* 0x000fe40008ffe427 */
[----:B------:R-:W-:-:S05]  /*2f20*/  F2FP.SATFINITE.E4M3.F32.PACK_AB_MERGE_C R31, RZ, R16, RZ ;  /* 0x00000010ff1f723e */ /* 0x000fca00048070ff */
[----:B------:R0:W-:Y:S02]  /*2f30*/  STG.E.U8 desc[UR14][R38.64], R31 ;  /* 0x0000001f26007986 */ /* 0x0001e4000c10110e */
.L_x_1562:
[----:B------:R-:W-:Y:S05]  /*2f40*/  BSYNC B0 ;  /* 0x0000000000007941 */ /* 0x000fea0003800000 */
.L_x_1561:
[----:B------:R-:W-:Y:S04]  /*2f50*/  BSSY B0, `(.L_x_1563) ;  /* 0x0000016000007945 */ /* 0x000fe80003800000 */
[----:B------:R-:W-:Y:S05]  /*2f60*/  @!P3 BRA `(.L_x_1564) ;  /* 0x000000000050b947 */ /* 0x000fea0003800000 */
[----:B0-----:R-:W-:Y:S01]  /*2f70*/  MOV R14, R4 ;  /* 0x00000004000e7202 */ /* 0x001fe20000000f00 */
[----:B------:R-:W-:Y:S01]  /*2f80*/  IMAD.MOV.U32 R15, RZ, RZ, R5 ;  /* 0x000000ffff0f7224 */ /* 0x000fe200078e0005 */
[----:B------:R-:W-:Y:S01]  /*2f90*/  IADD3 R12, P1, R26, UR24, RZ ;  /* 0x000000181a0c7c10 */ /* 0x000fe2000ff3e0ff */
[----:B------:R-:W-:Y:S01]  /*2fa0*/  IMAD R16, R2, UR30, RZ ;  /* 0x0000001e02107c24 */ /* 0x000fe2000f8e02ff */
[----:B------:R-:W-:Y:S01]  /*2fb0*/  IADD3 R10, P4, R26, UR8, RZ ;  /* 0x000000081a0a7c10 */ /* 0x000fe2000ff9e0ff */
[----:B------:R-:W-:Y:S01]  /*2fc0*/  IMAD.WIDE.U32 R14, R2, UR10, R14 ;  /* 0x0000000a020e7c25 */ /* 0x000fe2000f8e000e */
[----:B------:R-:W-:-:S03]  /*2fd0*/  IADD3 R4, P3, R26, UR26, RZ ;  /* 0x0000001a1a047c10 */ /* 0x000fc6000ff7e0ff */
[----:B------:R-:W-:Y:S01]  /*2fe0*/  FMUL R0, R22, UR13 ;  /* 0x0000000d16007c20 */ /* 0x000fe20008400000 */
[----:B------:R-:W-:Y:S01]  /*2ff0*/  IADD3.X R13, R25, UR25, RZ, P1, !PT ;  /* 0x00000019190d7c10 */ /* 0x000fe20008ffe4ff */
[----:B------:R-:W-:Y:S01]  /*3000*/  IMAD R31, R3, UR10, R16 ;  /* 0x0000000a031f7c24 */ /* 0x000fe2000f8e0210 */
[----:B------:R-:W-:Y:S02]  /*3010*/  IADD3 R14, P1, R14, UR22, RZ ;  /* 0x000000160e0e7c10 */ /* 0x000fe4000ff3e0ff */
[C---:B------:R-:W-:Y:S02]  /*3020*/  IADD3.X R11, R25.reuse, UR9, RZ, P4, !PT ;  /* 0x00000009190b7c10 */ /* 0x040fe4000a7fe4ff */
[----:B------:R-:W-:Y:S02]  /*3030*/  IADD3.X R5, R25, UR27, RZ, P3, !PT ;  /* 0x0000001b19057c10 */ /* 0x000fe40009ffe4ff */
[----:B------:R-:W-:Y:S01]  /*3040*/  IADD3.X R15, R31, UR23, R15, P1, !PT ;  /* 0x000000171f0f7c10 */ /* 0x000fe20008ffe40f */
[----:B------:R1:W-:Y:S01]  /*3050*/  STG.E desc[UR14][R10.64], R22 ;  /* 0x000000160a007986 */ /* 0x0003e2000c10190e */
[----:B------:R-:W-:-:S02]  /*3060*/  F2FP.SATFINITE.E4M3.F32.PACK_AB_MERGE_C R25, RZ, R0, RZ ;  /* 0x00000000ff19723e */ /* 0x000fc400048070ff */
[----:B------:R-:W-:Y:S01]  /*3070*/  FMNMX R27, R27, |R22|, !PT ;  /* 0x400000161b1b7209 */ /* 0x000fe20007800000 */
[----:B------:R1:W-:Y:S04]  /*3080*/  STG.E desc[UR14][R12.64], R34 ;  /* 0x000000220c007986 */ /* 0x0003e8000c10190e */
[----:B------:R1:W-:Y:S04]  /*3090*/  STG.E desc[UR14][R4.64], R36 ;  /* 0x0000002404007986 */ /* 0x0003e8000c10190e */
[----:B------:R1:W-:Y:S02]  /*30a0*/  STG.E.U8 desc[UR14][R14.64], R25 ;  /* 0x000000190e007986 */ /* 0x0003e4000c10110e */
.L_x_1564:
[----:B------:R-:W-:Y:S05]  /*30b0*/  BSYNC B0 ;  /* 0x0000000000007941 */ /* 0x000fea0003800000 */
.L_x_1563:
[----:B------:R-:W-:Y:S04]  /*30c0*/  BSSY B0, `(.L_x_1565) ;  /* 0x0000014000007945 */ /* 0x000fe80003800000 */
[----:B------:R-:W-:Y:S05]  /*30d0*/  @!P2 BRA `(.L_x_1566) ;  /* 0x000000000048a947 */ /* 0x000fea0003800000 */
[----:B01----:R-:W-:Y:S01]  /*30e0*/  IADD3 R12, P2, R24, UR26, RZ ;  /* 0x0000001a180c7c10 */ /* 0x003fe2000ff5e0ff */
[----:B------:R-:W-:Y:S01]  /*30f0*/  IMAD R4, R2, UR30, RZ ;  /* 0x0000001e02047c24 */ /* 0x000fe2000f8e02ff */
[----:B------:R-:W-:Y:S01]  /*3100*/  IADD3 R10, P3, R24, UR8, RZ ;  /* 0x00000008180a7c10 */ /* 0x000fe2000ff7e0ff */
[----:B------:R-:W-:Y:S01]  /*3110*/  IMAD.WIDE.U32 R6, R2, UR10, R6 ;  /* 0x0000000a02067c25 */ /* 0x000fe2000f8e0006 */
[----:B------:R-:W-:-:S03]  /*3120*/  IADD3 R24, P1, R24, UR24, RZ ;  /* 0x0000001818187c10 */ /* 0x000fc6000ff3e0ff */
[----:B------:R-:W-:Y:S01]  /*3130*/  FMUL R0, R20, UR13 ;  /* 0x0000000d14007c20 */ /* 0x000fe20008400000 */
[----:B------:R-:W-:Y:S01]  /*3140*/  IADD3.X R11, R23, UR9, RZ, P3, !PT ;  /* 0x00000009170b7c10 */ /* 0x000fe20009ffe4ff */
[----:B------:R-:W-:Y:S01]  /*3150*/  IMAD R5, R3, UR10, R4 ;  /* 0x0000000a03057c24 */ /* 0x000fe2000f8e0204 */
[C---:B------:R-:W-:Y:S02]  /*3160*/  IADD3.X R25, R23.reuse, UR25, RZ, P1, !PT ;  /* 0x0000001917197c10 */ /* 0x040fe40008ffe4ff */
[----:B------:R-:W-:Y:S01]  /*3170*/  IADD3 R4, P1, R6, UR22, RZ ;  /* 0x0000001606047c10 */ /* 0x000fe2000ff3e0ff */
[----:B------:R2:W-:Y:S01]  /*3180*/  STG.E desc[UR14][R10.64], R20 ;  /* 0x000000140a007986 */ /* 0x0005e2000c10190e */
[----:B------:R-:W-:Y:S02]  /*3190*/  IADD3.X R13, R23, UR27, RZ, P2, !PT ;  /* 0x0000001b170d7c10 */ /* 0x000fe400097fe4ff */
[----:B------:R-:W-:Y:S01]  /*31a0*/  IADD3.X R5, R5, UR23, R7, P1, !PT ;  /* 0x0000001705057c10 */ /* 0x000fe20008ffe407 */
[----:B------:R2:W-:Y:S01]  /*31b0*/  STG.E desc[UR14][R24.64], R32 ;  /* 0x0000002018007986 */ /* 0x0005e2000c10190e */
[----:B------:R-:W-:-:S02]  /*31c0*/  F2FP.SATFINITE.E4M3.F32.PACK_AB_MERGE_C R7, RZ, R0, RZ ;  /* 0x00000000ff07723e */ /* 0x000fc400048070ff */
[----:B------:R-:W-:Y:S01]  /*31d0*/  FMNMX R27, R27, |R20|, !PT ;  /* 0x400000141b1b7209 */ /* 0x000fe20007800000 */
[----:B------:R2:W-:Y:S04]  /*31e0*/  STG.E desc[UR14][R12.64], R37 ;  /* 0x000000250c007986 */ /* 0x0005e8000c10190e */
[----:B------:R2:W-:Y:S02]  /*31f0*/  STG.E.U8 desc[UR14][R4.64], R7 ;  /* 0x0000000704007986 */ /* 0x0005e4000c10110e */
.L_x_1566:
[----:B------:R-:W-:Y:S05]  /*3200*/  BSYNC B0 ;  /* 0x0000000000007941 */ /* 0x000fea0003800000 */
.L_x_1565:
[----:B------:R-:W-:Y:S01]  /*3210*/  BSSY B0, `(.L_x_1567) ;  /* 0x0000012000007945 */ /* 0x000fe20003800000 */
[----:B------:R-:W-:-:S03]  /*3220*/  FFMA R40, -R40, UR37, R17 ;  /* 0x0000002528287c23 */ /* 0x000fc60008000111 */
[----:B------:R-:W-:Y:S05]  /*3230*/  @!P0 BRA `(.L_x_1568) ;  /* 0x00000000003c8947 */ /* 0x000fea0003800000 */
[C---:B-12---:R-:W-:Y:S01]  /*3240*/  IADD3 R4, P0, R19.reuse, UR8, RZ ;  /* 0x0000000813047c10 */ /* 0x046fe2000ff1e0ff */
[----:B0-----:R-:W-:Y:S01]  /*3250*/  FMUL R0, R40, UR13 ;  /* 0x0000000d28007c20 */ /* 0x001fe20008400000 */
[C---:B------:R-:W-:Y:S02]  /*3260*/  IADD3 R6, P2, R19.reuse, UR24, RZ ;  /* 0x0000001813067c10 */ /* 0x040fe4000ff5e0ff */
[----:B------:R-:W-:Y:S02]  /*3270*/  IADD3.X R5, R18, UR9, RZ, P0, !PT ;  /* 0x0000000912057c10 */ /* 0x000fe400087fe4ff */
[----:B------:R-:W-:Y:S02]  /*3280*/  IADD3 R10, P1, R19, UR26, RZ ;  /* 0x0000001a130a7c10 */ /* 0x000fe4000ff3e0ff */
[----:B------:R-:W-:Y:S01]  /*3290*/  IADD3 R8, P0, R8, UR22, RZ ;  /* 0x0000001608087c10 */ /* 0x000fe2000ff1e0ff */
[----:B------:R3:W-:Y:S01]  /*32a0*/  STG.E desc[UR14][R4.64], R40 ;  /* 0x0000002804007986 */ /* 0x0007e2000c10190e */
[----:B------:R-:W-:-:S02]  /*32b0*/  IADD3.X R7, R18, UR25, RZ, P2, !PT ;  /* 0x0000001912077c10 */ /* 0x000fc400097fe4ff */
[----:B------:R-:W-:Y:S02]  /*32c0*/  IADD3.X R11, R18, UR27, RZ, P1, !PT ;  /* 0x0000001b120b7c10 */ /* 0x000fe40008ffe4ff */
[----:B------:R-:W-:Y:S01]  /*32d0*/  IADD3.X R9, R21, UR23, RZ, P0, !PT ;  /* 0x0000001715097c10 */ /* 0x000fe200087fe4ff */
[----:B------:R3:W-:Y:S01]  /*32e0*/  STG.E desc[UR14][R6.64], R29 ;  /* 0x0000001d06007986 */ /* 0x0007e2000c10190e */
[----:B------:R-:W-:Y:S02]  /*32f0*/  F2FP.SATFINITE.E4M3.F32.PACK_AB_MERGE_C R13, RZ, R0, RZ ;  /* 0x00000000ff0d723e */ /* 0x000fe400048070ff */
[----:B------:R-:W-:Y:S01]  /*3300*/  FMNMX R27, R27, |R40|, !PT ;  /* 0x400000281b1b7209 */ /* 0x000fe20007800000 */
[----:B------:R3:W-:Y:S04]  /*3310*/  STG.E desc[UR14][R10.64], R30 ;  /* 0x0000001e0a007986 */ /* 0x0007e8000c10190e */
[----:B------:R3:W-:Y:S02]  /*3320*/  STG.E.U8 desc[UR14][R8.64], R13 ;  /* 0x0000000d08007986 */ /* 0x0007e4000c10110e */
.L_x_1568:
[----:B------:R-:W-:Y:S05]  /*3330*/  BSYNC B0 ;  /* 0x0000000000007941 */ /* 0x000fea0003800000 */
.L_x_1567:
[----:B------:R-:W-:-:S04]  /*3340*/  ULEA UR4, UP0, UR33, UR4, 0x2 ;  /* 0x0000000421047291 */ /* 0x000fc8000f80103f */
[----:B------:R-:W-:Y:S02]  /*3350*/  UIADD3.X UR5, URZ, UR5, URZ, UP0, !UPT ;  /* 0x000000053f057290 */ /* 0x000fe400087fe43f */
[----:B------:R-:W-:Y:S02]  /*3360*/  UISETP.LT.U32.AND UP1, UPT, UR4, UR6, UPT ;  /* 0x000000060400728c */ /* 0x000fe4000bf21070 */
[----:B------:R-:W-:Y:S02]  /*3370*/  ISETP.LE.U32.AND P0, PT, R2, UR4, PT ;  /* 0x0000000402007c0c */ /* 0x000fe4000bf03070 */
[----:B------:R-:W-:Y:S01]  /*3380*/  IMAD.U32 R2, RZ, RZ, UR5 ;  /* 0x00000005ff027e24 */ /* 0x000fe2000f8e00ff */
[----:B0-----:R-:W-:Y:S02]  /*3390*/  MOV R0, UR5 ;  /* 0x0000000500007c02 */ /* 0x001fe40008000f00 */
[----:B------:R-:W-:Y:S02]  /*33a0*/  PLOP3.LUT P1, PT, PT, PT, UP1, 0x80, 0x0 ;  /* 0x000000000000781c */ /* 0x000fe40003f2f018 */
[----:B------:R-:W-:-:S02]  /*33b0*/  ISETP.GE.AND.EX P0, PT, R0, R3, PT, P0 ;  /* 0x000000030000720c */ /* 0x000fc40003f06300 */
[----:B------:R-:W-:-:S13]  /*33c0*/  ISETP.LT.AND.EX P1, PT, R2, UR11, PT, P1 ;  /* 0x0000000b02007c0c */ /* 0x000fda000bf21310 */
[----:B------:R-:W-:Y:S05]  /*33d0*/  @!P0 BRA P1, `(.L_x_1569) ;  /* 0xffffffcc00f08947 */ /* 0x000fea000083ffff */
.L_x_1486:
[----:B------:R-:W0:Y:S01]  /*33e0*/  SHFL.DOWN PT, R0, R27, 0x10, 0x1f ;  /* 0x0a001f001b007f89 */ /* 0x000e2200000e0000 */
[----:B------:R-:W-:Y:S01]  /*33f0*/  LOP3.LUT P0, RZ, R28, 0x1f, RZ, 0xc0, !PT ;  /* 0x0000001f1cff7812 */ /* 0x000fe2000780c0ff */
[----:B------:R-:W-:Y:S01]  /*3400*/  BSSY B0, `(.L_x_1570) ;  /* 0x0000025000007945 */ /* 0x000fe20003800000 */
[----:B---3--:R-:W-:Y:S01]  /*3410*/  SHF.R.U32.HI R6, RZ, 0x5, R28 ;  /* 0x00000005ff067819 */ /* 0x008fe2000001161c */
[----:B------:R-:W-:-:S10]  /*3420*/  IMAD.MOV.U32 R9, RZ, RZ, RZ ;  /* 0x000000ffff097224 */ /* 0x000fd400078e00ff */
[----:B------:R-:W3:Y:S01]  /*3430*/  @!P0 S2R R8, SR_CgaCtaId ;  /* 0x0000000000088919 */ /* 0x000ee20000008800 */
[----:B--2---:R-:W-:Y:S02]  /*3440*/  @!P0 MOV R7, 0x400 ;  /* 0x0000040000078802 */ /* 0x004fe40000000f00 */
[----:B0-----:R-:W-:-:S05]  /*3450*/  FMNMX R0, R0, R27, !PT ;  /* 0x0000001b00007209 */ /* 0x001fca0007800000 */
[----:B------:R-:W0:Y:S01]  /*3460*/  SHFL.DOWN PT, R3, R0, 0x8, 0x1f ;  /* 0x09001f0000037f89 */ /* 0x000e2200000e0000 */
[----:B---3--:R-:W-:-:S04]  /*3470*/  @!P0 LEA R7, R8, R7, 0x18 ;  /* 0x0000000708078211 */ /* 0x008fc800078ec0ff */
[----:B------:R-:W-:Y:S02]  /*3480*/  @!P0 LEA R7, R6, R7, 0x2 ;  /* 0x0000000706078211 */ /* 0x000fe400078e10ff */
[----:B0-----:R-:W-:-:S05]  /*3490*/  FMNMX R3, R0, R3, !PT ;  /* 0x0000000300037209 */ /* 0x001fca0007800000 */
[----:B------:R-:W0:Y:S02]  /*34a0*/  SHFL.DOWN PT, R2, R3, 0x4, 0x1f ;  /* 0x08801f0003027f89 */ /* 0x000e2400000e0000 */
[----:B0-----:R-:W-:-:S05]  /*34b0*/  FMNMX R2, R3, R2, !PT ;  /* 0x0000000203027209 */ /* 0x001fca0007800000 */
[----:B-1----:R-:W0:Y:S02]  /*34c0*/  SHFL.DOWN PT, R5, R2, 0x2, 0x1f ;  /* 0x08401f0002057f89 */ /* 0x002e2400000e0000 */
[----:B0-----:R-:W-:-:S05]  /*34d0*/  FMNMX R5, R2, R5, !PT ;  /* 0x0000000502057209 */ /* 0x001fca0007800000 */
        /* <DEDUP_REMOVED lines=11> */
[----:B------:R-:W-:-:S04]  /*3590*/  HFMA2.MMA R0, -RZ, RZ, 0, 0 ;  /* 0x00000000ff007435 */ /* 0x000fc800000001ff */
[----:B------:R-:W-:-:S06]  /*35a0*/  @!P0 IMAD R2, R28, 0x4, R3 ;  /* 0x000000041c028824 */ /* 0x000fcc00078e0203 */
        /* <DEDUP_REMOVED lines=9> */
.L_x_1580:
[----:B-1----:R-:W-:-:S07]  /*3640*/  FMNMX R9, R5, R4, !PT ;  /* 0x0000000405097209 */ /* 0x002fce0007800000 */
.L_x_1571:
[----:B------:R-:W-:Y:S05]  /*3650*/  BSYNC B0 ;  /* 0x0000000000007941 */ /* 0x000fea0003800000 */
.L_x_1570:
        /* <DEDUP_REMOVED lines=10> */
.L_x_1573:
        /* <DEDUP_REMOVED lines=8> */
[----:B01----:R-:W-:Y:S05]  /*3780*/  CALL.REL.NOINC `($__internal_36_$__cuda_sm20_rcp_rn_f32_slowpath) ;  /* 0x0000000000987944 */ /* 0x003fea0003c00000 */
[----:B------:R-:W-:Y:S05]  /*3790*/  BRA `(.L_x_1575) ;  /* 0x0000000000147947 */ /* 0x000fea0003800000 */
.L_x_1574:
[----:B0-----:R-:W0:Y:S01]  /*37a0*/  MUFU.RCP R5, UR13 ;  /* 0x0000000d00057d08 */ /* 0x001e220008001000 */
[----:B------:R-:W-:-:S04]  /*37b0*/  IMAD.U32 R0, RZ, RZ, UR13 ;  /* 0x0000000dff007e24 */ /* 0x000fc8000f8e00ff */
[----:B0-----:R-:W-:-:S04]  /*37c0*/  FFMA R0, R5, R0, -1 ;  /* 0xbf80000005007423 */ /* 0x001fc80000000000 */
[----:B------:R-:W-:-:S04]  /*37d0*/  FADD.FTZ R0, -R0, -RZ ;  /* 0x800000ff00007221 */ /* 0x000fc80000010100 */
[----:B------:R-:W-:-:S07]  /*37e0*/  FFMA R5, R5, R0, R5 ;  /* 0x0000000005057223 */ /* 0x000fce0000000005 */
.L_x_1575:
[----:B-1----:R-:W-:Y:S01]  /*37f0*/  MOV R2, UR16 ;  /* 0x0000001000027c02 */ /* 0x002fe20008000f00 */
[----:B------:R-:W-:-:S05]  /*3800*/  IMAD.U32 R3, RZ, RZ, UR17 ;  /* 0x00000011ff037e24 */ /* 0x000fca000f8e00ff */
[----:B------:R-:W-:Y:S01]  /*3810*/  STG.E desc[UR14][R2.64], R5 ;  /* 0x0000000502007986 */ /* 0x000fe2000c10190e */
[----:B------:R-:W-:Y:S05]  /*3820*/  EXIT ;  /* 0x000000000000794d */ /* 0x000fea0003800000 */
.L_x_1572:
[----:B------:R-:W-:Y:S01]  /*3830*/  MOV R7, 0x8 ;  /* 0x0000000800077802 */ /* 0x000fe20000000f00 */
[----:B------:R-:W-:Y:S01]  /*3840*/  IMAD.MOV.U32 R9, RZ, RZ, 0x1f ;  /* 0x0000001fff097424 */ /* 0x000fe200078e00ff */
[----:B------:R-:W-:-:S07]  /*3850*/  MOV R6, 0xffffffff ;  /* 0xffffffff00067802 */ /* 0x000fce0000000f00 */
[----:B01----:R-:W-:Y:S05]  /*3860*/  WARPSYNC.COLLECTIVE R6, `(.L_x_1576) ;  /* 0x0000000006087348 */ /* 0x003fea0003c00000 */
[----:B-1----:R1:W2:Y:S02]  /*3870*/  SHFL.DOWN P0, R4, R0, R7, R9 ;  /* 0x0800000700047389 */ /* 0x0022a40000000009 */
[----:B012---:R-:W-:Y:S01]  /*3880*/  ENDCOLLECTIVE ;  /* 0x000000000000791b */ /* 0x007fe20003800000 */
.L_x_1576:
[----:B------:R-:W-:Y:S02]  /*3890*/  IMAD.MOV.U32 R7, RZ, RZ, 0x4 ;  /* 0x00000004ff077424 */ /* 0x000fe400078e00ff */
[----:B------:R-:W-:-:S05]  /*38a0*/  IMAD.MOV.U32 R3, RZ, RZ, R4 ;  /* 0x000000ffff037224 */ /* 0x000fca00078e0004 */
[----:B------:R-:W-:-:S04]  /*38b0*/  FMNMX R3, R3, R0, !PT ;  /* 0x0000000003037209 */ /* 0x000fc80007800000 */
[----:B------:R-:W-:-:S07]  /*38c0*/  MOV R0, R3 ;  /* 0x0000000300007202 */ /* 0x000fce0000000f00 */
[----:B------:R-:W-:Y:S05]  /*38d0*/  WARPSYNC.COLLECTIVE R6, `(.L_x_1577) ;  /* 0x0000000006087348 */ /* 0x000fea0003c00000 */
[----:B------:R0:W1:Y:S02]  /*38e0*/  SHFL.DOWN P0, R4, R0, R7, R9 ;  /* 0x0800000700047389 */ /* 0x0000640000000009 */
[----:B01----:R-:W-:Y:S01]  /*38f0*/  ENDCOLLECTIVE ;  /* 0x000000000000791b */ /* 0x003fe20003800000 */
.L_x_1577:
[----:B------:R-:W-:Y:S02]  /*3900*/  MOV R7, 0x2 ;  /* 0x0000000200077802 */ /* 0x000fe40000000f00 */
[----:B------:R-:W-:-:S04]  /*3910*/  MOV R2, R4 ;  /* 0x0000000400027202 */ /* 0x000fc80000000f00 */
[----:B------:R-:W-:-:S05]  /*3920*/  FMNMX R2, R3, R2, !PT ;  /* 0x0000000203027209 */ /* 0x000fca0007800000 */
[----:B------:R-:W-:-:S07]  /*3930*/  IMAD.MOV.U32 R0, RZ, RZ, R2 ;  /* 0x000000ffff007224 */ /* 0x000fce00078e0002 */
[----:B------:R-:W-:Y:S05]  /*3940*/  WARPSYNC.COLLECTIVE R6, `(.L_x_1578) ;  /* 0x0000000006087348 */ /* 0x000fea0003c00000 */
[----:B------:R0:W1:Y:S02]  /*3950*/  SHFL.DOWN P0, R4, R0, R7, R9 ;  /* 0x0800000700047389 */ /* 0x0000640000000009 */
[----:B01----:R-:W-:Y:S01]  /*3960*/  ENDCOLLECTIVE ;  /* 0x000000000000791b */ /* 0x003fe20003800000 */
.L_x_1578:
[----:B------:R-:W-:Y:S02]  /*3970*/  IMAD.MOV.U32 R7, RZ, RZ, 0x1 ;  /* 0x00000001ff077424 */ /* 0x000fe400078e00ff */
[----:B------:R-:W-:-:S05]  /*3980*/  IMAD.MOV.U32 R5, RZ, RZ, R4 ;  /* 0x000000ffff057224 */ /* 0x000fca00078e0004 */
[----:B------:R-:W-:-:S04]  /*3990*/  FMNMX R5, R2, R5, !PT ;  /* 0x0000000502057209 */ /* 0x000fc80007800000 */
[----:B------:R-:W-:-:S07]  /*39a0*/  MOV R0, R5 ;  /* 0x0000000500007202 */ /* 0x000fce0000000f00 */
[----:B------:R-:W-:Y:S05]  /*39b0*/  WARPSYNC.COLLECTIVE R6, `(.L_x_1579) ;  /* 0x0000000006087348 */ /* 0x000fea0003c00000 */
[----:B------:R0:W1:Y:S02]  /*39c0*/  SHFL.DOWN P0, R4, R0, R7, R9 ;  /* 0x0800000700047389 */ /* 0x0000640000000009 */
[----:B01----:R-:W-:Y:S01]  /*39d0*/  ENDCOLLECTIVE ;  /* 0x000000000000791b */ /* 0x003fe20003800000 */
.L_x_1579:
[----:B------:R-:W-:Y:S05]  /*39e0*/  BRA `(.L_x_1580) ;  /* 0xfffffffc00147947 */ /* 0x000fea000383ffff */
        .weak           $__internal_36_$__cuda_sm20_rcp_rn_f32_slowpath
        .type           $__internal_36_$__cuda_sm20_rcp_rn_f32_slowpath,@function
        .size           $__internal_36_$__cuda_sm20_rcp_rn_f32_slowpath,($__internal_37_$__cuda_sm20_sqrt_rn_f32_slowpath - $__internal_36_$__cuda_sm20_rcp_rn_f32_slowpath)
$__internal_36_$__cuda_sm20_rcp_rn_f32_slowpath:
        /* <DEDUP_REMOVED lines=15> */
.L_x_1581:
[----:B------:R-:W-:-:S04]  /*3ae0*/  IADD3 R9, R8, -0xfd, RZ ;  /* 0xffffff0308097810 */ /* 0x000fc80007ffe0ff */
[----:B------:R-:W-:-:S13]  /*3af0*/  ISETP.GT.U32.AND P0, PT, R9, 0x1, PT ;  /* 0x000000010900780c */ /* 0x000fda0003f04070 */
[----:B------:R-:W-:Y:S05]  /*3b00*/  @P0 BRA `(.L_x_1583) ;  /* 0x0000000000780947 */ /* 0x000fea0003800000 */
[----:B------:R-:W-:Y:S01]  /*3b10*/  LOP3.LUT R2, R0, 0x7fffff, RZ, 0xc0, !PT ;  /* 0x007fffff00027812 */ /* 0x000fe200078ec0ff */
[----:B------:R-:W-:-:S03]  /*3b20*/  IMAD.MOV.U32 R6, RZ, RZ, 0x3 ;  /* 0x00000003ff067424 */ /* 0x000fc600078e00ff */
        /* <DEDUP_REMOVED lines=11> */
[----:B------:R-:W-:Y:S02]  /*3be0*/  LOP3.LUT R6, R6, R3, RZ, 0xc0, !PT ;  /* 0x0000000306067212 */ /* 0x000fe400078ec0ff */
[----:B------:R-:W-:-:S02]  /*3bf0*/  IADD3 R4, -R4, RZ, RZ ;  /* 0x000000ff04047210 */ /* 0x000fc40007ffe1ff */
[-C--:B------:R-:W-:Y:S02]  /*3c00*/  SHF.R.U32.HI R6, RZ, R9.reuse, R6 ;  /* 0x00000009ff067219 */ /* 0x080fe40000011606 */
[----:B------:R-:W-:Y:S02]  /*3c10*/  LOP3.LUT P1, RZ, R4, R9, R3, 0xf8, !PT ;  /* 0x0000000904ff7212 */ /* 0x000fe4000782f803 */
[C---:B------:R-:W-:Y:S02]  /*3c20*/  LOP3.LUT P0, RZ, R6.reuse, 0x1, RZ, 0xc0, !PT ;  /* 0x0000000106ff7812 */ /* 0x040fe4000780c0ff */
[----:B------:R-:W-:-:S04]  /*3c30*/  LOP3.LUT P2, RZ, R6, 0x2, RZ, 0xc0, !PT ;  /* 0x0000000206ff7812 */ /* 0x000fc8000784c0ff */
[----:B------:R-:W-:Y:S02]  /*3c40*/  PLOP3.LUT P0, PT, P0, P1, P2, 0xe0, 0x0 ;  /* 0x000000000000781c */ /* 0x000fe40000703c20 */
[----:B------:R-:W-:Y:S02]  /*3c50*/  LOP3.LUT P1, RZ, R0, 0x7fffff, RZ, 0xc0, !PT ;  /* 0x007fffff00ff7812 */ /* 0x000fe4000782c0ff */
[----:B------:R-:W-:-:S05]  /*3c60*/  SEL R2, RZ, 0x1, !P0 ;  /* 0x00000001ff027807 */ /* 0x000fca0004000000 */
[----:B------:R-:W-:-:S05]  /*3c70*/  IMAD.MOV R2, RZ, RZ, -R2 ;  /* 0x000000ffff027224 */ /* 0x000fca00078e0a02 */
[----:B------:R-:W-:Y:S02]  /*3c80*/  ISETP.GE.AND P0, PT, R2, RZ, PT ;  /* 0x000000ff0200720c */ /* 0x000fe40003f06270 */
[----:B------:R-:W-:-:S04]  /*3c90*/  IADD3 R2, R8, -0xfc, RZ ;  /* 0xffffff0408027810 */ /* 0x000fc80007ffe0ff */
[----:B------:R-:W-:-:S07]  /*3ca0*/  SHF.R.U32.HI R3, RZ, R2, R3 ;  /* 0x00000002ff037219 */ /* 0x000fce0000011603 */
[----:B------:R-:W-:-:S05]  /*3cb0*/  @!P0 VIADD R3, R3, 0x1 ;  /* 0x0000000103038836 */ /* 0x000fca0000000000 */
[----:B------:R-:W-:-:S04]  /*3cc0*/  @!P1 SHF.L.U32 R3, R3, 0x1, RZ ;  /* 0x0000000103039819 */ /* 0x000fc800000006ff */
[----:B------:R-:W-:Y:S01]  /*3cd0*/  LOP3.LUT R2, R3, 0x80000000, R0, 0xf8, !PT ;  /* 0x8000000003027812 */ /* 0x000fe200078ef800 */
[----:B------:R-:W-:Y:S06]  /*3ce0*/  BRA `(.L_x_1582) ;  /* 0x0000000000047947 */ /* 0x000fec0003800000 */
.L_x_1583:
[----:B------:R0:W1:Y:S02]  /*3cf0*/  MUFU.RCP R2, R0 ;  /* 0x0000000000027308 */ /* 0x0000640000001000 */
.L_x_1582:
[----:B------:R-:W-:Y:S01]  /*3d00*/  HFMA2.MMA R3, -RZ, RZ, 0, 0 ;  /* 0x00000000ff037435 */ /* 0x000fe200000001ff */
[----:B-1-3--:R-:W-:Y:S01]  /*3d10*/  IMAD.MOV.U32 R5, RZ, RZ, R2 ;  /* 0x000000ffff057224 */ /* 0x00afe200078e0002 */
[----:B------:R-:W-:-:S04]  /*3d20*/  MOV R2, R7 ;  /* 0x0000000700027202 */ /* 0x000fc80000000f00 */
[----:B0-2---:R-:W-:Y:S05]  /*3d30*/  RET.REL.NODEC R2 `(_Z25multi_tensor_apply_kernelI18TensorListMetadataILi5ELb1EEN18transformer_engine17multi_tensor_adam17AdamFunctorMasterI13__nv_fp8_e4m3fflEEJffffffNS3_10adamMode_tEfEEvlPViT_T0_DpT1_) ;  /* 0xffffffc002b07950 */ /* 0x005fea0003c3ffff */
        .weak           $__internal_37_$__cuda_sm20_sqrt_rn_f32_slowpath
        .type           $__internal_37_$__cuda_sm20_sqrt_rn_f32_slowpath,@function
        .size           $__internal_37_$__cuda_sm20_sqrt_rn_f32_slowpath,($__internal_38_$__cuda_sm3x_div_rn_noftz_f32_slowpath - $__internal_37_$__cuda_sm20_sqrt_rn_f32_slowpath)
$__internal_37_$__cuda_sm20_sqrt_rn_f32_slowpath:
        /* <DEDUP_REMOVED lines=19> */
.L_x_1584:
[----:B------:R-:W-:-:S04]  /*3e70*/  IMAD.MOV.U32 R3, RZ, RZ, 0x0 ;  /* 0x00000000ff037424 */ /* 0x000fc800078e00ff */
[----:B------:R-:W-:Y:S05]  /*3e80*/  RET.REL.NODEC R2 `(_Z25multi_tensor_apply_kernelI18TensorListMetadataILi5ELb1EEN18transformer_engine17multi_tensor_adam17AdamFunctorMasterI13__nv_fp8_e4m3fflEEJffffffNS3_10adamMode_tEfEEvlPViT_T0_DpT1_) ;  /* 0xffffffc0025c7950 */ /* 0x000fea0003c3ffff */
        .weak           $__internal_38_$__cuda_sm3x_div_rn_noftz_f32_slowpath
        .type           $__internal_38_$__cuda_sm3x_div_rn_noftz_f32_slowpath,@function
        .size           $__internal_38_$__cuda_sm3x_div_rn_noftz_f32_slowpath,(.L_x_5521 - $__internal_38_$__cuda_sm3x_div_rn_noftz_f32_slowpath)
$__internal_38_$__cuda_sm3x_div_rn_noftz_f32_slowpath:
        /* <DEDUP_REMOVED lines=34> */
.L_x_1586:
[----:B------:R-:W-:Y:S01]  /*40b0*/  LEA R43, R3, 0xc0800000, 0x17 ;  /* 0xc0800000032b7811 */ /* 0x000fe200078eb8ff */
[----:B------:R-:W-:Y:S01]  /*40c0*/  BSSY B1, `(.L_x_1591) ;  /* 0x0000036000017945 */ /* 0x000fe20003800000 */
[----:B------:R-:W-:Y:S02]  /*40d0*/  IADD3 R42, R42, -0x7f, RZ ;  /* 0xffffff812a2a7810 */ /* 0x000fe40007ffe0ff */
[----:B------:R-:W-:-:S03]  /*40e0*/  IADD3 R48, -R43, R2, RZ ;  /* 0x000000022b307210 */ /* 0x000fc60007ffe1ff */
[----:B------:R-:W-:Y:S01]  /*40f0*/  IMAD R2, R42, -0x800000, R45 ;  /* 0xff8000002a027824 */ /* 0x000fe200078e022d */
[----:B------:R-:W0:Y:S01]  /*4100*/  MUFU.RCP R44, R48 ;  /* 0x00000030002c7308 */ /* 0x000e220000001000 */
[----:B------:R-:W-:-:S04]  /*4110*/  FADD.FTZ R43, -R48, -RZ ;  /* 0x800000ff302b7221 */ /* 0x000fc80000010100 */
[----:B0-----:R-:W-:-:S04]  /*4120*/  FFMA R47, R44, R43, 1 ;  /* 0x3f8000002c2f7423 */ /* 0x001fc8000000002b */
[----:B------:R-:W-:Y:S01]  /*4130*/  FFMA R45, R44, R47, R44 ;  /* 0x0000002f2c2d7223 */ /* 0x000fe2000000002c */
[----:B------:R-:W-:-:S03]  /*4140*/  IADD3 R47, R42, 0x7f, -R3 ;  /* 0x0000007f2a2f7810 */ /* 0x000fc60007ffe803 */
[----:B------:R-:W-:Y:S02]  /*4150*/  FFMA R44, R2, R45, RZ ;  /* 0x0000002d022c7223 */ /* 0x000fe400000000ff */
[----:B------:R-:W-:Y:S02]  /*4160*/  IMAD.IADD R47, R47, 0x1, R40 ;  /* 0x000000012f2f7824 */ /* 0x000fe400078e0228 */
        /* <DEDUP_REMOVED lines=39> */
.L_x_1593:
[----:B------:R-:W-:-:S04]  /*43e0*/  LOP3.LUT R2, R2, 0x80000000, RZ, 0xc0, !PT ;  /* 0x8000000002027812 */ /* 0x000fc800078ec0ff */
[----:B------:R-:W-:Y:S01]  /*43f0*/  LOP3.LUT R2, R2, 0x7f800000, RZ, 0xfc, !PT ;  /* 0x7f80000002027812 */ /* 0x000fe200078efcff */
[----:B------:R-:W-:Y:S06]  /*4400*/  BRA `(.L_x_1594) ;  /* 0x0000000000047947 */ /* 0x000fec0003800000 */
.L_x_1592:
[----:B------:R-:W-:-:S07]  /*4410*/  IMAD R2, R47, 0x800000, R2 ;  /* 0x008000002f027824 */ /* 0x000fce00078e0202 */
.L_x_1594:
[----:B------:R-:W-:Y:S05]  /*4420*/  BSYNC B1 ;  /* 0x0000000000017941 */ /* 0x000fea0003800000 */
.L_x_1591:
[----:B------:R-:W-:Y:S05]  /*4430*/  BRA `(.L_x_1595) ;  /* 0x0000000000207947 */ /* 0x000fea0003800000 */
.L_x_1590:
[----:B------:R-:W-:-:S04]  /*4440*/  LOP3.LUT R2, R2, 0x80000000, R45, 0x48, !PT ;  /* 0x8000000002027812 */ /* 0x000fc800078e482d */
[----:B------:R-:W-:Y:S01]  /*4450*/  LOP3.LUT R2, R2, 0x7f800000, RZ, 0xfc, !PT ;  /* 0x7f80000002027812 */ /* 0x000fe200078efcff */
[----:B------:R-:W-:Y:S06]  /*4460*/  BRA `(.L_x_1595) ;  /* 0x0000000000147947 */ /* 0x000fec0003800000 */
.L_x_1589:
[----:B------:R-:W-:Y:S01]  /*4470*/  LOP3.LUT R2, R2, 0x80000000, R45, 0x48, !PT ;  /* 0x8000000002027812 */ /* 0x000fe200078e482d */
[----:B------:R-:W-:Y:S06]  /*4480*/  BRA `(.L_x_1595) ;  /* 0x00000000000c7947 */ /* 0x000fec0003800000 */
.L_x_1588:
[----:B------:R-:W0:Y:S01]  /*4490*/  MUFU.RSQ R2, -QNAN ;  /* 0xffc0000000027908 */ /* 0x000e220000001400 */
[----:B------:R-:W-:Y:S05]  /*44a0*/  BRA `(.L_x_1595) ;  /* 0x0000000000047947 */ /* 0x000fea0003800000 */
.L_x_1587:
[----:B------:R-:W-:-:S07]  /*44b0*/  FADD.FTZ R2, R45, R2 ;  /* 0x000000022d027221 */ /* 0x000fce0000010000 */
.L_x_1595:
[----:B------:R-:W-:Y:S05]  /*44c0*/  BSYNC B0 ;  /* 0x0000000000007941 */ /* 0x000fea0003800000 */
.L_x_1585:
[----:B------:R-:W-:Y:S01]  /*44d0*/  HFMA2.MMA R43, -RZ, RZ, 0, 0 ;  /* 0x00000000ff2b7435 */ /* 0x000fe200000001ff */
[----:B------:R-:W-:-:S05]  /*44e0*/  MOV R42, R38 ;  /* 0x00000026002a7202 */ /* 0x000fca0000000f00 */
[----:B0-----:R-:W-:Y:S05]  /*44f0*/  RET.REL.NODEC R42 `(_Z25multi_tensor_apply_kernelI18TensorListMetadataILi5ELb1EEN18transformer_engine17multi_tensor_adam17AdamFunctorMasterI13__nv_fp8_e4m3fflEEJffffffNS3_10adamMode_tEfEEvlPViT_T0_DpT1_) ;  /* 0xffffffb82ac07950 */ /* 0x001fea0003c3ffff */
.L_x_1596:
        /* <DEDUP_REMOVED lines=16> */
.L_x_5521:


//--------------------- .text._Z25multi_tensor_apply_kernelI18TensorListMetadataILi5ELb1EEN18transformer_engine17multi_tensor_adam17AdamFunctorMasterI13__nv_fp8_e5m213__nv_bfloat16flEEJffffffNS3_10adamMode_tEfEEvlPViT_T0_DpT1_ --------------------------
	.section	.text._Z25multi_tensor_apply_kernelI18TensorListMetadataILi5ELb1EEN18transformer_engine17multi_tensor_adam17AdamFunctorMasterI13__nv_fp8_e5m213__nv_bfloat16flEEJffffffNS3_10adamMode_tEfEEvlPViT_T0_DpT1_,"ax",@progbits
	.align	128
        .global         _Z25multi_tensor_apply_kernelI18TensorListMetadataILi5ELb1EEN18transformer_engine17multi_tensor_adam17AdamFunctorMasterI13__nv_fp8_e5m213__nv_bfloat16flEEJffffffNS3_10adamMode_tEfEEvlPViT_T0_DpT1_
        .type           _Z25multi_tensor_apply_kernelI18TensorListMetadataILi5ELb1EEN18transformer_engine17multi_tensor_adam17AdamFunctorMasterI13__nv_fp8_e5m213__nv_bfloat16flEEJffffffNS3_10adamMode_tEfEEvlPViT_T0_DpT1_,@function
        .size           _Z25multi_tensor_apply_kernelI18TensorListMetadataILi5ELb1EEN18transformer_engine17multi_tensor_adam17AdamFunctorMasterI13__nv_fp8_e5m213__nv_bfloat16flEEJffffffNS3_10adamMode_tEfEEvlPViT_T0_DpT1_,(.L_x_5524 - _Z25multi_tensor_apply_kernelI18TensorListMetadataILi5ELb1EEN18transformer_engine17multi_tensor_adam17AdamFunctorMasterI13__nv_fp8_e5m213__nv_bfloat16flEEJffffffNS3_10adamMode_tEfEEvlPViT_T0_DpT1_)
        .other          _Z25multi_tensor_apply_kernelI18TensorListMetadataILi5ELb1EEN18transformer_engine17multi_tensor_adam17AdamFunctorMasterI13__nv_fp8_e5m213__nv_bfloat16flEEJffffffNS3_10adamMode_tEfEEvlPViT_T0_DpT1_,@"STO_CUDA_ENTRY STV_DEFAULT"
_Z25multi_tensor_apply_kernelI18TensorListMetadataILi5ELb1EEN18transformer_engine17multi_tensor_adam17AdamFunctorMasterI13__nv_fp8_e5m213__nv_bfloat16flEEJffffffNS3_10adamMode_tEfEEvlPViT_T0_DpT1_:
.text._Z25multi_tensor_apply_kernelI18TensorListMetadataILi5ELb1EEN18transformer_engine17multi_tensor_adam17AdamFunctorMasterI13__nv_fp8_e5m213__nv_bfloat16flEEJffffffNS3_10adamMode_tEfEEvlPViT_T0_DpT1_:
        /* <DEDUP_REMOVED lines=58> */
.L_x_1680:
        /* <DEDUP_REMOVED lines=131> */
[----:B------:R-:W-:Y:S05]  /*0bd0*/  CALL.REL.NOINC `($__internal_41_$__cuda_sm3x_div_rn_noftz_f32_slowpath) ;  /* 0x00000030005c7944 */ /* 0x000fea0003c00000 */
[----:B------:R-:W-:-:S07]  /*0be0*/  MOV R49, R2 ;  /* 0x0000000200317202 */ /* 0x000fce0000000f00 */
.L_x_1600:
[----:B------:R-:W-:Y:S05]  /*0bf0*/  BSYNC B2 ;  /* 0x0000000000027941 */ /* 0x000fea0003800000 */
.L_x_1599:
        /* <DEDUP_REMOVED lines=14> */
[----:B------:R-:W-:Y:S05]  /*0ce0*/  CALL.REL.NOINC `($__internal_41_$__cuda_sm3x_div_rn_noftz_f32_slowpath) ;  /* 0x0000003000187944 */ /* 0x000fea0003c00000 */
[----:B------:R-:W-:-:S07]  /*0cf0*/  IMAD.MOV.U32 R44, RZ, RZ, R2 ;  /* 0x000000ffff2c7224 */ /* 0x000fce00078e0002 */
.L_x_1602:
[----:B------:R-:W-:Y:S05]  /*0d00*/  BSYNC B2 ;  /* 0x0000000000027941 */ /* 0x000fea0003800000 */
.L_x_1601:
[----:B------:R-:W-:Y:S01]  /*0d10*/  IADD3 R2, R44, -0xd000000, RZ ;  /* 0xf30000002c027810 */ /* 0x000fe20007ffe0ff */
[----:B------:R0:W1:Y:S01]  /*0d20*/  MUFU.RSQ R51, R44 ;  /* 0x0000002c00337308 */ /* 0x0000620000001400 */
[----:B------:R-:W-:Y:S02]  /*0d30*/  BSSY B0, `(.L_x_1603) ;  /* 0x000000a000007945 */ /* 0x000fe40003800000 */
[----:B------:R-:W-:-:S13]  /*0d40*/  ISETP.GT.U32.AND P2, PT, R2, 0x727fffff, PT ;  /* 0x727fffff0200780c */ /* 0x000fda0003f44070 */
[----:B0-----:R-:W-:Y:S05]  /*0d50*/  @!P2 BRA `(.L_x_1604) ;  /* 0x00000000000ca947 */ /* 0x001fea0003800000 */
[----:B------:R-:W-:-:S07]  /*0d60*/  MOV R2, 0xd80 ;  /* 0x00000d8000027802 */ /* 0x000fce0000000f00 */
[----:B-1----:R-:W-:Y:S05]  /*0d70*/  CALL.REL.NOINC `($__internal_40_$__cuda_sm20_sqrt_rn_f32_slowpath) ;  /* 0x0000002c009c7944 */ /* 0x002fea0003c00000 */
[----:B------:R-:W-:Y:S05]  /*0d80*/  BRA `(.L_x_1605) ;  /* 0x0000000000107947 */ /* 0x000fea0003800000 */
.L_x_1604:
[C---:B-1----:R-:W-:Y:S01]  /*0d90*/  FMUL.FTZ R45, R51.reuse, R44 ;  /* 0x0000002c332d7220 */ /* 0x042fe20000410000 */
[----:B------:R-:W-:-:S03]  /*0da0*/  FMUL.FTZ R50, R51, 0.5 ;  /* 0x3f00000033327820 */ /* 0x000fc60000410000 */
[----:B------:R-:W-:-:S04]  /*0db0*/  FFMA R44, -R45, R45, R44 ;  /* 0x0000002d2d2c7223 */ /* 0x000fc8000000012c */
[----:B------:R-:W-:-:S07]  /*0dc0*/  FFMA R50, R44, R50, R45 ;  /* 0x000000322c327223 */ /* 0x000fce000000002d */
.L_x_1605:
[----:B------:R-:W-:Y:S05]  /*0dd0*/  BSYNC B0 ;  /* 0x0000000000007941 */ /* 0x000fea0003800000 */
.L_x_1603:
        /* <DEDUP_REMOVED lines=13> */
[----:B------:R-:W-:Y:S05]  /*0eb0*/  CALL.REL.NOINC `($__internal_41_$__cuda_sm3x_div_rn_noftz_f32_slowpath) ;  /* 0x0000002c00a47944 */ /* 0x000fea0003c00000 */
.L_x_1607:
[----:B------:R-:W-:Y:S05]  /*0ec0*/  BSYNC B2 ;  /* 0x0000000000027941 */ /* 0x000fea0003800000 */
.L_x_1606:
        /* <DEDUP_REMOVED lines=20> */
[----:B------:R-:W-:Y:S05]  /*1010*/  CALL.REL.NOINC `($__internal_41_$__cuda_sm3x_div_rn_noftz_f32_slowpath) ;  /* 0x0000002c004c7944 */ /* 0x000fea0003c00000 */
[----:B------:R-:W-:-:S07]  /*1020*/  IMAD.MOV.U32 R46, RZ, RZ, R2 ;  /* 0x000000ffff2e7224 */ /* 0x000fce00078e0002 */
.L_x_1609:
[----:B------:R-:W-:Y:S05]  /*1030*/  BSYNC B2 ;  /* 0x0000000000027941 */ /* 0x000fea0003800000 */
.L_x_1608:
        /* <DEDUP_REMOVED lines=14> */
[----:B------:R-:W-:Y:S05]  /*1120*/  CALL.REL.NOINC `($__internal_41_$__cuda_sm3x_div_rn_noftz_f32_slowpath) ;  /* 0x0000002c00087944 */ /* 0x000fea0003c00000 */
[----:B------:R-:W-:-:S07]  /*1130*/  MOV R44, R2 ;  /* 0x00000002002c7202 */ /* 0x000fce0000000f00 */
.L_x_1611:
[----:B------:R-:W-:Y:S05]  /*1140*/  BSYNC B2 ;  /* 0x0000000000027941 */ /* 0x000fea0003800000 */
.L_x_1610:
[----:B------:R-:W-:Y:S01]  /*1150*/  VIADD R2, R44, 0xf3000000 ;  /* 0xf30000002c027836 */ /* 0x000fe20000000000 */
[----:B------:R0:W1:Y:S01]  /*1160*/  MUFU.RSQ R53, R44 ;  /* 0x0000002c00357308 */ /* 0x0000620000001400 */
[----:B------:R-:W-:Y:S03]  /*1170*/  BSSY B0, `(.L_x_1612) ;  /* 0x000000a000007945 */ /* 0x000fe60003800000 */
[----:B------:R-:W-:-:S13]  /*1180*/  ISETP.GT.U32.AND P2, PT, R2, 0x727fffff, PT ;  /* 0x727fffff0200780c */ /* 0x000fda0003f44070 */
[----:B01----:R-:W-:Y:S05]  /*1190*/  @!P2 BRA `(.L_x_1613) ;  /* 0x00000000000ca947 */ /* 0x003fea0003800000 */
[----:B------:R-:W-:-:S07]  /*11a0*/  MOV R2, 0x11c0 ;  /* 0x000011c000027802 */ /* 0x000fce0000000f00 */
[----:B------:R-:W-:Y:S05]  /*11b0*/  CALL.REL.NOINC `($__internal_40_$__cuda_sm20_sqrt_rn_f32_slowpath) ;  /* 0x00000028008c7944 */ /* 0x000fea0003c00000 */
[----:B------:R-:W-:Y:S05]  /*11c0*/  BRA `(.L_x_1614) ;  /* 0x0000000000107947 */ /* 0x000fea0003800000 */
.L_x_1613:
[C---:B------:R-:W-:Y:S01]  /*11d0*/  FMUL.FTZ R45, R53.reuse, R44 ;  /* 0x0000002c352d7220 */ /* 0x040fe20000410000 */
[----:B------:R-:W-:-:S03]  /*11e0*/  FMUL.FTZ R50, R53, 0.5 ;  /* 0x3f00000035327820 */ /* 0x000fc60000410000 */
[----:B------:R-:W-:-:S04]  /*11f0*/  FFMA R44, -R45, R45, R44 ;  /* 0x0000002d2d2c7223 */ /* 0x000fc8000000012c */
[----:B------:R-:W-:-:S07]  /*1200*/  FFMA R50, R44, R50, R45 ;  /* 0x000000322c327223 */ /* 0x000fce000000002d */
.L_x_1614:
[----:B------:R-:W-:Y:S05]  /*1210*/  BSYNC B0 ;  /* 0x0000000000007941 */ /* 0x000fea0003800000 */
.L_x_1612:
        /* <DEDUP_REMOVED lines=14> */
.L_x_1616:
[----:B------:R-:W-:Y:S05]  /*1300*/  BSYNC B2 ;  /* 0x0000000000027941 */ /* 0x000fea0003800000 */
.L_x_1615:
        /* <DEDUP_REMOVED lines=21> */
[----:B------:R-:W-:Y:S05]  /*1460*/  CALL.REL.NOINC `($__internal_41_$__cuda_sm3x_div_rn_noftz_f32_slowpath) ;  /* 0x0000002800387944 */ /* 0x000fea0003c00000 */
[----:B------:R-:W-:-:S07]  /*1470*/  IMAD.MOV.U32 R42, RZ, RZ, R2 ;  /* 0x000000ffff2a7224 */ /* 0x000fce00078e0002 */
.L_x_1618:
[----:B------:R-:W-:Y:S05]  /*1480*/  BSYNC B2 ;  /* 0x0000000000027941 */ /* 0x000fea0003800000 */
.L_x_1617:
        /* <DEDUP_REMOVED lines=15> */
.L_x_1620:
[----:B------:R-:W-:Y:S05]  /*1580*/  BSYNC B2 ;  /* 0x0000000000027941 */ /* 0x000fea0003800000 */
.L_x_1619:
[----:B------:R-:W-:Y:S01]  /*1590*/  IADD3 R43, R2, -0xd000000, RZ ;  /* 0xf3000000022b7810 */ /* 0x000fe20007ffe0ff */
[----:B------:R0:W1:Y:S01]  /*15a0*/  MUFU.RSQ R45, R2 ;  /* 0x00000002002d7308 */ /* 0x0000620000001400 */
[----:B------:R-:W-:Y:S02]  /*15b0*/  BSSY B0, `(.L_x_1621) ;  /* 0x000000b000007945 */ /* 0x000fe40003800000 */
[----:B------:R-:W-:-:S13]  /*15c0*/  ISETP.GT.U32.AND P2, PT, R43, 0x727fffff, PT ;  /* 0x727fffff2b00780c */ /* 0x000fda0003f44070 */
[----:B0-----:R-:W-:Y:S05]  /*15d0*/  @!P2 BRA `(.L_x_1622) ;  /* 0x000000000010a947 */ /* 0x001fea0003800000 */
[----:B------:R-:W-:Y:S01]  /*15e0*/  IMAD.MOV.U32 R44, RZ, RZ, R2 ;  /* 0x000000ffff2c7224 */ /* 0x000fe200078e0002 */
[----:B------:R-:W-:-:S07]  /*15f0*/  MOV R2, 0x1610 ;  /* 0x0000161000027802 */ /* 0x000fce0000000f00 */
[----:B-1----:R-:W-:Y:S05]  /*1600*/  CALL.REL.NOINC `($__internal_40_$__cuda_sm20_sqrt_rn_f32_slowpath) ;  /* 0x0000002400787944 */ /* 0x002fea0003c00000 */
[----:B------:R-:W-:Y:S05]  /*1610*/  BRA `(.L_x_1623) ;  /* 0x0000000000107947 */ /* 0x000fea0003800000 */
.L_x_1622:
[C---:B-1----:R-:W-:Y:S01]  /*1620*/  FMUL.FTZ R43, R45.reuse, R2 ;  /* 0x000000022d2b7220 */ /* 0x042fe20000410000 */
[----:B------:R-:W-:-:S03]  /*1630*/  FMUL.FTZ R50, R45, 0.5 ;  /* 0x3f0000002d327820 */ /* 0x000fc60000410000 */
[----:B------:R-:W-:-:S04]  /*1640*/  FFMA R2, -R43, R43, R2 ;  /* 0x0000002b2b027223 */ /* 0x000fc80000000102 */
[----:B------:R-:W-:-:S07]  /*1650*/  FFMA R50, R2, R50, R43 ;  /* 0x0000003202327223 */ /* 0x000fce000000002b */
.L_x_1623:
[----:B------:R-:W-:Y:S05]  /*1660*/  BSYNC B0 ;  /* 0x0000000000007941 */ /* 0x000fea0003800000 */
.L_x_1621:
        /* <DEDUP_REMOVED lines=14> */
.L_x_1625:
[----:B------:R-:W-:Y:S05]  /*1750*/  BSYNC B2 ;  /* 0x0000000000027941 */ /* 0x000fea0003800000 */
.L_x_1624:
        /* <DEDUP_REMOVED lines=22> */
.L_x_1627:
[----:B------:R-:W-:Y:S05]  /*18c0*/  BSYNC B2 ;  /* 0x0000000000027941 */ /* 0x000fea0003800000 */
.L_x_1626:
        /* <DEDUP_REMOVED lines=16> */
.L_x_1629:
[----:B------:R-:W-:Y:S05]  /*19d0*/  BSYNC B2 ;  /* 0x0000000000027941 */ /* 0x000fea0003800000 */
.L_x_1628:
        /* <DEDUP_REMOVED lines=8> */
.L_x_1631:
[C---:B-1----:R-:W-:Y:S01]  /*1a60*/  FMUL.FTZ R43, R45.reuse, R44 ;  /* 0x0000002c2d2b7220 */ /* 0x042fe20000410000 */
[----:B------:R-:W-:-:S03]  /*1a70*/  FMUL.FTZ R50, R45, 0.5 ;  /* 0x3f0000002d327820 */ /* 0x000fc60000410000 */
[----:B------:R-:W-:-:S04]  /*1a80*/  FFMA R44, -R43, R43, R44 ;  /* 0x0000002b2b2c7223 */ /* 0x000fc8000000012c */
[----:B------:R-:W-:-:S07]  /*1a90*/  FFMA R50, R44, R50, R43 ;  /* 0x000000322c327223 */ /* 0x000fce000000002b */
.L_x_1632:
[----:B------:R-:W-:Y:S05]  /*1aa0*/  BSYNC B0 ;  /* 0x0000000000007941 */ /* 0x000fea0003800000 */
.L_x_1630:
        /* <DEDUP_REMOVED lines=14> */
.L_x_1634:
[----:B------:R-:W-:Y:S05]  /*1b90*/  BSYNC B2 ;  /* 0x0000000000027941 */ /* 0x000fea0003800000 */
.L_x_1633:
[----:B------:R-:W-:Y:S01]  /*1ba0*/  FFMA R13, R10, UR36, R2 ;  /* 0x000000240a0d7c23 */ /* 0x000fe20008000002 */
[----:B------:R-:W-:Y:S06]  /*1bb0*/  BRA `(.L_x_1635) ;  /* 0x0000001000547947 */ /* 0x000fec0003800000 */
.L_x_1598:
        /* <DEDUP_REMOVED lines=20> */
[----:B------:R-:W-:Y:S05]  /*1d00*/  CALL.REL.NOINC `($__internal_41_$__cuda_sm3x_div_rn_noftz_f32_slowpath) ;  /* 0x0000002000107944 */ /* 0x000fea0003c00000 */
[----:B------:R-:W-:-:S07]  /*1d10*/  IMAD.MOV.U32 R49, RZ, RZ, R2 ;  /* 0x000000ffff317224 */ /* 0x000fce00078e0002 */
.L_x_1637:
[----:B------:R-:W-:Y:S05]  /*1d20*/  BSYNC B2 ;  /* 0x0000000000027941 */ /* 0x000fea0003800000 */
.L_x_1636:
        /* <DEDUP_REMOVED lines=16> */
.L_x_1639:
[----:B------:R-:W-:Y:S05]  /*1e30*/  BSYNC B2 ;  /* 0x0000000000027941 */ /* 0x000fea0003800000 */
.L_x_1638:
        /* <DEDUP_REMOVED lines=8> */
.L_x_1641:
[C---:B------:R-:W-:Y:S01]  /*1ec0*/  FMUL.FTZ R45, R51.reuse, R44 ;  /* 0x0000002c332d7220 */ /* 0x040fe20000410000 */
[----:B------:R-:W-:-:S03]  /*1ed0*/  FMUL.FTZ R50, R51, 0.5 ;  /* 0x3f00000033327820 */ /* 0x000fc60000410000 */
[----:B------:R-:W-:-:S04]  /*1ee0*/  FFMA R44, -R45, R45, R44 ;  /* 0x0000002d2d2c7223 */ /* 0x000fc8000000012c */
[----:B------:R-:W-:-:S07]  /*1ef0*/  FFMA R50, R44, R50, R45 ;  /* 0x000000322c327223 */ /* 0x000fce000000002d */
.L_x_1642:
[----:B------:R-:W-:Y:S05]  /*1f00*/  BSYNC B0 ;  /* 0x0000000000007941 */ /* 0x000fea0003800000 */
.L_x_1640:
        /* <DEDUP_REMOVED lines=13> */
[----:B------:R-:W-:Y:S05]  /*1fe0*/  CALL.REL.NOINC `($__internal_41_$__cuda_sm3x_div_rn_noftz_f32_slowpath) ;  /* 0x0000001c00587944 */ /* 0x000fea0003c00000 */
.L_x_1644:
[----:B------:R-:W-:Y:S05]  /*1ff0*/  BSYNC B2 ;  /* 0x0000000000027941 */ /* 0x000fea0003800000 */
.L_x_1643:
        /* <DEDUP_REMOVED lines=21> */
[----:B------:R-:W-:Y:S05]  /*2150*/  CALL.REL.NOINC `($__internal_41_$__cuda_sm3x_div_rn_noftz_f32_slowpath) ;  /* 0x0000001800fc7944 */ /* 0x000fea0003c00000 */
[----:B------:R-:W-:-:S07]  /*2160*/  IMAD.MOV.U32 R46, RZ, RZ, R2 ;  /* 0x000000ffff2e7224 */ /* 0x000fce00078e0002 */
.L_x_1646:
[----:B------:R-:W-:Y:S05]  /*2170*/  BSYNC B2 ;  /* 0x0000000000027941 */ /* 0x000fea0003800000 */
.L_x_1645:
        /* <DEDUP_REMOVED lines=15> */
.L_x_1648:
[----:B------:R-:W-:Y:S05]  /*2270*/  BSYNC B2 ;  /* 0x0000000000027941 */ /* 0x000fea0003800000 */
.L_x_1647:
        /* <DEDUP_REMOVED lines=9> */
.L_x_1650:
[C---:B-1----:R-:W-:Y:S01]  /*2310*/  FMUL.FTZ R45, R53.reuse, R2 ;  /* 0x00000002352d7220 */ /* 0x042fe20000410000 */
[----:B------:R-:W-:-:S03]  /*2320*/  FMUL.FTZ R50, R53, 0.5 ;  /* 0x3f00000035327820 */ /* 0x000fc60000410000 */
[----:B------:R-:W-:-:S04]  /*2330*/  FFMA R2, -R45, R45, R2 ;  /* 0x0000002d2d027223 */ /* 0x000fc80000000102 */
[----:B------:R-:W-:-:S07]  /*2340*/  FFMA R50, R2, R50, R45 ;  /* 0x0000003202327223 */ /* 0x000fce000000002d */
.L_x_1651:
[----:B------:R-:W-:Y:S05]  /*2350*/  BSYNC B0 ;  /* 0x0000000000007941 */ /* 0x000fea0003800000 */
.L_x_1649:
        /* <DEDUP_REMOVED lines=14> */
.L_x_1653:
[----:B------:R-:W-:Y:S05]  /*2440*/  BSYNC B2 ;  /* 0x0000000000027941 */ /* 0x000fea0003800000 */
.L_x_1652:
        /* <DEDUP_REMOVED lines=22> */
[----:B------:R-:W-:Y:S05]  /*25b0*/  CALL.REL.NOINC `($__internal_41_$__cuda_sm3x_div_rn_noftz_f32_slowpath) ;  /* 0x0000001400e47944 */ /* 0x000fea0003c00000 */
[----:B------:R-:W-:-:S07]  /*25c0*/  MOV R42, R2 ;  /* 0x00000002002a7202 */ /* 0x000fce0000000f00 */
.L_x_1655:
[----:B------:R-:W-:Y:S05]  /*25d0*/  BSYNC B2 ;  /* 0x0000000000027941 */ /* 0x000fea0003800000 */
.L_x_1654:
        /* <DEDUP_REMOVED lines=16> */
.L_x_1657:
[----:B------:R-:W-:Y:S05]  /*26e0*/  BSYNC B2 ;  /* 0x0000000000027941 */ /* 0x000fea0003800000 */
.L_x_1656:
        /* <DEDUP_REMOVED lines=8> */
.L_x_1659:
[C---:B-1----:R-:W-:Y:S01]  /*2770*/  FMUL.FTZ R43, R45.reuse, R44 ;  /* 0x0000002c2d2b7220 */ /* 0x042fe20000410000 */
[----:B------:R-:W-:-:S03]  /*2780*/  FMUL.FTZ R50, R45, 0.5 ;  /* 0x3f0000002d327820 */ /* 0x000fc60000410000 */
[----:B------:R-:W-:-:S04]  /*2790*/  FFMA R44, -R43, R43, R44 ;  /* 0x0000002b2b2c7223 */ /* 0x000fc8000000012c */
[----:B------:R-:W-:-:S07]  /*27a0*/  FFMA R50, R44, R50, R43 ;  /* 0x000000322c327223 */ /* 0x000fce000000002b */
.L_x_1660:
[----:B------:R-:W-:Y:S05]  /*27b0*/  BSYNC B0 ;  /* 0x0000000000007941 */ /* 0x000fea0003800000 */
.L_x_1658:
        /* <DEDUP_REMOVED lines=14> */
.L_x_1662:
[----:B------:R-:W-:Y:S05]  /*28a0*/  BSYNC B2 ;  /* 0x0000000000027941 */ /* 0x000fea0003800000 */
.L_x_1661:
        /* <DEDUP_REMOVED lines=23> */
.L_x_1664:
[----:B------:R-:W-:Y:S05]  /*2a20*/  BSYNC B2 ;  /* 0x0000000000027941 */ /* 0x000fea0003800000 */
.L_x_1663:
        /* <DEDUP_REMOVED lines=15> */
.L_x_1666:
[----:B------:R-:W-:Y:S05]  /*2b20*/  BSYNC B2 ;  /* 0x0000000000027941 */ /* 0x000fea0003800000 */
.L_x_1665:
[----:B------:R-:W-:Y:S01]  /*2b30*/  VIADD R43, R2, 0xf3000000 ;  /* 0xf3000000022b7836 */ /* 0x000fe20000000000 */
[----:B------:R0:W1:Y:S01]  /*2b40*/  MUFU.RSQ R45, R2 ;  /* 0x00000002002d7308 */ /* 0x0000620000001400 */
[----:B------:R-:W-:Y:S03]  /*2b50*/  BSSY B0, `(.L_x_1667) ;  /* 0x000000b000007945 */ /* 0x000fe60003800000 */
[----:B------:R-:W-:-:S13]  /*2b60*/  ISETP.GT.U32.AND P2, PT, R43, 0x727fffff, PT ;  /* 0x727fffff2b00780c */ /* 0x000fda0003f44070 */
[----:B01----:R-:W-:Y:S05]  /*2b70*/  @!P2 BRA `(.L_x_1668) ;  /* 0x000000000010a947 */ /* 0x003fea0003800000 */
[----:B------:R-:W-:Y:S02]  /*2b80*/  MOV R44, R2 ;  /* 0x00000002002c7202 */ /* 0x000fe40000000f00 */
[----:B------:R-:W-:-:S07]  /*2b90*/  MOV R2, 0x2bb0 ;  /* 0x00002bb000027802 */ /* 0x000fce0000000f00 */
[----:B------:R-:W-:Y:S05]  /*2ba0*/  CALL.REL.NOINC `($__internal_40_$__cuda_sm20_sqrt_rn_f32_slowpath) ;  /* 0x0000001000107944 */ /* 0x000fea0003c00000 */
[----:B------:R-:W-:Y:S05]  /*2bb0*/  BRA `(.L_x_1669) ;  /* 0x0000000000107947 */ /* 0x000fea0003800000 */
.L_x_1668:
[C---:B------:R-:W-:Y:S01]  /*2bc0*/  FMUL.FTZ R43, R45.reuse, R2 ;  /* 0x000000022d2b7220 */ /* 0x040fe20000410000 */
[----:B------:R-:W-:-:S03]  /*2bd0*/  FMUL.FTZ R50, R45, 0.5 ;  /* 0x3f0000002d327820 */ /* 0x000fc60000410000 */
[----:B------:R-:W-:-:S04]  /*2be0*/  FFMA R2, -R43, R43, R2 ;  /* 0x0000002b2b027223 */ /* 0x000fc80000000102 */
[----:B------:R-:W-:-:S07]  /*2bf0*/  FFMA R50, R2, R50, R43 ;  /* 0x0000003202327223 */ /* 0x000fce000000002b */
.L_x_1669:
[----:B------:R-:W-:Y:S05]  /*2c00*/  BSYNC B0 ;  /* 0x0000000000007941 */ /* 0x000fea0003800000 */
.L_x_1667:
        /* <DEDUP_REMOVED lines=14> */
.L_x_1671:
[----:B------:R-:W-:Y:S05]  /*2cf0*/  BSYNC B2 ;  /* 0x0000000000027941 */ /* 0x000fea0003800000 */
.L_x_1670:
[----:B------:R-:W-:-:S07]  /*2d00*/  IMAD.MOV.U32 R13, RZ, RZ, R2 ;  /* 0x000000ffff0d7224 */ /* 0x000fce00078e0002 */
.L_x_1635:
        /* <DEDUP_REMOVED lines=21> */
[----:B------:R-:W-:-:S03]  /*2e60*/  F2FP.SATFINITE.E5M2.F32.PACK_AB_MERGE_C R5, RZ, R2, RZ ;  /* 0x00000002ff05723e */ /* 0x000fc600048060ff */
[----:B------:R0:W-:Y:S04]  /*2e70*/  STG.E desc[UR14][R34.64], R0 ;  /* 0x0000000022007986 */ /* 0x0001e8000c10190e */
[----:B------:R0:W-:Y:S02]  /*2e80*/  STG.E.U8 desc[UR14][R24.64], R5 ;  /* 0x0000000518007986 */ /* 0x0001e4000c10110e */
.L_x_1673:
[----:B------:R-:W-:Y:S05]  /*2e90*/  BSYNC B0 ;  /* 0x0000000000007941 */ /* 0x000fea0003800000 */
.L_x_1672:
        /* <DEDUP_REMOVED lines=11> */
.L_x_1675:
[----:B------:R-:W-:Y:S05]  /*2f50*/  BSYNC B0 ;  /* 0x0000000000007941 */ /* 0x000fea0003800000 */
.L_x_1674:
        /* <DEDUP_REMOVED lines=15> */
[----:B------:R-:W-:Y:S02]  /*3050*/  F2FP.SATFINITE.E5M2.F32.PACK_AB_MERGE_C R5, RZ, R0, RZ ;  /* 0x00000000ff05723e */ /* 0x000fe400048060ff */
[----:B------:R-:W-:Y:S01]  /*3060*/  FMNMX R4, R4, |R9|, !PT ;  /* 0x4000000904047209 */ /* 0x000fe20007800000 */
[----:B------:R2:W-:Y:S04]  /*3070*/  STG.E desc[UR14][R6.64], R16 ;  /* 0x0000001006007986 */ /* 0x0005e8000c10190e */
[----:B------:R2:W-:Y:S02]  /*3080*/  STG.E.U8 desc[UR14][R20.64], R5 ;  /* 0x0000000514007986 */ /* 0x0005e4000c10110e */
.L_x_1677:
[----:B------:R-:W-:Y:S05]  /*3090*/  BSYNC B0 ;  /* 0x0000000000007941 */ /* 0x000fea0003800000 */
.L_x_1676:
        /* <DEDUP_REMOVED lines=17> */
[----:B------:R-:W-:-:S03]  /*31b0*/  F2FP.SATFINITE.E5M2.F32.PACK_AB_MERGE_C R5, RZ, R0, RZ ;  /* 0x00000000ff05723e */ /* 0x000fc600048060ff */
[----:B------:R2:W-:Y:S04]  /*31c0*/  STG.E desc[UR14][R12.64], R17 ;  /* 0x000000110c007986 */ /* 0x0005e8000c10190e */
[----:B------:R2:W-:Y:S02]  /*31d0*/  STG.E.U8 desc[UR14][R18.64], R5 ;  /* 0x0000000512007986 */ /* 0x0005e4000c10110e */
.L_x_1679:
[----:B------:R-:W-:Y:S05]  /*31e0*/  BSYNC B0 ;  /* 0x0000000000007941 */ /* 0x000fea0003800000 */
.L_x_1678:
        /* <DEDUP_REMOVED lines=10> */
.L_x_1597:
        /* <DEDUP_REMOVED lines=38> */
.L_x_1691:
[----:B01----:R-:W-:-:S07]  /*34f0*/  FMNMX R7, R7, R4, !PT ;  /* 0x0000000407077209 */ /* 0x003fce0007800000 */
.L_x_1682:
[----:B------:R-:W-:Y:S05]  /*3500*/  BSYNC B0 ;  /* 0x0000000000007941 */ /* 0x000fea0003800000 */
.L_x_1681:
        /* <DEDUP_REMOVED lines=10> */
.L_x_1684:
        /* <DEDUP_REMOVED lines=8> */
[----:B------:R-:W-:Y:S05]  /*3630*/  CALL.REL.NOINC `($__internal_39_$__cuda_sm20_rcp_rn_f32_slowpath) ;  /* 0x0000000000987944 */ /* 0x000fea0003c00000 */
[----:B------:R-:W-:Y:S05]  /*3640*/  BRA `(.L_x_1686) ;  /* 0x0000000000147947 */ /* 0x000fea0003800000 */
.L_x_1685:
[----:B------:R-:W1:Y:S01]  /*3650*/  MUFU.RCP R5, UR13 ;  /* 0x0000000d00057d08 */ /* 0x000e620008001000 */
[----:B------:R-:W-:-:S05]  /*3660*/  MOV R0, UR13 ;  /* 0x0000000d00007c02 */ /* 0x000fca0008000f00 */
[----:B-1----:R-:W-:-:S04]  /*3670*/  FFMA R0, R5, R0, -1 ;  /* 0xbf80000005007423 */ /* 0x002fc80000000000 */
[----:B------:R-:W-:-:S04]  /*3680*/  FADD.FTZ R0, -R0, -RZ ;  /* 0x800000ff00007221 */ /* 0x000fc80000010100 */
[----:B------:R-:W-:-:S07]  /*3690*/  FFMA R5, R5, R0, R5 ;  /* 0x0000000005057223 */ /* 0x000fce0000000005 */
.L_x_1686:
[----:B0-----:R-:W-:Y:S01]  /*36a0*/  IMAD.U32 R2, RZ, RZ, UR18 ;  /* 0x00000012ff027e24 */ /* 0x001fe2000f8e00ff */
[----:B------:R-:W-:-:S05]  /*36b0*/  MOV R3, UR19 ;  /* 0x0000001300037c02 */ /* 0x000fca0008000f00 */
[----:B------:R-:W-:Y:S01]  /*36c0*/  STG.E desc[UR14][R2.64], R5 ;  /* 0x0000000502007986 */ /* 0x000fe2000c10190e */
[----:B------:R-:W-:Y:S05]  /*36d0*/  EXIT ;  /* 0x000000000000794d */ /* 0x000fea0003800000 */
.L_x_1683:
[----:B------:R-:W-:Y:S01]  /*36e0*/  HFMA2.MMA R11, -RZ, RZ, 0, 1.847743988037109375e-06 ;  /* 0x0000001fff0b7435 */ /* 0x000fe200000001ff */
[----:B------:R-:W-:Y:S02]  /*36f0*/  IMAD.MOV.U32 R9, RZ, RZ, 0x8 ;  /* 0x00000008ff097424 */ /* 0x000fe400078e00ff */
[----:B------:R-:W-:-:S08]  /*3700*/  IMAD.MOV.U32 R6, RZ, RZ, -0x1 ;  /* 0xffffffffff067424 */ /* 0x000fd000078e00ff */
[----:B01----:R-:W-:Y:S05]  /*3710*/  WARPSYNC.COLLECTIVE R6, `(.L_x_1687) ;  /* 0x0000000006087348 */ /* 0x003fea0003c00000 */
[----:B-1----:R1:W2:Y:S02]  /*3720*/  SHFL.DOWN P0, R4, R0, R9, R11 ;  /* 0x0800000900047389 */ /* 0x0022a4000000000b */
[----:B012---:R-:W-:Y:S01]  /*3730*/  ENDCOLLECTIVE ;  /* 0x000000000000791b */ /* 0x007fe20003800000 */
.L_x_1687:
[----:B------:R-:W-:Y:S01]  /*3740*/  HFMA2.MMA R9, -RZ, RZ, 0, 2.384185791015625e-07 ;  /* 0x00000004ff097435 */ /* 0x000fe200000001ff */
[----:B------:R-:W-:-:S04]  /*3750*/  MOV R5, R4 ;  /* 0x0000000400057202 */ /* 0x000fc80000000f00 */
[----:B------:R-:W-:-:S05]  /*3760*/  FMNMX R5, R5, R0, !PT ;  /* 0x0000000005057209 */ /* 0x000fca0007800000 */
[----:B------:R-:W-:-:S07]  /*3770*/  IMAD.MOV.U32 R0, RZ, RZ, R5 ;  /* 0x000000ffff007224 */ /* 0x000fce00078e0005 */
[----:B------:R-:W-:Y:S05]  /*3780*/  WARPSYNC.COLLECTIVE R6, `(.L_x_1688) ;  /* 0x0000000006087348 */ /* 0x000fea0003c00000 */
[----:B------:R0:W1:Y:S02]  /*3790*/  SHFL.DOWN P0, R4, R0, R9, R11 ;  /* 0x0800000900047389 */ /* 0x000064000000000b */
[----:B01----:R-:W-:Y:S01]  /*37a0*/  ENDCOLLECTIVE ;  /* 0x000000000000791b */ /* 0x003fe20003800000 */
.L_x_1688:
[----:B------:R-:W-:Y:S02]  /*37b0*/  IMAD.MOV.U32 R9, RZ, RZ, 0x2 ;  /* 0x00000002ff097424 */ /* 0x000fe400078e00ff */
[----:B------:R-:W-:-:S05]  /*37c0*/  IMAD.MOV.U32 R2, RZ, RZ, R4 ;  /* 0x000000ffff027224 */ /* 0x000fca00078e0004 */
[----:B------:R-:W-:-:S04]  /*37d0*/  FMNMX R2, R5, R2, !PT ;  /* 0x0000000205027209 */ /* 0x000fc80007800000 */
[----:B------:R-:W-:-:S07]  /*37e0*/  MOV R0, R2 ;  /* 0x0000000200007202 */ /* 0x000fce0000000f00 */
[----:B------:R-:W-:Y:S05]  /*37f0*/  WARPSYNC.COLLECTIVE R6, `(.L_x_1689) ;  /* 0x0000000006087348 */ /* 0x000fea0003c00000 */
[----:B------:R0:W1:Y:S02]  /*3800*/  SHFL.DOWN P0, R4, R0, R9, R11 ;  /* 0x0800000900047389 */ /* 0x000064000000000b */
[----:B01----:R-:W-:Y:S01]  /*3810*/  ENDCOLLECTIVE ;  /* 0x000000000000791b */ /* 0x003fe20003800000 */
.L_x_1689:
[----:B------:R-:W-:Y:S01]  /*3820*/  HFMA2.MMA R9, -RZ, RZ, 0, 5.9604644775390625e-08 ;  /* 0x00000001ff097435 */ /* 0x000fe200000001ff */
[----:B------:R-:W-:-:S04]  /*3830*/  MOV R7, R4 ;  /* 0x0000000400077202 */ /* 0x000fc80000000f00 */
[----:B------:R-:W-:-:S05]  /*3840*/  FMNMX R7, R2, R7, !PT ;  /* 0x0000000702077209 */ /* 0x000fca0007800000 */
[----:B------:R-:W-:-:S07]  /*3850*/  IMAD.MOV.U32 R0, RZ, RZ, R7 ;  /* 0x000000ffff007224 */ /* 0x000fce00078e0007 */
[----:B------:R-:W-:Y:S05]  /*3860*/  WARPSYNC.COLLECTIVE R6, `(.L_x_1690) ;  /* 0x0000000006087348 */ /* 0x000fea0003c00000 */
[----:B------:R0:W1:Y:S02]  /*3870*/  SHFL.DOWN P0, R4, R0, R9, R11 ;  /* 0x0800000900047389 */ /* 0x000064000000000b */
[----:B01----:R-:W-:Y:S01]  /*3880*/  ENDCOLLECTIVE ;  /* 0x000000000000791b */ /* 0x003fe20003800000 */
.L_x_1690:
[----:B------:R-:W-:Y:S05]  /*3890*/  BRA `(.L_x_1691) ;  /* 0xfffffffc00147947 */ /* 0x000fea000383ffff */
        .weak           $__internal_39_$__cuda_sm20_rcp_rn_f32_slowpath
        .type           $__internal_39_$__cuda_sm20_rcp_rn_f32_slowpath,@function
        .size           $__internal_39_$__cuda_sm20_rcp_rn_f32_slowpath,($__internal_40_$__cuda_sm20_sqrt_rn_f32_slowpath - $__internal_39_$__cuda_sm20_rcp_rn_f32_slowpath)
$__internal_39_$__cuda_sm20_rcp_rn_f32_slowpath:
        /* <DEDUP_REMOVED lines=15> */
.L_x_1692:
        /* <DEDUP_REMOVED lines=33> */
.L_x_1694:
[----:B------:R0:W1:Y:S02]  /*3ba0*/  MUFU.RCP R2, R0 ;  /* 0x0000000000027308 */ /* 0x0000640000001000 */
.L_x_1693:
[----:B------:R-:W-:Y:S01]  /*3bb0*/  HFMA2.MMA R3, -RZ, RZ, 0, 0 ;  /* 0x00000000ff037435 */ /* 0x000fe200000001ff */
[----:B-1-3--:R-:W-:Y:S01]  /*3bc0*/  MOV R5, R2 ;  /* 0x0000000200057202 */ /* 0x00afe20000000f00 */
[----:B------:R-:W-:-:S04]  /*3bd0*/  IMAD.MOV.U32 R2, RZ, RZ, R7 ;  /* 0x000000ffff027224 */ /* 0x000fc800078e0007 */
[----:B0-2---:R-:W-:Y:S05]  /*3be0*/  RET.REL.NODEC R2 `(_Z25multi_tensor_apply_kernelI18TensorListMetadataILi5ELb1EEN18transformer_engine17multi_tensor_adam17AdamFunctorMasterI13__nv_fp8_e5m213__nv_bfloat16flEEJffffffNS3_10adamMode_tEfEEvlPViT_T0_DpT1_) ;  /* 0xffffffc402047950 */ /* 0x005fea0003c3ffff */
        .weak           $__internal_40_$__cuda_sm20_sqrt_rn_f32_slowpath
        .type           $__internal_40_$__cuda_sm20_sqrt_rn_f32_slowpath,@function
        .size           $__internal_40_$__cuda_sm20_sqrt_rn_f32_slowpath,($__internal_41_$__cuda_sm3x_div_rn_noftz_f32_slowpath - $__internal_40_$__cuda_sm20_sqrt_rn_f32_slowpath)
$__internal_40_$__cuda_sm20_sqrt_rn_f32_slowpath:
        /* <DEDUP_REMOVED lines=19> */
.L_x_1695:
[----:B------:R-:W-:Y:S01]  /*3d20*/  MOV R44, R2 ;  /* 0x00000002002c7202 */ /* 0x000fe20000000f00 */
[----:B------:R-:W-:-:S04]  /*3d30*/  IMAD.MOV.U32 R45, RZ, RZ, 0x0 ;  /* 0x00000000ff2d7424 */ /* 0x000fc800078e00ff */
[----:B------:R-:W-:Y:S05]  /*3d40*/  RET.REL.NODEC R44 `(_Z25multi_tensor_apply_kernelI18TensorListMetadataILi5ELb1EEN18transformer_engine17multi_tensor_adam17AdamFunctorMasterI13__nv_fp8_e5m213__nv_bfloat16flEEJffffffNS3_10adamMode_tEfEEvlPViT_T0_DpT1_) ;  /* 0xffffffc02cac7950 */ /* 0x000fea0003c3ffff */
        .weak           $__internal_41_$__cuda_sm3x_div_rn_noftz_f32_slowpath
        .type           $__internal_41_$__cuda_sm3x_div_rn_noftz_f32_slowpath,@function
        .size           $__internal_41_$__cuda_sm3x_div_rn_noftz_f32_slowpath,(.L_x_5524 - $__internal_41_$__cuda_sm3x_div_rn_noftz_f32_slowpath)
$__internal_41_$__cuda_sm3x_div_rn_noftz_f32_slowpath:
        /* <DEDUP_REMOVED lines=34> */
.L_x_1697:
        /* <DEDUP_REMOVED lines=51> */
.L_x_1704:
[----:B------:R-:W-:-:S04]  /*42a0*/  LOP3.LUT R2, R2, 0x80000000, RZ, 0xc0, !PT ;  /* 0x8000000002027812 */ /* 0x000fc800078ec0ff */
[----:B------:R-:W-:Y:S01]  /*42b0*/  LOP3.LUT R2, R2, 0x7f800000, RZ, 0xfc, !PT ;  /* 0x7f80000002027812 */ /* 0x000fe200078efcff */
[----:B------:R-:W-:Y:S06]  /*42c0*/  BRA `(.L_x_1705) ;  /* 0x0000000000047947 */ /* 0x000fec0003800000 */
.L_x_1703:
[----:B------:R-:W-:-:S07]  /*42d0*/  IMAD R2, R45, 0x800000, R2 ;  /* 0x008000002d027824 */ /* 0x000fce00078e0202 */
.L_x_1705:
[----:B------:R-:W-:Y:S05]  /*42e0*/  BSYNC B1 ;  /* 0x0000000000017941 */ /* 0x000fea0003800000 */
.L_x_1702:
[----:B------:R-:W-:Y:S05]  /*42f0*/  BRA `(.L_x_1706) ;  /* 0x0000000000207947 */ /* 0x000fea0003800000 */
.L_x_1701:
[----:B------:R-:W-:-:S04]  /*4300*/  LOP3.LUT R2, R2, 0x80000000, R55, 0x48, !PT ;  /* 0x8000000002027812 */ /* 0x000fc800078e4837 */
[----:B------:R-:W-:Y:S01]  /*4310*/  LOP3.LUT R2, R2, 0x7f800000, RZ, 0xfc, !PT ;  /* 0x7f80000002027812 */ /* 0x000fe200078efcff */
[----:B------:R-:W-:Y:S06]  /*4320*/  BRA `(.L_x_1706) ;  /* 0x0000000000147947 */ /* 0x000fec0003800000 */
.L_x_1700:
[----:B------:R-:W-:Y:S01]  /*4330*/  LOP3.LUT R2, R2, 0x80000000, R55, 0x48, !PT ;  /* 0x8000000002027812 */ /* 0x000fe200078e4837 */
[----:B------:R-:W-:Y:S06]  /*4340*/  BRA `(.L_x_1706) ;  /* 0x00000000000c7947 */ /* 0x000fec0003800000 */
.L_x_1699:
[----:B------:R-:W0:Y:S01]  /*4350*/  MUFU.RSQ R2, -QNAN ;  /* 0xffc0000000027908 */ /* 0x000e220000001400 */
[----:B------:R-:W-:Y:S05]  /*4360*/  BRA `(.L_x_1706) ;  /* 0x0000000000047947 */ /* 0x000fea0003800000 */
.L_x_1698:
[----:B------:R-:W-:-:S07]  /*4370*/  FADD.FTZ R2, R55, R2 ;  /* 0x0000000237027221 */ /* 0x000fce0000010000 */
.L_x_1706:
[----:B------:R-:W-:Y:S05]  /*4380*/  BSYNC B0 ;  /* 0x0000000000007941 */ /* 0x000fea0003800000 */
.L_x_1696:
[----:B------:R-:W-:Y:S01]  /*4390*/  HFMA2.MMA R45, -RZ, RZ, 0, 0 ;  /* 0x00000000ff2d7435 */ /* 0x000fe200000001ff */
[----:B------:R-:W-:-:S05]  /*43a0*/  MOV R44, R50 ;  /* 0x00000032002c7202 */ /* 0x000fca0000000f00 */
[----:B0-----:R-:W-:Y:S05]  /*43b0*/  RET.REL.NODEC R44 `(_Z25multi_tensor_apply_kernelI18TensorListMetadataILi5ELb1EEN18transformer_engine17multi_tensor_adam17AdamFunctorMasterI13__nv_fp8_e5m213__nv_bfloat16flEEJffffffNS3_10adamMode_tEfEEvlPViT_T0_DpT1_) ;  /* 0xffffffbc2c107950 */ /* 0x001fea0003c3ffff */
.L_x_1707:
        /* <DEDUP_REMOVED lines=12> */
.L_x_5524:


//--------------------- .text._Z25multi_tensor_apply_kernelI18TensorListMetadataILi5ELb1EEN18transformer_engine17multi_tensor_adam17AdamFunctorMasterI13__nv_fp8_e5m26__halfflEEJffffffNS3_10adamMode_tEfEEvlPViT_T0_DpT1_ --------------------------
	.section	.text._Z25multi_tensor_apply_kernelI18TensorListMetadataILi5ELb1EEN18transformer_engine17multi_tensor_adam17AdamFunctorMasterI13__nv_fp8_e5m26__halfflEEJffffffNS3_10adamMode_tEfEEvlPViT_T0_DpT1_,"ax",@progbits
	.align	128
        .global         _Z25multi_tensor_apply_kernelI18TensorListMetadataILi5ELb1EEN18transformer_engine17multi_tensor_adam17AdamFunctorMasterI13__nv_fp8_e5m26__halfflEEJffffffNS3_10adamMode_tEfEEvlPViT_T0_DpT1_
        .type           _Z25multi_tensor_apply_kernelI18TensorListMetadataILi5ELb1EEN18transformer_engine17multi_tensor_adam17AdamFunctorMasterI13__nv_fp8_e5m26__halfflEEJffffffNS3_10adamMode_tEfEEvlPViT_T0_DpT1_,@function
        .size           _Z25multi_tensor_apply_kernelI18TensorListMetadataILi5ELb1EEN18transformer_engine17multi_tensor_adam17AdamFunctorMasterI13__nv_fp8_e5m26__halfflEEJffffffNS3_10adamMode_tEfEEvlPViT_T0_DpT1_,(.L_x_5527 - _Z25multi_tensor_apply_kernelI18TensorListMetadataILi5ELb1EEN18transformer_engine17multi_tensor_adam17AdamFunctorMasterI13__nv_fp8_e5m26__halfflEEJffffffNS3_10adamMode_tEfEEvlPViT_T0_DpT1_)
        .other          _Z25multi_tensor_apply_kernelI18TensorListMetadataILi5ELb1EEN18transformer_engine17multi_tensor_adam17AdamFunctorMasterI13__nv_fp8_e5m26__halfflEEJffffffNS3_10adamMode_tEfEEvlPViT_T0_DpT1_,@"STO_CUDA_ENTRY STV_DEFAULT"
_Z25multi_tensor_apply_kernelI18TensorListMetadataILi5ELb1EEN18transformer_engine17multi_tensor_adam17AdamFunctorMasterI13__nv_fp8_e5m26__halfflEEJffffffNS3_10adamMode_tEfEEvlPViT_T0_DpT1_:
.text._Z25multi_tensor_apply_kernelI18TensorListMetadataILi5ELb1EEN18transformer_engine17multi_tensor_adam17AdamFunctorMasterI13__nv_fp8_e5m26__halfflEEJffffffNS3_10adamMode_tEfEEvlPViT_T0_DpT1_:
        /* <DEDUP_REMOVED lines=58> */
.L_x_1791:
        /* <DEDUP_REMOVED lines=131> */
[----:B------:R-:W-:Y:S05]  /*0bd0*/  CALL.REL.NOINC `($__internal_44_$__cuda_sm3x_div_rn_noftz_f32_slowpath) ;  /* 0x00000030005c7944 */ /* 0x000fea0003c00000 */
[----:B------:R-:W-:-:S07]  /*0be0*/  MOV R49, R2 ;  /* 0x0000000200317202 */ /* 0x000fce0000000f00 */
.L_x_1711:
[----:B------:R-:W-:Y:S05]  /*0bf0*/  BSYNC B2 ;  /* 0x0000000000027941 */ /* 0x000fea0003800000 */
.L_x_1710:
        /* <DEDUP_REMOVED lines=14> */
[----:B------:R-:W-:Y:S05]  /*0ce0*/  CALL.REL.NOINC `($__internal_44_$__cuda_sm3x_div_rn_noftz_f32_slowpath) ;  /* 0x0000003000187944 */ /* 0x000fea0003c00000 */
[----:B------:R-:W-:-:S07]  /*0cf0*/  IMAD.MOV.U32 R44, RZ, RZ, R2 ;  /* 0x000000ffff2c7224 */ /* 0x000fce00078e0002 */
.L_x_1713:
[----:B------:R-:W-:Y:S05]  /*0d00*/  BSYNC B2 ;  /* 0x0000000000027941 */ /* 0x000fea0003800000 */
.L_x_1712:
[----:B------:R-:W-:Y:S01]  /*0d10*/  IADD3 R2, R44, -0xd000000, RZ ;  /* 0xf30000002c027810 */ /* 0x000fe20007ffe0ff */
[----:B------:R0:W1:Y:S01]  /*0d20*/  MUFU.RSQ R51, R44 ;  /* 0x0000002c00337308 */ /* 0x0000620000001400 */
[----:B------:R-:W-:Y:S02]  /*0d30*/  BSSY B0, `(.L_x_1714) ;  /* 0x000000a000007945 */ /* 0x000fe40003800000 */
[----:B------:R-:W-:-:S13]  /*0d40*/  ISETP.GT.U32.AND P2, PT, R2, 0x727fffff, PT ;  /* 0x727fffff0200780c */ /* 0x000fda0003f44070 */
[----:B0-----:R-:W-:Y:S05]  /*0d50*/  @!P2 BRA `(.L_x_1715) ;  /* 0x00000000000ca947 */ /* 0x001fea0003800000 */
[----:B------:R-:W-:-:S07]  /*0d60*/  MOV R2, 0xd80 ;  /* 0x00000d8000027802 */ /* 0x000fce0000000f00 */
[----:B-1----:R-:W-:Y:S05]  /*0d70*/  CALL.REL.NOINC `($__internal_43_$__cuda_sm20_sqrt_rn_f32_slowpath) ;  /* 0x0000002c009c7944 */ /* 0x002fea0003c00000 */
[----:B------:R-:W-:Y:S05]  /*0d80*/  BRA `(.L_x_1716) ;  /* 0x0000000000107947 */ /* 0x000fea0003800000 */
.L_x_1715:
[C---:B-1----:R-:W-:Y:S01]  /*0d90*/  FMUL.FTZ R45, R51.reuse, R44 ;  /* 0x0000002c332d7220 */ /* 0x042fe20000410000 */
[----:B------:R-:W-:-:S03]  /*0da0*/  FMUL.FTZ R50, R51, 0.5 ;  /* 0x3f00000033327820 */ /* 0x000fc60000410000 */
[----:B------:R-:W-:-:S04]  /*0db0*/  FFMA R44, -R45, R45, R44 ;  /* 0x0000002d2d2c7223 */ /* 0x000fc8000000012c */
[----:B------:R-:W-:-:S07]  /*0dc0*/  FFMA R50, R44, R50, R45 ;  /* 0x000000322c327223 */ /* 0x000fce000000002d */
.L_x_1716:
[----:B------:R-:W-:Y:S05]  /*0dd0*/  BSYNC B0 ;  /* 0x0000000000007941 */ /* 0x000fea0003800000 */
.L_x_1714:
        /* <DEDUP_REMOVED lines=13> */
[----:B------:R-:W-:Y:S05]  /*0eb0*/  CALL.REL.NOINC `($__internal_44_$__cuda_sm3x_div_rn_noftz_f32_slowpath) ;  /* 0x0000002c00a47944 */ /* 0x000fea0003c00000 */
.L_x_1718:
[----:B------:R-:W-:Y:S05]  /*0ec0*/  BSYNC B2 ;  /* 0x0000000000027941 */ /* 0x000fea0003800000 */
.L_x_1717:
        /* <DEDUP_REMOVED lines=20> */
[----:B------:R-:W-:Y:S05]  /*1010*/  CALL.REL.NOINC `($__internal_44_$__cuda_sm3x_div_rn_noftz_f32_slowpath) ;  /* 0x0000002c004c7944 */ /* 0x000fea0003c00000 */
[----:B------:R-:W-:-:S07]  /*1020*/  IMAD.MOV.U32 R46, RZ, RZ, R2 ;  /* 0x000000ffff2e7224 */ /* 0x000fce00078e0002 */
.L_x_1720:
[----:B------:R-:W-:Y:S05]  /*1030*/  BSYNC B2 ;  /* 0x0000000000027941 */ /* 0x000fea0003800000 */
.L_x_1719:
        /* <DEDUP_REMOVED lines=14> */
[----:B------:R-:W-:Y:S05]  /*1120*/  CALL.REL.NOINC `($__internal_44_$__cuda_sm3x_div_rn_noftz_f32_slowpath) ;  /* 0x0000002c00087944 */ /* 0x000fea0003c00000 */
[----:B------:R-:W-:-:S07]  /*1130*/  MOV R44, R2 ;  /* 0x00000002002c7202 */ /* 0x000fce0000000f00 */
.L_x_1722:
[----:B------:R-:W-:Y:S05]  /*1140*/  BSYNC B2 ;  /* 0x0000000000027941 */ /* 0x000fea0003800000 */
.L_x_1721:
[----:B------:R-:W-:Y:S01]  /*1150*/  VIADD R2, R44, 0xf3000000 ;  /* 0xf30000002c027836 */ /* 0x000fe20000000000 */
[----:B------:R0:W1:Y:S01]  /*1160*/  MUFU.RSQ R53, R44 ;  /* 0x0000002c00357308 */ /* 0x0000620000001400 */
[----:B------:R-:W-:Y:S03]  /*1170*/  BSSY B0, `(.L_x_1723) ;  /* 0x000000a000007945 */ /* 0x000fe60003800000 */
[----:B------:R-:W-:-:S13]  /*1180*/  ISETP.GT.U32.AND P2, PT, R2, 0x727fffff, PT ;  /* 0x727fffff0200780c */ /* 0x000fda0003f44070 */
[----:B01----:R-:W-:Y:S05]  /*1190*/  @!P2 BRA `(.L_x_1724) ;  /* 0x00000000000ca947 */ /* 0x003fea0003800000 */
[----:B------:R-:W-:-:S07]  /*11a0*/  MOV R2, 0x11c0 ;  /* 0x000011c000027802 */ /* 0x000fce0000000f00 */
[----:B------:R-:W-:Y:S05]  /*11b0*/  CALL.REL.NOINC `($__internal_43_$__cuda_sm20_sqrt_rn_f32_slowpath) ;  /* 0x00000028008c7944 */ /* 0x000fea0003c00000 */
[----:B------:R-:W-:Y:S05]  /*11c0*/  BRA `(.L_x_1725) ;  /* 0x0000000000107947 */ /* 0x000fea0003800000 */
.L_x_1724:
[C---:B------:R-:W-:Y:S01]  /*11d0*/  FMUL.FTZ R45, R53.reuse, R44 ;  /* 0x0000002c352d7220 */ /* 0x040fe20000410000 */
[----:B------:R-:W-:-:S03]  /*11e0*/  FMUL.FTZ R50, R53, 0.5 ;  /* 0x3f00000035327820 */ /* 0x000fc60000410000 */
[----:B------:R-:W-:-:S04]  /*11f0*/  FFMA R44, -R45, R45, R44 ;  /* 0x0000002d2d2c7223 */ /* 0x000fc8000000012c */
[----:B------:R-:W-:-:S07]  /*1200*/  FFMA R50, R44, R50, R45 ;  /* 0x000000322c327223 */ /* 0x000fce000000002d */
.L_x_1725:
[----:B------:R-:W-:Y:S05]  /*1210*/  BSYNC B0 ;  /* 0x0000000000007941 */ /* 0x000fea0003800000 */
.L_x_1723:
        /* <DEDUP_REMOVED lines=14> */
.L_x_1727:
[----:B------:R-:W-:Y:S05]  /*1300*/  BSYNC B2 ;  /* 0x0000000000027941 */ /* 0x000fea0003800000 */
.L_x_1726:
        /* <DEDUP_REMOVED lines=21> */
[----:B------:R-:W-:Y:S05]  /*1460*/  CALL.REL.NOINC `($__internal_44_$__cuda_sm3x_div_rn_noftz_f32_slowpath) ;  /* 0x0000002800387944 */ /* 0x000fea0003c00000 */
[----:B------:R-:W-:-:S07]  /*1470*/  IMAD.MOV.U32 R42, RZ, RZ, R2 ;  /* 0x000000ffff2a7224 */ /* 0x000fce00078e0002 */
.L_x_1729:
[----:B------:R-:W-:Y:S05]  /*1480*/  BSYNC B2 ;  /* 0x0000000000027941 */ /* 0x000fea0003800000 */
.L_x_1728:
        /* <DEDUP_REMOVED lines=15> */
.L_x_1731:
[----:B------:R-:W-:Y:S05]  /*1580*/  BSYNC B2 ;  /* 0x0000000000027941 */ /* 0x000fea0003800000 */
.L_x_1730:
[----:B------:R-:W-:Y:S01]  /*1590*/  IADD3 R43, R2, -0xd000000, RZ ;  /* 0xf3000000022b7810 */ /* 0x000fe20007ffe0ff */
[----:B------:R0:W1:Y:S01]  /*15a0*/  MUFU.RSQ R45, R2 ;  /* 0x00000002002d7308 */ /* 0x0000620000001400 */
[----:B------:R-:W-:Y:S02]  /*15b0*/  BSSY B0, `(.L_x_1732) ;  /* 0x000000b000007945 */ /* 0x000fe40003800000 */
[----:B------:R-:W-:-:S13]  /*15c0*/  ISETP.GT.U32.AND P2, PT, R43, 0x727fffff, PT ;  /* 0x727fffff2b00780c */ /* 0x000fda0003f44070 */
[----:B0-----:R-:W-:Y:S05]  /*15d0*/  @!P2 BRA `(.L_x_1733) ;  /* 0x000000000010a947 */ /* 0x001fea0003800000 */
[----:B------:R-:W-:Y:S01]  /*15e0*/  IMAD.MOV.U32 R44, RZ, RZ, R2 ;  /* 0x000000ffff2c7224 */ /* 0x000fe200078e0002 */
[----:B------:R-:W-:-:S07]  /*15f0*/  MOV R2, 0x1610 ;  /* 0x0000161000027802 */ /* 0x000fce0000000f00 */
[----:B-1----:R-:W-:Y:S05]  /*1600*/  CALL.REL.NOINC `($__internal_43_$__cuda_sm20_sqrt_rn_f32_slowpath) ;  /* 0x0000002400787944 */ /* 0x002fea0003c00000 */
[----:B------:R-:W-:Y:S05]  /*1610*/  BRA `(.L_x_1734) ;  /* 0x0000000000107947 */ /* 0x000fea0003800000 */
.L_x_1733:
[C---:B-1----:R-:W-:Y:S01]  /*1620*/  FMUL.FTZ R43, R45.reuse, R2 ;  /* 0x000000022d2b7220 */ /* 0x042fe20000410000 */
[----:B------:R-:W-:-:S03]  /*1630*/  FMUL.FTZ R50, R45, 0.5 ;  /* 0x3f0000002d327820 */ /* 0x000fc60000410000 */
[----:B------:R-:W-:-:S04]  /*1640*/  FFMA R2, -R43, R43, R2 ;  /* 0x0000002b2b027223 */ /* 0x000fc80000000102 */
[----:B------:R-:W-:-:S07]  /*1650*/  FFMA R50, R2, R50, R43 ;  /* 0x0000003202327223 */ /* 0x000fce000000002b */
.L_x_1734:
[----:B------:R-:W-:Y:S05]  /*1660*/  BSYNC B0 ;  /* 0x0000000000007941 */ /* 0x000fea0003800000 */
.L_x_1732:
        /* <DEDUP_REMOVED lines=14> */
.L_x_1736:
[----:B------:R-:W-:Y:S05]  /*1750*/  BSYNC B2 ;  /* 0x0000000000027941 */ /* 0x000fea0003800000 */
.L_x_1735:
        /* <DEDUP_REMOVED lines=22> */
.L_x_1738:
[----:B------:R-:W-:Y:S05]  /*18c0*/  BSYNC B2 ;  /* 0x0000000000027941 */ /* 0x000fea0003800000 */
.L_x_1737:
        /* <DEDUP_REMOVED lines=16> */
.L_x_1740:
[----:B------:R-:W-:Y:S05]  /*19d0*/  BSYNC B2 ;  /* 0x0000000000027941 */ /* 0x000fea0003800000 */
.L_x_1739:
        /* <DEDUP_REMOVED lines=8> */
.L_x_1742:
[C---:B-1----:R-:W-:Y:S01]  /*1a60*/  FMUL.FTZ R43, R45.reuse, R44 ;  /* 0x0000002c2d2b7220 */ /* 0x042fe20000410000 */
[----:B------:R-:W-:-:S03]  /*1a70*/  FMUL.FTZ R50, R45, 0.5 ;  /* 0x3f0000002d327820 */ /* 0x000fc60000410000 */
[----:B------:R-:W-:-:S04]  /*1a80*/  FFMA R44, -R43, R43, R44 ;  /* 0x0000002b2b2c7223 */ /* 0x000fc8000000012c */
[----:B------:R-:W-:-:S07]  /*1a90*/  FFMA R50, R44, R50, R43 ;  /* 0x000000322c327223 */ /* 0x000fce000000002b */
.L_x_1743:
[----:B------:R-:W-:Y:S05]  /*1aa0*/  BSYNC B0 ;  /* 0x0000000000007941 */ /* 0x000fea0003800000 */
.L_x_1741:
        /* <DEDUP_REMOVED lines=14> */
.L_x_1745:
[----:B------:R-:W-:Y:S05]  /*1b90*/  BSYNC B2 ;  /* 0x0000000000027941 */ /* 0x000fea0003800000 */
.L_x_1744:
[----:B------:R-:W-:Y:S01]  /*1ba0*/  FFMA R13, R10, UR36, R2 ;  /* 0x000000240a0d7c23 */ /* 0x000fe20008000002 */
[----:B------:R-:W-:Y:S06]  /*1bb0*/  BRA `(.L_x_1746) ;  /* 0x0000001000547947 */ /* 0x000fec0003800000 */
.L_x_1709:
        /* <DEDUP_REMOVED lines=20> */
[----:B------:R-:W-:Y:S05]  /*1d00*/  CALL.REL.NOINC `($__internal_44_$__cuda_sm3x_div_rn_noftz_f32_slowpath) ;  /* 0x0000002000107944 */ /* 0x000fea0003c00000 */
[----:B------:R-:W-:-:S07]  /*1d10*/  IMAD.MOV.U32 R49, RZ, RZ, R2 ;  /* 0x000000ffff317224 */ /* 0x000fce00078e0002 */
.L_x_1748:
[----:B------:R-:W-:Y:S05]  /*1d20*/  BSYNC B2 ;  /* 0x0000000000027941 */ /* 0x000fea0003800000 */
.L_x_1747:
        /* <DEDUP_REMOVED lines=16> */
.L_x_1750:
[----:B------:R-:W-:Y:S05]  /*1e30*/  BSYNC B2 ;  /* 0x0000000000027941 */ /* 0x000fea0003800000 */
.L_x_1749:
        /* <DEDUP_REMOVED lines=8> */
.L_x_1752:
[C---:B------:R-:W-:Y:S01]  /*1ec0*/  FMUL.FTZ R45, R51.reuse, R44 ;  /* 0x0000002c332d7220 */ /* 0x040fe20000410000 */
[----:B------:R-:W-:-:S03]  /*1ed0*/  FMUL.FTZ R50, R51, 0.5 ;  /* 0x3f00000033327820 */ /* 0x000fc60000410000 */
[----:B------:R-:W-:-:S04]  /*1ee0*/  FFMA R44, -R45, R45, R44 ;  /* 0x0000002d2d2c7223 */ /* 0x000fc8000000012c */
[----:B------:R-:W-:-:S07]  /*1ef0*/  FFMA R50, R44, R50, R45 ;  /* 0x000000322c327223 */ /* 0x000fce000000002d */
.L_x_1753:
[----:B------:R-:W-:Y:S05]  /*1f00*/  BSYNC B0 ;  /* 0x0000000000007941 */ /* 0x000fea0003800000 */
.L_x_1751:
        /* <DEDUP_REMOVED lines=13> */
[----:B------:R-:W-:Y:S05]  /*1fe0*/  CALL.REL.NOINC `($__internal_44_$__cuda_sm3x_div_rn_noftz_f32_slowpath) ;  /* 0x0000001c00587944 */ /* 0x000fea0003c00000 */
.L_x_1755:
[----:B------:R-:W-:Y:S05]  /*1ff0*/  BSYNC B2 ;  /* 0x0000000000027941 */ /* 0x000fea0003800000 */
.L_x_1754:
        /* <DEDUP_REMOVED lines=21> */
[----:B------:R-:W-:Y:S05]  /*2150*/  CALL.REL.NOINC `($__internal_44_$__cuda_sm3x_div_rn_noftz_f32_slowpath) ;  /* 0x0000001800fc7944 */ /* 0x000fea0003c00000 */
[----:B------:R-:W-:-:S07]  /*2160*/  IMAD.MOV.U32 R46, RZ, RZ, R2 ;  /* 0x000000ffff2e7224 */ /* 0x000fce00078e0002 */
.L_x_1757:
[----:B------:R-:W-:Y:S05]  /*2170*/  BSYNC B2 ;  /* 0x0000000000027941 */ /* 0x000fea0003800000 */
.L_x_1756:
        /* <DEDUP_REMOVED lines=15> */
.L_x_1759:
[----:B------:R-:W-:Y:S05]  /*2270*/  BSYNC B2 ;  /* 0x0000000000027941 */ /* 0x000fea0003800000 */
.L_x_1758:
        /* <DEDUP_REMOVED lines=9> */
.L_x_1761:
[C---:B-1----:R-:W-:Y:S01]  /*2310*/  FMUL.FTZ R45, R53.reuse, R2 ;  /* 0x00000002352d7220 */ /* 0x042fe20000410000 */
[----:B------:R-:W-:-:S03]  /*2320*/  FMUL.FTZ R50, R53, 0.5 ;  /* 0x3f00000035327820 */ /* 0x000fc60000410000 */
[----:B------:R-:W-:-:S04]  /*2330*/  FFMA R2, -R45, R45, R2 ;  /* 0x0000002d2d027223 */ /* 0x000fc80000000102 */
[----:B------:R-:W-:-:S07]  /*2340*/  FFMA R50, R2, R50, R45 ;  /* 0x0000003202327223 */ /* 0x000fce000000002d */
.L_x_1762:
[----:B------:R-:W-:Y:S05]  /*2350*/  BSYNC B0 ;  /* 0x0000000000007941 */ /* 0x000fea0003800000 */
.L_x_1760:
        /* <DEDUP_REMOVED lines=14> */
.L_x_1764:
[----:B------:R-:W-:Y:S05]  /*2440*/  BSYNC B2 ;  /* 0x0000000000027941 */ /* 0x000fea0003800000 */
.L_x_1763:
        /* <DEDUP_REMOVED lines=22> */
[----:B------:R-:W-:Y:S05]  /*25b0*/  CALL.REL.NOINC `($__internal_44_$__cuda_sm3x_div_rn_noftz_f32_slowpath) ;  /* 0x0000001400e47944 */ /* 0x000fea0003c00000 */
[----:B------:R-:W-:-:S07]  /*25c0*/  MOV R42, R2 ;  /* 0x00000002002a7202 */ /* 0x000fce0000000f00 */
.L_x_1766:
[----:B------:R-:W-:Y:S05]  /*25d0*/  BSYNC B2 ;  /* 0x0000000000027941 */ /* 0x000fea0003800000 */
.L_x_1765:
        /* <DEDUP_REMOVED lines=16> */
.L_x_1768:
[----:B------:R-:W-:Y:S05]  /*26e0*/  BSYNC B2 ;  /* 0x0000000000027941 */ /* 0x000fea0003800000 */
.L_x_1767:
        /* <DEDUP_REMOVED lines=8> */
.L_x_1770:
[C---:B-1----:R-:W-:Y:S01]  /*2770*/  FMUL.FTZ R43, R45.reuse, R44 ;  /* 0x0000002c2d2b7220 */ /* 0x042fe20000410000 */
[----:B------:R-:W-:-:S03]  /*2780*/  FMUL.FTZ R50, R45, 0.5 ;  /* 0x3f0000002d327820 */ /* 0x000fc60000410000 */
[----:B------:R-:W-:-:S04]  /*2790*/  FFMA R44, -R43, R43, R44 ;  /* 0x0000002b2b2c7223 */ /* 0x000fc8000000012c */
[----:B------:R-:W-:-:S07]  /*27a0*/  FFMA R50, R44, R50, R43 ;  /* 0x000000322c327223 */ /* 0x000fce000000002b */
.L_x_1771:
[----:B------:R-:W-:Y:S05]  /*27b0*/  BSYNC B0 ;  /* 0x0000000000007941 */ /* 0x000fea0003800000 */
.L_x_1769:
        /* <DEDUP_REMOVED lines=14> */
.L_x_1773:
[----:B------:R-:W-:Y:S05]  /*28a0*/  BSYNC B2 ;  /* 0x0000000000027941 */ /* 0x000fea0003800000 */
.L_x_1772:
        /* <DEDUP_REMOVED lines=23> */
.L_x_1775:
[----:B------:R-:W-:Y:S05]  /*2a20*/  BSYNC B2 ;  /* 0x0000000000027941 */ /* 0x000fea0003800000 */
.L_x_1774:
        /* <DEDUP_REMOVED lines=15> */
.L_x_1777:
[----:B------:R-:W-:Y:S05]  /*2b20*/  BSYNC B2 ;  /* 0x0000000000027941 */ /* 0x000fea0003800000 */
.L_x_1776:
[----:B------:R-:W-:Y:S01]  /*2b30*/  VIADD R43, R2, 0xf3000000 ;  /* 0xf3000000022b7836 */ /* 0x000fe20000000000 */
[----:B------:R0:W1:Y:S01]  /*2b40*/  MUFU.RSQ R45, R2 ;  /* 0x00000002002d7308 */ /* 0x0000620000001400 */
[----:B------:R-:W-:Y:S03]  /*2b50*/  BSSY B0, `(.L_x_1778) ;  /* 0x000000b000007945 */ /* 0x000fe60003800000 */
[----:B------:R-:W-:-:S13]  /*2b60*/  ISETP.GT.U32.AND P2, PT, R43, 0x727fffff, PT ;  /* 0x727fffff2b00780c */ /* 0x000fda0003f44070 */
[----:B01----:R-:W-:Y:S05]  /*2b70*/  @!P2 BRA `(.L_x_1779) ;  /* 0x000000000010a947 */ /* 0x003fea0003800000 */
[----:B------:R-:W-:Y:S02]  /*2b80*/  MOV R44, R2 ;  /* 0x00000002002c7202 */ /* 0x000fe40000000f00 */
[----:B------:R-:W-:-:S07]  /*2b90*/  MOV R2, 0x2bb0 ;  /* 0x00002bb000027802 */ /* 0x000fce0000000f00 */
[----:B------:R-:W-:Y:S05]  /*2ba0*/  CALL.REL.NOINC `($__internal_43_$__cuda_sm20_sqrt_rn_f32_slowpath) ;  /* 0x0000001000107944 */ /* 0x000fea0003c00000 */
[----:B------:R-:W-:Y:S05]  /*2bb0*/  BRA `(.L_x_1780) ;  /* 0x0000000000107947 */ /* 0x000fea0003800000 */
.L_x_1779:
[C---:B------:R-:W-:Y:S01]  /*2bc0*/  FMUL.FTZ R43, R45.reuse, R2 ;  /* 0x000000022d2b7220 */ /* 0x040fe20000410000 */
[----:B------:R-:W-:-:S03]  /*2bd0*/  FMUL.FTZ R50, R45, 0.5 ;  /* 0x3f0000002d327820 */ /* 0x000fc60000410000 */
[----:B------:R-:W-:-:S04]  /*2be0*/  FFMA R2, -R43, R43, R2 ;  /* 0x0000002b2b027223 */ /* 0x000fc80000000102 */
[----:B------:R-:W-:-:S07]  /*2bf0*/  FFMA R50, R2, R50, R43 ;  /* 0x0000003202327223 */ /* 0x000fce000000002b */
.L_x_1780:
[----:B------:R-:W-:Y:S05]  /*2c00*/  BSYNC B0 ;  /* 0x0000000000007941 */ /* 0x000fea0003800000 */
.L_x_1778:
        /* <DEDUP_REMOVED lines=14> */
.L_x_1782:
[----:B------:R-:W-:Y:S05]  /*2cf0*/  BSYNC B2 ;  /* 0x0000000000027941 */ /* 0x000fea0003800000 */
.L_x_1781:
[----:B------:R-:W-:-:S07]  /*2d00*/  IMAD.MOV.U32 R13, RZ, RZ, R2 ;  /* 0x000000ffff0d7224 */ /* 0x000fce00078e0002 */
.L_x_1746:
        /* <DEDUP_REMOVED lines=24> */
.L_x_1784:
[----:B------:R-:W-:Y:S05]  /*2e90*/  BSYNC B0 ;  /* 0x0000000000007941 */ /* 0x000fea0003800000 */
.L_x_1783:
        /* <DEDUP_REMOVED lines=11> */
.L_x_1786:
[----:B------:R-:W-:Y:S05]  /*2f50*/  BSYNC B0 ;  /* 0x0000000000007941 */ /* 0x000fea0003800000 */
.L_x_1785:
        /* <DEDUP_REMOVED lines=19> */
.L_x_1788:
[----:B------:R-:W-:Y:S05]  /*3090*/  BSYNC B0 ;  /* 0x0000000000007941 */ /* 0x000fea0003800000 */
.L_x_1787:
        /* <DEDUP_REMOVED lines=20> */
.L_x_1790:
[----:B------:R-:W-:Y:S05]  /*31e0*/  BSYNC B0 ;  /* 0x0000000000007941 */ /* 0x000fea0003800000 */
.L_x_1789:
        /* <DEDUP_REMOVED lines=10> */
.L_x_1708:
        /* <DEDUP_REMOVED lines=38> */
.L_x_1802:
[----:B01----:R-:W-:-:S07]  /*34f0*/  FMNMX R7, R7, R4, !PT ;  /* 0x0000000407077209 */ /* 0x003fce0007800000 */
.L_x_1793:
[----:B------:R-:W-:Y:S05]  /*3500*/  BSYNC B0 ;  /* 0x0000000000007941 */ /* 0x000fea0003800000 */
.L_x_1792:
        /* <DEDUP_REMOVED lines=10> */
.L_x_1795:
        /* <DEDUP_REMOVED lines=8> */
[----:B------:R-:W-:Y:S05]  /*3630*/  CALL.REL.NOINC `($__internal_42_$__cuda_sm20_rcp_rn_f32_slowpath) ;  /* 0x0000000000987944 */ /* 0x000fea0003c00000 */
[----:B------:R-:W-:Y:S05]  /*3640*/  BRA `(.L_x_1797) ;  /* 0x0000000000147947 */ /* 0x000fea0003800000 */
.L_x_1796:
[----:B------:R-:W1:Y:S01]  /*3650*/  MUFU.RCP R5, UR13 ;  /* 0x0000000d00057d08 */ /* 0x000e620008001000 */
[----:B------:R-:W-:-:S05]  /*3660*/  MOV R0, UR13 ;  /* 0x0000000d00007c02 */ /* 0x000fca0008000f00 */
[----:B-1----:R-:W-:-:S04]  /*3670*/  FFMA R0, R5, R0, -1 ;  /* 0xbf80000005007423 */ /* 0x002fc80000000000 */
[----:B------:R-:W-:-:S04]  /*3680*/  FADD.FTZ R0, -R0, -RZ ;  /* 0x800000ff00007221 */ /* 0x000fc80000010100 */
[----:B------:R-:W-:-:S07]  /*3690*/  FFMA R5, R5, R0, R5 ;  /* 0x0000000005057223 */ /* 0x000fce0000000005 */
.L_x_1797:
[----:B0-----:R-:W-:Y:S01]  /*36a0*/  IMAD.U32 R2, RZ, RZ, UR18 ;  /* 0x00000012ff027e24 */ /* 0x001fe2000f8e00ff */
[----:B------:R-:W-:-:S05]  /*36b0*/  MOV R3, UR19 ;  /* 0x0000001300037c02 */ /* 0x000fca0008000f00 */
[----:B------:R-:W-:Y:S01]  /*36c0*/  STG.E desc[UR14][R2.64], R5 ;  /* 0x0000000502007986 */ /* 0x000fe2000c10190e */
[----:B------:R-:W-:Y:S05]  /*36d0*/  EXIT ;  /* 0x000000000000794d */ /* 0x000fea0003800000 */
.L_x_1794:
[----:B------:R-:W-:Y:S01]  /*36e0*/  HFMA2.MMA R11, -RZ, RZ, 0, 1.847743988037109375e-06 ;  /* 0x0000001fff0b7435 */ /* 0x000fe200000001ff */
[----:B------:R-:W-:Y:S02]  /*36f0*/  IMAD.MOV.U32 R9, RZ, RZ, 0x8 ;  /* 0x00000008ff097424 */ /* 0x000fe400078e00ff */
[----:B------:R-:W-:-:S08]  /*3700*/  IMAD.MOV.U32 R6, RZ, RZ, -0x1 ;  /* 0xffffffffff067424 */ /* 0x000fd000078e00ff */
[----:B01----:R-:W-:Y:S05]  /*3710*/  WARPSYNC.COLLECTIVE R6, `(.L_x_1798) ;  /* 0x0000000006087348 */ /* 0x003fea0003c00000 */
[----:B-1----:R1:W2:Y:S02]  /*3720*/  SHFL.DOWN P0, R4, R0, R9, R11 ;  /* 0x0800000900047389 */ /* 0x0022a4000000000b */
[----:B012---:R-:W-:Y:S01]  /*3730*/  ENDCOLLECTIVE ;  /* 0x000000000000791b */ /* 0x007fe20003800000 */
.L_x_1798:
[----:B------:R-:W-:Y:S01]  /*3740*/  HFMA2.MMA R9, -RZ, RZ, 0, 2.384185791015625e-07 ;  /* 0x00000004ff097435 */ /* 0x000fe200000001ff */
[----:B------:R-:W-:-:S04]  /*3750*/  MOV R5, R4 ;  /* 0x0000000400057202 */ /* 0x000fc80000000f00 */
[----:B------:R-:W-:-:S05]  /*3760*/  FMNMX R5, R5, R0, !PT ;  /* 0x0000000005057209 */ /* 0x000fca0007800000 */
[----:B------:R-:W-:-:S07]  /*3770*/  IMAD.MOV.U32 R0, RZ, RZ, R5 ;  /* 0x000000ffff007224 */ /* 0x000fce00078e0005 */
[----:B------:R-:W-:Y:S05]  /*3780*/  WARPSYNC.COLLECTIVE R6, `(.L_x_1799) ;  /* 0x0000000006087348 */ /* 0x000fea0003c00000 */
[----:B------:R0:W1:Y:S02]  /*3790*/  SHFL.DOWN P0, R4, R0, R9, R11 ;  /* 0x0800000900047389 */ /* 0x000064000000000b */
[----:B01----:R-:W-:Y:S01]  /*37a0*/  ENDCOLLECTIVE ;  /* 0x000000000000791b */ /* 0x003fe20003800000 */
.L_x_1799:
[----:B------:R-:W-:Y:S02]  /*37b0*/  IMAD.MOV.U32 R9, RZ, RZ, 0x2 ;  /* 0x00000002ff097424 */ /* 0x000fe400078e00ff */
[----:B------:R-:W-:-:S05]  /*37c0*/  IMAD.MOV.U32 R2, RZ, RZ, R4 ;  /* 0x000000ffff027224 */ /* 0x000fca00078e0004 */
[----:B------:R-:W-:-:S04]  /*37d0*/  FMNMX R2, R5, R2, !PT ;  /* 0x0000000205027209 */ /* 0x000fc80007800000 */
[----:B------:R-:W-:-:S07]  /*37e0*/  MOV R0, R2 ;  /* 0x0000000200007202 */ /* 0x000fce0000000f00 */
[----:B------:R-:W-:Y:S05]  /*37f0*/  WARPSYNC.COLLECTIVE R6, `(.L_x_1800) ;  /* 0x0000000006087348 */ /* 0x000fea0003c00000 */
[----:B------:R0:W1:Y:S02]  /*3800*/  SHFL.DOWN P0, R4, R0, R9, R11 ;  /* 0x0800000900047389 */ /* 0x000064000000000b */
[----:B01----:R-:W-:Y:S01]  /*3810*/  ENDCOLLECTIVE ;  /* 0x000000000000791b */ /* 0x003fe20003800000 */
.L_x_1800:
[----:B------:R-:W-:Y:S01]  /*3820*/  HFMA2.MMA R9, -RZ, RZ, 0, 5.9604644775390625e-08 ;  /* 0x00000001ff097435 */ /* 0x000fe200000001ff */
[----:B------:R-:W-:-:S04]  /*3830*/  MOV R7, R4 ;  /* 0x0000000400077202 */ /* 0x000fc80000000f00 */
[----:B------:R-:W-:-:S05]  /*3840*/  FMNMX R7, R2, R7, !PT ;  /* 0x0000000702077209 */ /* 0x000fca0007800000 */
[----:B------:R-:W-:-:S07]  /*3850*/  IMAD.MOV.U32 R0, RZ, RZ, R7 ;  /* 0x000000ffff007224 */ /* 0x000fce00078e0007 */
[----:B------:R-:W-:Y:S05]  /*3860*/  WARPSYNC.COLLECTIVE R6, `(.L_x_1801) ;  /* 0x0000000006087348 */ /* 0x000fea0003c00000 */
[----:B------:R0:W1:Y:S02]  /*3870*/  SHFL.DOWN P0, R4, R0, R9, R11 ;  /* 0x0800000900047389 */ /* 0x000064000000000b */
[----:B01----:R-:W-:Y:S01]  /*3880*/  ENDCOLLECTIVE ;  /* 0x000000000000791b */ /* 0x003fe20003800000 */
.L_x_1801:
[----:B------:R-:W-:Y:S05]  /*3890*/  BRA `(.L_x_1802) ;  /* 0xfffffffc00147947 */ /* 0x000fea000383ffff */
        .weak           $__internal_42_$__cuda_sm20_rcp_rn_f32_slowpath
        .type           $__internal_42_$__cuda_sm20_rcp_rn_f32_slowpath,@function
        .size           $__internal_42_$__cuda_sm20_rcp_rn_f32_slowpath,($__internal_43_$__cuda_sm20_sqrt_rn_f32_slowpath - $__internal_42_$__cuda_sm20_rcp_rn_f32_slowpath)
$__internal_42_$__cuda_sm20_rcp_rn_f32_slowpath:
        /* <DEDUP_REMOVED lines=15> */
.L_x_1803:
        /* <DEDUP_REMOVED lines=33> */
.L_x_1805:
[----:B------:R0:W1:Y:S02]  /*3ba0*/  MUFU.RCP R2, R0 ;  /* 0x0000000000027308 */ /* 0x0000640000001000 */
.L_x_1804:
[----:B------:R-:W-:Y:S01]  /*3bb0*/  HFMA2.MMA R3, -RZ, RZ, 0, 0 ;  /* 0x00000000ff037435 */ /* 0x000fe200000001ff */
[----:B-1-3--:R-:W-:Y:S01]  /*3bc0*/  MOV R5, R2 ;  /* 0x0000000200057202 */ /* 0x00afe20000000f00 */
[----:B------:R-:W-:-:S04]  /*3bd0*/  IMAD.MOV.U32 R2, RZ, RZ, R7 ;  /* 0x000000ffff027224 */ /* 0x000fc800078e0007 */
[----:B0-2---:R-:W-:Y:S05]  /*3be0*/  RET.REL.NODEC R2 `(_Z25multi_tensor_apply_kernelI18TensorListMetadataILi5ELb1EEN18transformer_engine17multi_tensor_adam17AdamFunctorMasterI13__nv_fp8_e5m26__halfflEEJffffffNS3_10adamMode_tEfEEvlPViT_T0_DpT1_) ;  /* 0xffffffc402047950 */ /* 0x005fea0003c3ffff */
        .weak           $__internal_43_$__cuda_sm20_sqrt_rn_f32_slowpath
        .type           $__internal_43_$__cuda_sm20_sqrt_rn_f32_slowpath,@function
        .size           $__internal_43_$__cuda_sm20_sqrt_rn_f32_slowpath,($__internal_44_$__cuda_sm3x_div_rn_noftz_f32_slowpath - $__internal_43_$__cuda_sm20_sqrt_rn_f32_slowpath)
$__internal_43_$__cuda_sm20_sqrt_rn_f32_slowpath:
        /* <DEDUP_REMOVED lines=19> */
.L_x_1806:
[----:B------:R-:W-:Y:S01]  /*3d20*/  MOV R44, R2 ;  /* 0x00000002002c7202 */ /* 0x000fe20000000f00 */
[----:B------:R-:W-:-:S04]  /*3d30*/  IMAD.MOV.U32 R45, RZ, RZ, 0x0 ;  /* 0x00000000ff2d7424 */ /* 0x000fc800078e00ff */
[----:B------:R-:W-:Y:S05]  /*3d40*/  RET.REL.NODEC R44 `(_Z25multi_tensor_apply_kernelI18TensorListMetadataILi5ELb1EEN18transformer_engine17multi_tensor_adam17AdamFunctorMasterI13__nv_fp8_e5m26__halfflEEJffffffNS3_10adamMode_tEfEEvlPViT_T0_DpT1_) ;  /* 0xffffffc02cac7950 */ /* 0x000fea0003c3ffff */
        .weak           $__internal_44_$__cuda_sm3x_div_rn_noftz_f32_slowpath
        .type           $__internal_44_$__cuda_sm3x_div_rn_noftz_f32_slowpath,@function
        .size           $__internal_44_$__cuda_sm3x_div_rn_noftz_f32_slowpath,(.L_x_5527 - $__internal_44_$__cuda_sm3x_div_rn_noftz_f32_slowpath)
$__internal_44_$__cuda_sm3x_div_rn_noftz_f32_slowpath:
        /* <DEDUP_REMOVED lines=34> */
.L_x_1808:
        /* <DEDUP_REMOVED lines=51> */
.L_x_1815:
[----:B------:R-:W-:-:S04]  /*42a0*/  LOP3.LUT R2, R2, 0x80000000, RZ, 0xc0, !PT ;  /* 0x8000000002027812 */ /* 0x000fc800078ec0ff */
[----:B------:R-:W-:Y:S01]  /*42b0*/  LOP3.LUT R2, R2, 0x7f800000, RZ, 0xfc, !PT ;  /* 0x7f80000002027812 */ /* 0x000fe200078efcff */
[----:B------:R-:W-:Y:S06]  /*42c0*/  BRA `(.L_x_1816) ;  /* 0x0000000000047947 */ /* 0x000fec0003800000 */
.L_x_1814:
[----:B------:R-:W-:-:S07]  /*42d0*/  IMAD R2, R45, 0x800000, R2 ;  /* 0x008000002d027824 */ /* 0x000fce00078e0202 */
.L_x_1816:
[----:B------:R-:W-:Y:S05]  /*42e0*/  BSYNC B1 ;  /* 0x0000000000017941 */ /* 0x000fea0003800000 */
.L_x_1813:
[----:B------:R-:W-:Y:S05]  /*42f0*/  BRA `(.L_x_1817) ;  /* 0x0000000000207947 */ /* 0x000fea0003800000 */
.L_x_1812:
[----:B------:R-:W-:-:S04]  /*4300*/  LOP3.LUT R2, R2, 0x80000000, R55, 0x48, !PT ;  /* 0x8000000002027812 */ /* 0x000fc800078e4837 */
[----:B------:R-:W-:Y:S01]  /*4310*/  LOP3.LUT R2, R2, 0x7f800000, RZ, 0xfc, !PT ;  /* 0x7f80000002027812 */ /* 0x000fe200078efcff */
[----:B------:R-:W-:Y:S06]  /*4320*/  BRA `(.L_x_1817) ;  /* 0x0000000000147947 */ /* 0x000fec0003800000 */
.L_x_1811:
[----:B------:R-:W-:Y:S01]  /*4330*/  LOP3.LUT R2, R2, 0x80000000, R55, 0x48, !PT ;  /* 0x8000000002027812 */ /* 0x000fe200078e4837 */
[----:B------:R-:W-:Y:S06]  /*4340*/  BRA `(.L_x_1817) ;  /* 0x00000000000c7947 */ /* 0x000fec0003800000 */
.L_x_1810:
[----:B------:R-:W0:Y:S01]  /*4350*/  MUFU.RSQ R2, -QNAN ;  /* 0xffc0000000027908 */ /* 0x000e220000001400 */
[----:B------:R-:W-:Y:S05]  /*4360*/  BRA `(.L_x_1817) ;  /* 0x0000000000047947 */ /* 0x000fea0003800000 */
.L_x_1809:
[----:B------:R-:W-:-:S07]  /*4370*/  FADD.FTZ R2, R55, R2 ;  /* 0x0000000237027221 */ /* 0x000fce0000010000 */
.L_x_1817:
[----:B------:R-:W-:Y:S05]  /*4380*/  BSYNC B0 ;  /* 0x0000000000007941 */ /* 0x000fea0003800000 */
.L_x_1807:
[----:B------:R-:W-:Y:S01]  /*4390*/  HFMA2.MMA R45, -RZ, RZ, 0, 0 ;  /* 0x00000000ff2d7435 */ /* 0x000fe200000001ff */
[----:B------:R-:W-:-:S05]  /*43a0*/  MOV R44, R50 ;  /* 0x00000032002c7202 */ /* 0x000fca0000000f00 */
[----:B0-----:R-:W-:Y:S05]  /*43b0*/  RET.REL.NODEC R44 `(_Z25multi_tensor_apply_kernelI18TensorListMetadataILi5ELb1EEN18transformer_engine17multi_tensor_adam17AdamFunctorMasterI13__nv_fp8_e5m26__halfflEEJffffffNS3_10adamMode_tEfEEvlPViT_T0_DpT1_) ;  /* 0xffffffbc2c107950 */ /* 0x001fea0003c3ffff */
.L_x_1818:
        /* <DEDUP_REMOVED lines=12> */
.L_x_5527:


//--------------------- .text._Z25multi_tensor_apply_kernelI18TensorListMetadataILi5ELb1EEN18transformer_engine17multi_tensor_adam17AdamFunctorMasterI13__nv_fp8_e5m2fflEEJffffffNS3_10adamMode_tEfEEvlPViT_T0_DpT1_ --------------------------
	.section	.text._Z25multi_tensor_apply_kernelI18TensorListMetadataILi5ELb1EEN18transformer_engine17multi_tensor_adam17AdamFunctorMasterI13__nv_fp8_e5m2fflEEJffffffNS3_10adamMode_tEfEEvlPViT_T0_DpT1_,"ax",@progbits
	.align	128
        .global         _Z25multi_tensor_apply_kernelI18TensorListMetadataILi5ELb1EEN18transformer_engine17multi_tensor_adam17AdamFunctorMasterI13__nv_fp8_e5m2fflEEJffffffNS3_10adamMode_tEfEEvlPViT_T0_DpT1_
        .type           _Z25multi_tensor_apply_kernelI18TensorListMetadataILi5ELb1EEN18transformer_engine17multi_tensor_adam17AdamFunctorMasterI13__nv_fp8_e5m2fflEEJffffffNS3_10adamMode_tEfEEvlPViT_T0_DpT1_,@function
        .size           _Z25multi_tensor_apply_kernelI18TensorListMetadataILi5ELb1EEN18transformer_engine17multi_tensor_adam17AdamFunctorMasterI13__nv_fp8_e5m2fflEEJffffffNS3_10adamMode_tEfEEvlPViT_T0_DpT1_,(.L_x_5530 - _Z25multi_tensor_apply_kernelI18TensorListMetadataILi5ELb1EEN18transformer_engine17multi_tensor_adam17AdamFunctorMasterI13__nv_fp8_e5m2fflEEJffffffNS3_10adamMode_tEfEEvlPViT_T0_DpT1_)
        .other          _Z25multi_tensor_apply_kernelI18TensorListMetadataILi5ELb1EEN18transformer_engine17multi_tensor_adam17AdamFunctorMasterI13__nv_fp8_e5m2fflEEJffffffNS3_10adamMode_tEfEEvlPViT_T0_DpT1_,@"STO_CUDA_ENTRY STV_DEFAULT"
_Z25multi_tensor_apply_kernelI18TensorListMetadataILi5ELb1EEN18transformer_engine17multi_tensor_adam17AdamFunctorMasterI13__nv_fp8_e5m2fflEEJffffffNS3_10adamMode_tEfEEvlPViT_T0_DpT1_:
.text._Z25multi_tensor_apply_kernelI18TensorListMetadataILi5ELb1EEN18transformer_engine17multi_tensor_adam17AdamFunctorMasterI13__nv_fp8_e5m2fflEEJffffffNS3_10adamMode_tEfEEvlPViT_T0_DpT1_:
        /* <DEDUP_REMOVED lines=58> */
.L_x_1902:
        /* <DEDUP_REMOVED lines=127> */
[----:B------:R-:W-:Y:S05]  /*0b90*/  CALL.REL.NOINC `($__internal_47_$__cuda_sm3x_div_rn_noftz_f32_slowpath) ;  /* 0x0000003000bc7944 */ /* 0x000fea0003c00000 */
[----:B------:R-:W-:-:S07]  /*0ba0*/  MOV R36, R2 ;  /* 0x0000000200247202 */ /* 0x000fce0000000f00 */
.L_x_1822:
[----:B------:R-:W-:Y:S05]  /*0bb0*/  BSYNC B2 ;  /* 0x0000000000027941 */ /* 0x000fea0003800000 */
.L_x_1821:
        /* <DEDUP_REMOVED lines=14> */
[----:B------:R-:W-:Y:S05]  /*0ca0*/  CALL.REL.NOINC `($__internal_47_$__cuda_sm3x_div_rn_noftz_f32_slowpath) ;  /* 0x0000003000787944 */ /* 0x000fea0003c00000 */
[----:B------:R-:W-:-:S07]  /*0cb0*/  IMAD.MOV.U32 R3, RZ, RZ, R2 ;  /* 0x000000ffff037224 */ /* 0x000fce00078e0002 */
.L_x_1824:
[----:B------:R-:W-:Y:S05]  /*0cc0*/  BSYNC B2 ;  /* 0x0000000000027941 */ /* 0x000fea0003800000 */
.L_x_1823:
[----:B------:R-:W-:Y:S01]  /*0cd0*/  IADD3 R38, R3, -0xd000000, RZ ;  /* 0xf300000003267810 */ /* 0x000fe20007ffe0ff */
[----:B------:R0:W1:Y:S01]  /*0ce0*/  MUFU.RSQ R2, R3 ;  /* 0x0000000300027308 */ /* 0x0000620000001400 */
[----:B------:R-:W-:Y:S02]  /*0cf0*/  BSSY B0, `(.L_x_1825) ;  /* 0x000000a000007945 */ /* 0x000fe40003800000 */
[----:B------:R-:W-:-:S13]  /*0d00*/  ISETP.GT.U32.AND P2, PT, R38, 0x727fffff, PT ;  /* 0x727fffff2600780c */ /* 0x000fda0003f44070 */
[----:B0-----:R-:W-:Y:S05]  /*0d10*/  @!P2 BRA `(.L_x_1826) ;  /* 0x00000000000ca947 */ /* 0x001fea0003800000 */
[----:B-1----:R-:W-:-:S07]  /*0d20*/  MOV R2, 0xd40 ;  /* 0x00000d4000027802 */ /* 0x002fce0000000f00 */
[----:B------:R-:W-:Y:S05]  /*0d30*/  CALL.REL.NOINC `($__internal_46_$__cuda_sm20_sqrt_rn_f32_slowpath) ;  /* 0x0000003000007944 */ /* 0x000fea0003c00000 */
[----:B------:R-:W-:Y:S05]  /*0d40*/  BRA `(.L_x_1827) ;  /* 0x0000000000107947 */ /* 0x000fea0003800000 */
.L_x_1826:
[C---:B-1----:R-:W-:Y:S01]  /*0d50*/  FMUL.FTZ R44, R2.reuse, R3 ;  /* 0x00000003022c7220 */ /* 0x042fe20000410000 */
[----:B------:R-:W-:-:S03]  /*0d60*/  FMUL.FTZ R2, R2, 0.5 ;  /* 0x3f00000002027820 */ /* 0x000fc60000410000 */
[----:B------:R-:W-:-:S04]  /*0d70*/  FFMA R3, -R44, R44, R3 ;  /* 0x0000002c2c037223 */ /* 0x000fc80000000103 */
[----:B------:R-:W-:-:S07]  /*0d80*/  FFMA R44, R3, R2, R44 ;  /* 0x00000002032c7223 */ /* 0x000fce000000002c */
.L_x_1827:
[----:B------:R-:W-:Y:S05]  /*0d90*/  BSYNC B0 ;  /* 0x0000000000007941 */ /* 0x000fea0003800000 */
.L_x_1825:
        /* <DEDUP_REMOVED lines=13> */
[----:B------:R-:W-:Y:S05]  /*0e70*/  CALL.REL.NOINC `($__internal_47_$__cuda_sm3x_div_rn_noftz_f32_slowpath) ;  /* 0x0000003000047944 */ /* 0x000fea0003c00000 */
[----:B------:R-:W-:-:S07]  /*0e80*/  IMAD.MOV.U32 R43, RZ, RZ, R2 ;  /* 0x000000ffff2b7224 */ /* 0x000fce00078e0002 */
.L_x_1829:
[----:B------:R-:W-:Y:S05]  /*0e90*/  BSYNC B2 ;  /* 0x0000000000027941 */ /* 0x000fea0003800000 */
.L_x_1828:
        /* <DEDUP_REMOVED lines=21> */
[----:B------:R-:W-:Y:S05]  /*0ff0*/  CALL.REL.NOINC `($__internal_47_$__cuda_sm3x_div_rn_noftz_f32_slowpath) ;  /* 0x0000002c00a47944 */ /* 0x000fea0003c00000 */
[----:B------:R-:W-:-:S07]  /*1000*/  IMAD.MOV.U32 R41, RZ, RZ, R2 ;  /* 0x000000ffff297224 */ /* 0x000fce00078e0002 */
.L_x_1831:
[----:B------:R-:W-:Y:S05]  /*1010*/  BSYNC B2 ;  /* 0x0000000000027941 */ /* 0x000fea0003800000 */
.L_x_1830:
        /* <DEDUP_REMOVED lines=14> */
[----:B------:R-:W-:Y:S05]  /*1100*/  CALL.REL.NOINC `($__internal_47_$__cuda_sm3x_div_rn_noftz_f32_slowpath) ;  /* 0x0000002c00607944 */ /* 0x000fea0003c00000 */
[----:B------:R-:W-:-:S07]  /*1110*/  MOV R3, R2 ;  /* 0x0000000200037202 */ /* 0x000fce0000000f00 */
.L_x_1833:
[----:B------:R-:W-:Y:S05]  /*1120*/  BSYNC B2 ;  /* 0x0000000000027941 */ /* 0x000fea0003800000 */
.L_x_1832:
[----:B------:R-:W-:Y:S01]  /*1130*/  VIADD R38, R3, 0xf3000000 ;  /* 0xf300000003267836 */ /* 0x000fe20000000000 */
[----:B------:R0:W1:Y:S01]  /*1140*/  MUFU.RSQ R2, R3 ;  /* 0x0000000300027308 */ /* 0x0000620000001400 */
[----:B------:R-:W-:Y:S03]  /*1150*/  BSSY B0, `(.L_x_1834) ;  /* 0x000000a000007945 */ /* 0x000fe60003800000 */
[----:B------:R-:W-:-:S13]  /*1160*/  ISETP.GT.U32.AND P2, PT, R38, 0x727fffff, PT ;  /* 0x727fffff2600780c */ /* 0x000fda0003f44070 */
[----:B01----:R-:W-:Y:S05]  /*1170*/  @!P2 BRA `(.L_x_1835) ;  /* 0x00000000000ca947 */ /* 0x003fea0003800000 */
[----:B------:R-:W-:-:S07]  /*1180*/  MOV R2, 0x11a0 ;  /* 0x000011a000027802 */ /* 0x000fce0000000f00 */
[----:B------:R-:W-:Y:S05]  /*1190*/  CALL.REL.NOINC `($__internal_46_$__cuda_sm20_sqrt_rn_f32_slowpath) ;  /* 0x0000002800e87944 */ /* 0x000fea0003c00000 */
[----:B------:R-:W-:Y:S05]  /*11a0*/  BRA `(.L_x_1836) ;  /* 0x0000000000107947 */ /* 0x000fea0003800000 */
.L_x_1835:
[C---:B------:R-:W-:Y:S01]  /*11b0*/  FMUL.FTZ R44, R2.reuse, R3 ;  /* 0x00000003022c7220 */ /* 0x040fe20000410000 */
[----:B------:R-:W-:-:S03]  /*11c0*/  FMUL.FTZ R2, R2, 0.5 ;  /* 0x3f00000002027820 */ /* 0x000fc60000410000 */
[----:B------:R-:W-:-:S04]  /*11d0*/  FFMA R3, -R44, R44, R3 ;  /* 0x0000002c2c037223 */ /* 0x000fc80000000103 */
[----:B------:R-:W-:-:S07]  /*11e0*/  FFMA R44, R3, R2, R44 ;  /* 0x00000002032c7223 */ /* 0x000fce000000002c */
.L_x_1836:
[----:B------:R-:W-:Y:S05]  /*11f0*/  BSYNC B0 ;  /* 0x0000000000007941 */ /* 0x000fea0003800000 */
.L_x_1834:
        /* <DEDUP_REMOVED lines=13> */
[----:B------:R-:W-:Y:S05]  /*12d0*/  CALL.REL.NOINC `($__internal_47_$__cuda_sm3x_div_rn_noftz_f32_slowpath) ;  /* 0x0000002800ec7944 */ /* 0x000fea0003c00000 */
[----:B------:R-:W-:-:S07]  /*12e0*/  MOV R43, R2 ;  /* 0x00000002002b7202 */ /* 0x000fce0000000f00 */
.L_x_1838:
[----:B------:R-:W-:Y:S05]  /*12f0*/  BSYNC B2 ;  /* 0x0000000000027941 */ /* 0x000fea0003800000 */
.L_x_1837:
        /* <DEDUP_REMOVED lines=20> */
[----:B------:R-:W-:Y:S05]  /*1440*/  CALL.REL.NOINC `($__internal_47_$__cuda_sm3x_div_rn_noftz_f32_slowpath) ;  /* 0x0000002800907944 */ /* 0x000fea0003c00000 */
[----:B------:R-:W-:-:S07]  /*1450*/  IMAD.MOV.U32 R41, RZ, RZ, R2 ;  /* 0x000000ffff297224 */ /* 0x000fce00078e0002 */
.L_x_1840:
[----:B------:R-:W-:Y:S05]  /*1460*/  BSYNC B2 ;  /* 0x0000000000027941 */ /* 0x000fea0003800000 */
.L_x_1839:
        /* <DEDUP_REMOVED lines=16> */
.L_x_1842:
[----:B------:R-:W-:Y:S05]  /*1570*/  BSYNC B2 ;  /* 0x0000000000027941 */ /* 0x000fea0003800000 */
.L_x_1841:
        /* <DEDUP_REMOVED lines=8> */
.L_x_1844:
[C---:B------:R-:W-:Y:S01]  /*1600*/  FMUL.FTZ R44, R2.reuse, R3 ;  /* 0x00000003022c7220 */ /* 0x040fe20000410000 */
[----:B------:R-:W-:-:S03]  /*1610*/  FMUL.FTZ R2, R2, 0.5 ;  /* 0x3f00000002027820 */ /* 0x000fc60000410000 */
[----:B------:R-:W-:-:S04]  /*1620*/  FFMA R3, -R44, R44, R3 ;  /* 0x0000002c2c037223 */ /* 0x000fc80000000103 */
[----:B------:R-:W-:-:S07]  /*1630*/  FFMA R44, R3, R2, R44 ;  /* 0x00000002032c7223 */ /* 0x000fce000000002c */
.L_x_1845:
[----:B------:R-:W-:Y:S05]  /*1640*/  BSYNC B0 ;  /* 0x0000000000007941 */ /* 0x000fea0003800000 */
.L_x_1843:
        /* <DEDUP_REMOVED lines=15> */
.L_x_1847:
[----:B------:R-:W-:Y:S05]  /*1740*/  BSYNC B2 ;  /* 0x0000000000027941 */ /* 0x000fea0003800000 */
.L_x_1846:
        /* <DEDUP_REMOVED lines=20> */
[----:B------:R-:W-:Y:S05]  /*1890*/  CALL.REL.NOINC `($__internal_47_$__cuda_sm3x_div_rn_noftz_f32_slowpath) ;  /* 0x00000024007c7944 */ /* 0x000fea0003c00000 */
[----:B------:R-:W-:-:S07]  /*18a0*/  IMAD.MOV.U32 R41, RZ, RZ, R2 ;  /* 0x000000ffff297224 */ /* 0x000fce00078e0002 */
.L_x_1849:
[----:B------:R-:W-:Y:S05]  /*18b0*/  BSYNC B2 ;  /* 0x0000000000027941 */ /* 0x000fea0003800000 */
.L_x_1848:
        /* <DEDUP_REMOVED lines=16> */
.L_x_1851:
[----:B------:R-:W-:Y:S05]  /*19c0*/  BSYNC B2 ;  /* 0x0000000000027941 */ /* 0x000fea0003800000 */
.L_x_1850:
        /* <DEDUP_REMOVED lines=8> */
.L_x_1853:
[C---:B------:R-:W-:Y:S01]  /*1a50*/  FMUL.FTZ R44, R2.reuse, R3 ;  /* 0x00000003022c7220 */ /* 0x040fe20000410000 */
[----:B------:R-:W-:-:S03]  /*1a60*/  FMUL.FTZ R2, R2, 0.5 ;  /* 0x3f00000002027820 */ /* 0x000fc60000410000 */
[----:B------:R-:W-:-:S04]  /*1a70*/  FFMA R3, -R44, R44, R3 ;  /* 0x0000002c2c037223 */ /* 0x000fc80000000103 */
[----:B------:R-:W-:-:S07]  /*1a80*/  FFMA R44, R3, R2, R44 ;  /* 0x00000002032c7223 */ /* 0x000fce000000002c */
.L_x_1854:
[----:B------:R-:W-:Y:S05]  /*1a90*/  BSYNC B0 ;  /* 0x0000000000007941 */ /* 0x000fea0003800000 */
.L_x_1852:
        /* <DEDUP_REMOVED lines=14> */
.L_x_1856:
[----:B------:R-:W-:Y:S05]  /*1b80*/  BSYNC B2 ;  /* 0x0000000000027941 */ /* 0x000fea0003800000 */
.L_x_1855:
[----:B------:R-:W-:Y:S01]  /*1b90*/  FFMA R40, R17, UR36, R2 ;  /* 0x0000002411287c23 */ /* 0x000fe20008000002 */
[----:B------:R-:W-:Y:S06]  /*1ba0*/  BRA `(.L_x_1857) ;  /* 0x0000001000647947 */ /* 0x000fec0003800000 */
.L_x_1820:
        /* <DEDUP_REMOVED lines=23> */
.L_x_1859:
[----:B------:R-:W-:Y:S05]  /*1d20*/  BSYNC B2 ;  /* 0x0000000000027941 */ /* 0x000fea0003800000 */
.L_x_1858:
        /* <DEDUP_REMOVED lines=16> */
.L_x_1861:
[----:B------:R-:W-:Y:S05]  /*1e30*/  BSYNC B2 ;  /* 0x0000000000027941 */ /* 0x000fea0003800000 */
.L_x_1860:
        /* <DEDUP_REMOVED lines=8> */
.L_x_1863:
[C---:B------:R-:W-:Y:S01]  /*1ec0*/  FMUL.FTZ R44, R2.reuse, R3 ;  /* 0x00000003022c7220 */ /* 0x040fe20000410000 */
[----:B------:R-:W-:-:S03]  /*1ed0*/  FMUL.FTZ R2, R2, 0.5 ;  /* 0x3f00000002027820 */ /* 0x000fc60000410000 */
[----:B------:R-:W-:-:S04]  /*1ee0*/  FFMA R3, -R44, R44, R3 ;  /* 0x0000002c2c037223 */ /* 0x000fc80000000103 */
[----:B------:R-:W-:-:S07]  /*1ef0*/  FFMA R44, R3, R2, R44 ;  /* 0x00000002032c7223 */ /* 0x000fce000000002c */
.L_x_1864:
[----:B------:R-:W-:Y:S05]  /*1f00*/  BSYNC B0 ;  /* 0x0000000000007941 */ /* 0x000fea0003800000 */
.L_x_1862:
        /* <DEDUP_REMOVED lines=15> */
.L_x_1866:
[----:B------:R-:W-:Y:S05]  /*2000*/  BSYNC B2 ;  /* 0x0000000000027941 */ /* 0x000fea0003800000 */
.L_x_1865:
        /* <DEDUP_REMOVED lines=24> */
.L_x_1868:
[----:B------:R-:W-:Y:S05]  /*2190*/  BSYNC B2 ;  /* 0x0000000000027941 */ /* 0x000fea0003800000 */
.L_x_1867:
        /* <DEDUP_REMOVED lines=16> */
.L_x_1870:
[----:B------:R-:W-:Y:S05]  /*22a0*/  BSYNC B2 ;  /* 0x0000000000027941 */ /* 0x000fea0003800000 */
.L_x_1869:
        /* <DEDUP_REMOVED lines=8> */
.L_x_1872:
[C---:B------:R-:W-:Y:S01]  /*2330*/  FMUL.FTZ R44, R2.reuse, R3 ;  /* 0x00000003022c7220 */ /* 0x040fe20000410000 */
[----:B------:R-:W-:-:S03]  /*2340*/  FMUL.FTZ R2, R2, 0.5 ;  /* 0x3f00000002027820 */ /* 0x000fc60000410000 */
[----:B------:R-:W-:-:S04]  /*2350*/  FFMA R3, -R44, R44, R3 ;  /* 0x0000002c2c037223 */ /* 0x000fc80000000103 */
[----:B------:R-:W-:-:S07]  /*2360*/  FFMA R44, R3, R2, R44 ;  /* 0x00000002032c7223 */ /* 0x000fce000000002c */
.L_x_1873:
[----:B------:R-:W-:Y:S05]  /*2370*/  BSYNC B0 ;  /* 0x0000000000007941 */ /* 0x000fea0003800000 */
.L_x_1871:
        /* <DEDUP_REMOVED lines=15> */
.L_x_1875:
[----:B------:R-:W-:Y:S05]  /*2470*/  BSYNC B2 ;  /* 0x0000000000027941 */ /* 0x000fea0003800000 */
.L_x_1874:
        /* <DEDUP_REMOVED lines=21> */
[----:B------:R-:W-:Y:S05]  /*25d0*/  CALL.REL.NOINC `($__internal_47_$__cuda_sm3x_div_rn_noftz_f32_slowpath) ;  /* 0x00000018002c7944 */ /* 0x000fea0003c00000 */
[----:B------:R-:W-:-:S07]  /*25e0*/  MOV R41, R2 ;  /* 0x0000000200297202 */ /* 0x000fce0000000f00 */
.L_x_1877:
[----:B------:R-:W-:Y:S05]  /*25f0*/  BSYNC B2 ;  /* 0x0000000000027941 */ /* 0x000fea0003800000 */
.L_x_1876:
        /* <DEDUP_REMOVED lines=15> */
.L_x_1879:
[----:B------:R-:W-:Y:S05]  /*26f0*/  BSYNC B2 ;  /* 0x0000000000027941 */ /* 0x000fea0003800000 */
.L_x_1878:
[----:B------:R-:W-:Y:S01]  /*2700*/  VIADD R3, R2, 0xf3000000 ;  /* 0xf300000002037836 */ /* 0x000fe20000000000 */
[----:B------:R0:W1:Y:S01]  /*2710*/  MUFU.RSQ R43, R2 ;  /* 0x00000002002b7308 */ /* 0x0000620000001400 */
[----:B------:R-:W-:Y:S03]  /*2720*/  BSSY B0, `(.L_x_1880) ;  /* 0x000000b000007945 */ /* 0x000fe60003800000 */
[----:B------:R-:W-:-:S13]  /*2730*/  ISETP.GT.U32.AND P2, PT, R3, 0x727fffff, PT ;  /* 0x727fffff0300780c */ /* 0x000fda0003f44070 */
[----:B01----:R-:W-:Y:S05]  /*2740*/  @!P2 BRA `(.L_x_1881) ;  /* 0x000000000010a947 */ /* 0x003fea0003800000 */
[----:B------:R-:W-:Y:S02]  /*2750*/  MOV R3, R2 ;  /* 0x0000000200037202 */ /* 0x000fe40000000f00 */
[----:B------:R-:W-:-:S07]  /*2760*/  MOV R2, 0x2780 ;  /* 0x0000278000027802 */ /* 0x000fce0000000f00 */
[----:B------:R-:W-:Y:S05]  /*2770*/  CALL.REL.NOINC `($__internal_46_$__cuda_sm20_sqrt_rn_f32_slowpath) ;  /* 0x0000001400707944 */ /* 0x000fea0003c00000 */
[----:B------:R-:W-:Y:S05]  /*2780*/  BRA `(.L_x_1882) ;  /* 0x0000000000107947 */ /* 0x000fea0003800000 */
.L_x_1881:
[C---:B------:R-:W-:Y:S01]  /*2790*/  FMUL.FTZ R3, R43.reuse, R2 ;  /* 0x000000022b037220 */ /* 0x040fe20000410000 */
[----:B------:R-:W-:-:S03]  /*27a0*/  FMUL.FTZ R44, R43, 0.5 ;  /* 0x3f0000002b2c7820 */ /* 0x000fc60000410000 */
[----:B------:R-:W-:-:S04]  /*27b0*/  FFMA R2, -R3, R3, R2 ;  /* 0x0000000303027223 */ /* 0x000fc80000000102 */
[----:B------:R-:W-:-:S07]  /*27c0*/  FFMA R44, R2, R44, R3 ;  /* 0x0000002c022c7223 */ /* 0x000fce0000000003 */
.L_x_1882:
[----:B------:R-:W-:Y:S05]  /*27d0*/  BSYNC B0 ;  /* 0x0000000000007941 */ /* 0x000fea0003800000 */
.L_x_1880:
        /* <DEDUP_REMOVED lines=15> */
.L_x_1884:
[----:B------:R-:W-:Y:S05]  /*28d0*/  BSYNC B2 ;  /* 0x0000000000027941 */ /* 0x000fea0003800000 */
.L_x_1883:
        /* <DEDUP_REMOVED lines=23> */
.L_x_1886:
[----:B------:R-:W-:Y:S05]  /*2a50*/  BSYNC B2 ;  /* 0x0000000000027941 */ /* 0x000fea0003800000 */
.L_x_1885:
        /* <DEDUP_REMOVED lines=16> */
.L_x_1888:
[----:B------:R-:W-:Y:S05]  /*2b60*/  BSYNC B2 ;  /* 0x0000000000027941 */ /* 0x000fea0003800000 */
.L_x_1887:
        /* <DEDUP_REMOVED lines=8> */
.L_x_1890:
[C---:B------:R-:W-:Y:S01]  /*2bf0*/  FMUL.FTZ R44, R2.reuse, R3 ;  /* 0x00000003022c7220 */ /* 0x040fe20000410000 */
[----:B------:R-:W-:-:S03]  /*2c00*/  FMUL.FTZ R2, R2, 0.5 ;  /* 0x3f00000002027820 */ /* 0x000fc60000410000 */
[----:B------:R-:W-:-:S04]  /*2c10*/  FFMA R3, -R44, R44, R3 ;  /* 0x0000002c2c037223 */ /* 0x000fc80000000103 */
[----:B------:R-:W-:-:S07]  /*2c20*/  FFMA R44, R3, R2, R44 ;  /* 0x00000002032c7223 */ /* 0x000fce000000002c */
.L_x_1891:
[----:B------:R-:W-:Y:S05]  /*2c30*/  BSYNC B0 ;  /* 0x0000000000007941 */ /* 0x000fea0003800000 */
.L_x_1889:
        /* <DEDUP_REMOVED lines=14> */
.L_x_1893:
[----:B------:R-:W-:Y:S05]  /*2d20*/  BSYNC B2 ;  /* 0x0000000000027941 */ /* 0x000fea0003800000 */
.L_x_1892:
[----:B------:R-:W-:-:S07]  /*2d30*/  MOV R40, R2 ;  /* 0x0000000200287202 */ /* 0x000fce0000000f00 */
.L_x_1857:
        /* <DEDUP_REMOVED lines=30> */
[----:B------:R-:W-:-:S05]  /*2f20*/  F2FP.SATFINITE.E5M2.F32.PACK_AB_MERGE_C R31, RZ, R16, RZ ;  /* 0x00000010ff1f723e */ /* 0x000fca00048060ff */
[----:B------:R0:W-:Y:S02]  /*2f30*/  STG.E.U8 desc[UR14][R38.64], R31 ;  /* 0x0000001f26007986 */ /* 0x0001e4000c10110e */
.L_x_1895:
[----:B------:R-:W-:Y:S05]  /*2f40*/  BSYNC B0 ;  /* 0x0000000000007941 */ /* 0x000fea0003800000 */
.L_x_1894:
        /* <DEDUP_REMOVED lines=17> */
[----:B------:R-:W-:-:S02]  /*3060*/  F2FP.SATFINITE.E5M2.F32.PACK_AB_MERGE_C R25, RZ, R0, RZ ;  /* 0x00000000ff19723e */ /* 0x000fc400048060ff */
[----:B------:R-:W-:Y:S01]  /*3070*/  FMNMX R27, R27, |R22|, !PT ;  /* 0x400000161b1b7209 */ /* 0x000fe20007800000 */
[----:B------:R1:W-:Y:S04]  /*3080*/  STG.E desc[UR14][R12.64], R34 ;  /* 0x000000220c007986 */ /* 0x0003e8000c10190e */
[----:B------:R1:W-:Y:S04]  /*3090*/  STG.E desc[UR14][R4.64], R36 ;  /* 0x0000002404007986 */ /* 0x0003e8000c10190e */
[----:B------:R1:W-:Y:S02]  /*30a0*/  STG.E.U8 desc[UR14][R14.64], R25 ;  /* 0x000000190e007986 */ /* 0x0003e4000c10110e */
.L_x_1897:
[----:B------:R-:W-:Y:S05]  /*30b0*/  BSYNC B0 ;  /* 0x0000000000007941 */ /* 0x000fea0003800000 */
.L_x_1896:
        /* <DEDUP_REMOVED lines=16> */
[----:B------:R-:W-:-:S02]  /*31c0*/  F2FP.SATFINITE.E5M2.F32.PACK_AB_MERGE_C R7, RZ, R0, RZ ;  /* 0x00000000ff07723e */ /* 0x000fc400048060ff */
[----:B------:R-:W-:Y:S01]  /*31d0*/  FMNMX R27, R27, |R20|, !PT ;  /* 0x400000141b1b7209 */ /* 0x000fe20007800000 */
[----:B------:R2:W-:Y:S04]  /*31e0*/  STG.E desc[UR14][R12.64], R37 ;  /* 0x000000250c007986 */ /* 0x0005e8000c10190e */
[----:B------:R2:W-:Y:S02]  /*31f0*/  STG.E.U8 desc[UR14][R4.64], R7 ;  /* 0x0000000704007986 */ /* 0x0005e4000c10110e */
.L_x_1899:
[----:B------:R-:W-:Y:S05]  /*3200*/  BSYNC B0 ;  /* 0x0000000000007941 */ /* 0x000fea0003800000 */
.L_x_1898:
        /* <DEDUP_REMOVED lines=14> */
[----:B------:R-:W-:Y:S02]  /*32f0*/  F2FP.SATFINITE.E5M2.F32.PACK_AB_MERGE_C R13, RZ, R0, RZ ;  /* 0x00000000ff0d723e */ /* 0x000fe400048060ff */
[----:B------:R-:W-:Y:S01]  /*3300*/  FMNMX R27, R27, |R40|, !PT ;  /* 0x400000281b1b7209 */ /* 0x000fe20007800000 */
[----:B------:R3:W-:Y:S04]  /*3310*/  STG.E desc[UR14][R10.64], R30 ;  /* 0x0000001e0a007986 */ /* 0x0007e8000c10190e */
[----:B------:R3:W-:Y:S02]  /*3320*/  STG.E.U8 desc[UR14][R8.64], R13 ;  /* 0x0000000d08007986 */ /* 0x0007e4000c10110e */
.L_x_1901:
[----:B------:R-:W-:Y:S05]  /*3330*/  BSYNC B0 ;  /* 0x0000000000007941 */ /* 0x000fea0003800000 */
.L_x_1900:
        /* <DEDUP_REMOVED lines=10> */
.L_x_1819:
        /* <DEDUP_REMOVED lines=38> */
.L_x_1913:
[----:B-1----:R-:W-:-:S07]  /*3640*/  FMNMX R9, R5, R4, !PT ;  /* 0x0000000405097209 */ /* 0x002fce0007800000 */
.L_x_1904:
[----:B------:R-:W-:Y:S05]  /*3650*/  BSYNC B0 ;  /* 0x0000000000007941 */ /* 0x000fea0003800000 */
.L_x_1903:
        /* <DEDUP_REMOVED lines=10> */
.L_x_1906:
        /* <DEDUP_REMOVED lines=8> */
[----:B01----:R-:W-:Y:S05]  /*3780*/  CALL.REL.NOINC `($__internal_45_$__cuda_sm20_rcp_rn_f32_slowpath) ;  /* 0x0000000000987944 */ /* 0x003fea0003c00000 */
[----:B------:R-:W-:Y:S05]  /*3790*/  BRA `(.L_x_1908) ;  /* 0x0000000000147947 */ /* 0x000fea0003800000 */
.L_x_1907:
[----:B0-----:R-:W0:Y:S01]  /*37a0*/  MUFU.RCP R5, UR13 ;  /* 0x0000000d00057d08 */ /* 0x001e220008001000 */
[----:B------:R-:W-:-:S04]  /*37b0*/  IMAD.U32 R0, RZ, RZ, UR13 ;  /* 0x0000000dff007e24 */ /* 0x000fc8000f8e00ff */
[----:B0-----:R-:W-:-:S04]  /*37c0*/  FFMA R0, R5, R0, -1 ;  /* 0xbf80000005007423 */ /* 0x001fc80000000000 */
[----:B------:R-:W-:-:S04]  /*37d0*/  FADD.FTZ R0, -R0, -RZ ;  /* 0x800000ff00007221 */ /* 0x000fc80000010100 */
[----:B------:R-:W-:-:S07]  /*37e0*/  FFMA R5, R5, R0, R5 ;  /* 0x0000000005057223 */ /* 0x000fce0000000005 */
.L_x_1908:
[----:B-1----:R-:W-:Y:S01]  /*37f0*/  MOV R2, UR16 ;  /* 0x0000001000027c02 */ /* 0x002fe20008000f00 */
[----:B------:R-:W-:-:S05]  /*3800*/  IMAD.U32 R3, RZ, RZ, UR17 ;  /* 0x00000011ff037e24 */ /* 0x000fca000f8e00ff */
[----:B------:R-:W-:Y:S01]  /*3810*/  STG.E desc[UR14][R2.64], R5 ;  /* 0x0000000502007986 */ /* 0x000fe2000c10190e */
[----:B------:R-:W-:Y:S05]  /*3820*/  EXIT ;  /* 0x000000000000794d */ /* 0x000fea0003800000 */
.L_x_1905:
[----:B------:R-:W-:Y:S01]  /*3830*/  MOV R7, 0x8 ;  /* 0x0000000800077802 */ /* 0x000fe20000000f00 */
[----:B------:R-:W-:Y:S01]  /*3840*/  IMAD.MOV.U32 R9, RZ, RZ, 0x1f ;  /* 0x0000001fff097424 */ /* 0x000fe200078e00ff */
[----:B------:R-:W-:-:S07]  /*3850*/  MOV R6, 0xffffffff ;  /* 0xffffffff00067802 */ /* 0x000fce0000000f00 */
[----:B01----:R-:W-:Y:S05]  /*3860*/  WARPSYNC.COLLECTIVE R6, `(.L_x_1909) ;  /* 0x0000000006087348 */ /* 0x003fea0003c00000 */
[----:B-1----:R1:W2:Y:S02]  /*3870*/  SHFL.DOWN P0, R4, R0, R7, R9 ;  /* 0x0800000700047389 */ /* 0x0022a40000000009 */
[----:B012---:R-:W-:Y:S01]  /*3880*/  ENDCOLLECTIVE ;  /* 0x000000000000791b */ /* 0x007fe20003800000 */
.L_x_1909:
[----:B------:R-:W-:Y:S02]  /*3890*/  IMAD.MOV.U32 R7, RZ, RZ, 0x4 ;  /* 0x00000004ff077424 */ /* 0x000fe400078e00ff */
[----:B------:R-:W-:-:S05]  /*38a0*/  IMAD.MOV.U32 R3, RZ, RZ, R4 ;  /* 0x000000ffff037224 */ /* 0x000fca00078e0004 */
[----:B------:R-:W-:-:S04]  /*38b0*/  FMNMX R3, R3, R0, !PT ;  /* 0x0000000003037209 */ /* 0x000fc80007800000 */
[----:B------:R-:W-:-:S07]  /*38c0*/  MOV R0, R3 ;  /* 0x0000000300007202 */ /* 0x000fce0000000f00 */
[----:B------:R-:W-:Y:S05]  /*38d0*/  WARPSYNC.COLLECTIVE R6, `(.L_x_1910) ;  /* 0x0000000006087348 */ /* 0x000fea0003c00000 */
[----:B------:R0:W1:Y:S02]  /*38e0*/  SHFL.DOWN P0, R4, R0, R7, R9 ;  /* 0x0800000700047389 */ /* 0x0000640000000009 */
[----:B01----:R-:W-:Y:S01]  /*38f0*/  ENDCOLLECTIVE ;  /* 0x000000000000791b */ /* 0x003fe20003800000 */
.L_x_1910:
[----:B------:R-:W-:Y:S02]  /*3900*/  MOV R7, 0x2 ;  /* 0x0000000200077802 */ /* 0x000fe40000000f00 */
[----:B------:R-:W-:-:S04]  /*3910*/  MOV R2, R4 ;  /* 0x0000000400027202 */ /* 0x000fc80000000f00 */
[----:B------:R-:W-:-:S05]  /*3920*/  FMNMX R2, R3, R2, !PT ;  /* 0x0000000203027209 */ /* 0x000fca0007800000 */
[----:B------:R-:W-:-:S07]  /*3930*/  IMAD.MOV.U32 R0, RZ, RZ, R2 ;  /* 0x000000ffff007224 */ /* 0x000fce00078e0002 */
[----:B------:R-:W-:Y:S05]  /*3940*/  WARPSYNC.COLLECTIVE R6, `(.L_x_1911) ;  /* 0x0000000006087348 */ /* 0x000fea0003c00000 */
[----:B------:R0:W1:Y:S02]  /*3950*/  SHFL.DOWN P0, R4, R0, R7, R9 ;  /* 0x0800000700047389 */ /* 0x0000640000000009 */
[----:B01----:R-:W-:Y:S01]  /*3960*/  ENDCOLLECTIVE ;  /* 0x000000000000791b */ /* 0x003fe20003800000 */
.L_x_1911:
[----:B------:R-:W-:Y:S02]  /*3970*/  IMAD.MOV.U32 R7, RZ, RZ, 0x1 ;  /* 0x00000001ff077424 */ /* 0x000fe400078e00ff */
[----:B------:R-:W-:-:S05]  /*3980*/  IMAD.MOV.U32 R5, RZ, RZ, R4 ;  /* 0x000000ffff057224 */ /* 0x000fca00078e0004 */
[----:B------:R-:W-:-:S04]  /*3990*/  FMNMX R5, R2, R5, !PT ;  /* 0x0000000502057209 */ /* 0x000fc80007800000 */
[----:B------:R-:W-:-:S07]  /*39a0*/  MOV R0, R5 ;  /* 0x0000000500007202 */ /* 0x000fce0000000f00 */
[----:B------:R-:W-:Y:S05]  /*39b0*/  WARPSYNC.COLLECTIVE R6, `(.L_x_1912) ;  /* 0x0000000006087348 */ /* 0x000fea0003c00000 */
[----:B------:R0:W1:Y:S02]  /*39c0*/  SHFL.DOWN P0, R4, R0, R7, R9 ;  /* 0x0800000700047389 */ /* 0x0000640000000009 */
[----:B01----:R-:W-:Y:S01]  /*39d0*/  ENDCOLLECTIVE ;  /* 0x000000000000791b */ /* 0x003fe20003800000 */
.L_x_1912:
[----:B------:R-:W-:Y:S05]  /*39e0*/  BRA `(.L_x_1913) ;  /* 0xfffffffc00147947 */ /* 0x000fea000383ffff */
        .weak           $__internal_45_$__cuda_sm20_rcp_rn_f32_slowpath
        .type           $__internal_45_$__cuda_sm20_rcp_rn_f32_slowpath,@function
        .size           $__internal_45_$__cuda_sm20_rcp_rn_f32_slowpath,($__internal_46_$__cuda_sm20_sqrt_rn_f32_slowpath - $__internal_45_$__cuda_sm20_rcp_rn_f32_slowpath)
$__internal_45_$__cuda_sm20_rcp_rn_f32_slowpath:
        /* <DEDUP_REMOVED lines=15> */
.L_x_1914:
        /* <DEDUP_REMOVED lines=33> */
.L_x_1916:
[----:B------:R0:W1:Y:S02]  /*3cf0*/  MUFU.RCP R2, R0 ;  /* 0x0000000000027308 */ /* 0x0000640000001000 */
.L_x_1915:
[----:B------:R-:W-:Y:S01]  /*3d00*/  HFMA2.MMA R3, -RZ, RZ, 0, 0 ;  /* 0x00000000ff037435 */ /* 0x000fe200000001ff */
[----:B-1-3--:R-:W-:Y:S01]  /*3d10*/  IMAD.MOV.U32 R5, RZ, RZ, R2 ;  /* 0x000000ffff057224 */ /* 0x00afe200078e0002 */
[----:B------:R-:W-:-:S04]  /*3d20*/  MOV R2, R7 ;  /* 0x0000000700027202 */ /* 0x000fc80000000f00 */
[----:B0-2---:R-:W-:Y:S05]  /*3d30*/  RET.REL.NODEC R2 `(_Z25multi_tensor_apply_kernelI18TensorListMetadataILi5ELb1EEN18transformer_engine17multi_tensor_adam17AdamFunctorMasterI13__nv_fp8_e5m2fflEEJffffffNS3_10adamMode_tEfEEvlPViT_T0_DpT1_) ;  /* 0xffffffc002b07950 */ /* 0x005fea0003c3ffff */
        .weak           $__internal_46_$__cuda_sm20_sqrt_rn_f32_slowpath
        .type           $__internal_46_$__cuda_sm20_sqrt_rn_f32_slowpath,@function
        .size           $__internal_46_$__cuda_sm20_sqrt_rn_f32_slowpath,($__internal_47_$__cuda_sm3x_div_rn_noftz_f32_slowpath - $__internal_46_$__cuda_sm20_sqrt_rn_f32_slowpath)
$__internal_46_$__cuda_sm20_sqrt_rn_f32_slowpath:
        /* <DEDUP_REMOVED lines=19> */
.L_x_1917:
[----:B------:R-:W-:-:S04]  /*3e70*/  IMAD.MOV.U32 R3, RZ, RZ, 0x0 ;  /* 0x00000000ff037424 */ /* 0x000fc800078e00ff */
[----:B------:R-:W-:Y:S05]  /*3e80*/  RET.REL.NODEC R2 `(_Z25multi_tensor_apply_kernelI18TensorListMetadataILi5ELb1EEN18transformer_engine17multi_tensor_adam17AdamFunctorMasterI13__nv_fp8_e5m2fflEEJffffffNS3_10adamMode_tEfEEvlPViT_T0_DpT1_) ;  /* 0xffffffc0025c7950 */ /* 0x000fea0003c3ffff */
        .weak           $__internal_47_$__cuda_sm3x_div_rn_noftz_f32_slowpath
        .type           $__internal_47_$__cuda_sm3x_div_rn_noftz_f32_slowpath,@function
        .size           $__internal_47_$__cuda_sm3x_div_rn_noftz_f32_slowpath,(.L_x_5530 - $__internal_47_$__cuda_sm3x_div_rn_noftz_f32_slowpath)
$__internal_47_$__cuda_sm3x_div_rn_noftz_f32_slowpath:
        /* <DEDUP_REMOVED lines=34> */
.L_x_1919:
        /* <DEDUP_REMOVED lines=51> */
.L_x_1926:
[----:B------:R-:W-:-:S04]  /*43e0*/  LOP3.LUT R2, R2, 0x80000000, RZ, 0xc0, !PT ;  /* 0x8000000002027812 */ /* 0x000fc800078ec0ff */
[----:B------:R-:W-:Y:S01]  /*43f0*/  LOP3.LUT R2, R2, 0x7f800000, RZ, 0xfc, !PT ;  /* 0x7f80000002027812 */ /* 0x000fe200078efcff */
[----:B------:R-:W-:Y:S06]  /*4400*/  BRA `(.L_x_1927) ;  /* 0x0000000000047947 */ /* 0x000fec0003800000 */
.L_x_1925:
[----:B------:R-:W-:-:S07]  /*4410*/  IMAD R2, R47, 0x800000, R2 ;  /* 0x008000002f027824 */ /* 0x000fce00078e0202 */
.L_x_1927:
[----:B------:R-:W-:Y:S05]  /*4420*/  BSYNC B1 ;  /* 0x0000000000017941 */ /* 0x000fea0003800000 */
.L_x_1924:
[----:B------:R-:W-:Y:S05]  /*4430*/  BRA `(.L_x_1928) ;  /* 0x0000000000207947 */ /* 0x000fea0003800000 */
.L_x_1923:
[----:B------:R-:W-:-:S04]  /*4440*/  LOP3.LUT R2, R2, 0x80000000, R45, 0x48, !PT ;  /* 0x8000000002027812 */ /* 0x000fc800078e482d */
[----:B------:R-:W-:Y:S01]  /*4450*/  LOP3.LUT R2, R2, 0x7f800000, RZ, 0xfc, !PT ;  /* 0x7f80000002027812 */ /* 0x000fe200078efcff */
[----:B------:R-:W-:Y:S06]  /*4460*/  BRA `(.L_x_1928) ;  /* 0x0000000000147947 */ /* 0x000fec0003800000 */
.L_x_1922:
[----:B------:R-:W-:Y:S01]  /*4470*/  LOP3.LUT R2, R2, 0x80000000, R45, 0x48, !PT ;  /* 0x8000000002027812 */ /* 0x000fe200078e482d */
[----:B------:R-:W-:Y:S06]  /*4480*/  BRA `(.L_x_1928) ;  /* 0x00000000000c7947 */ /* 0x000fec0003800000 */
.L_x_1921:
[----:B------:R-:W0:Y:S01]  /*4490*/  MUFU.RSQ R2, -QNAN ;  /* 0xffc0000000027908 */ /* 0x000e220000001400 */
[----:B------:R-:W-:Y:S05]  /*44a0*/  BRA `(.L_x_1928) ;  /* 0x0000000000047947 */ /* 0x000fea0003800000 */
.L_x_1920:
[----:B------:R-:W-:-:S07]  /*44b0*/  FADD.FTZ R2, R45, R2 ;  /* 0x000000022d027221 */ /* 0x000fce0000010000 */
.L_x_1928:
[----:B------:R-:W-:Y:S05]  /*44c0*/  BSYNC B0 ;  /* 0x0000000000007941 */ /* 0x000fea0003800000 */
.L_x_1918:
[----:B------:R-:W-:Y:S01]  /*44d0*/  HFMA2.MMA R43, -RZ, RZ, 0, 0 ;  /* 0x00000000ff2b7435 */ /* 0x000fe200000001ff */
[----:B------:R-:W-:-:S05]  /*44e0*/  MOV R42, R38 ;  /* 0x00000026002a7202 */ /* 0x000fca0000000f00 */
[----:B0-----:R-:W-:Y:S05]  /*44f0*/  RET.REL.NODEC R42 `(_Z25multi_tensor_apply_kernelI18TensorListMetadataILi5ELb1EEN18transformer_engine17multi_tensor_adam17AdamFunctorMasterI13__nv_fp8_e5m2fflEEJffffffNS3_10adamMode_tEfEEvlPViT_T0_DpT1_) ;  /* 0xffffffb82ac07950 */ /* 0x001fea0003c3ffff */
.L_x_1929:
        /* <DEDUP_REMOVED lines=16> */
.L_x_5530:


//--------------------- .text._Z25multi_tensor_apply_kernelI18TensorListMetadataILi5ELb0EEN18transformer_engine17multi_tensor_adam31AdamFunctorMasterParamRemainderI13__nv_bfloat16flEEJffffffNS3_10adamMode_tEfEEvlPViT_T0_DpT1_ --------------------------
	.section	.text._Z25multi_tensor_apply_kernelI18TensorListMetadataILi5ELb0EEN18transformer_engine17multi_tensor_adam31AdamFunctorMasterParamRemainderI13__nv_bfloat16flEEJffffffNS3_10adamMode_tEfEEvlPViT_T0_DpT1_,"ax",@progbits
	.align	128
        .global         _Z25multi_tensor_apply_kernelI18TensorListMetadataILi5ELb0EEN18transformer_engine17multi_tensor_adam31AdamFunctorMasterParamRemainderI13__nv_bfloat16flEEJffffffNS3_10adamMode_tEfEEvlPViT_T0_DpT1_
        .type           _Z25multi_tensor_apply_kernelI18TensorListMetadataILi5ELb0EEN18transformer_engine17multi_tensor_adam31AdamFunctorMasterParamRemainderI13__nv_bfloat16flEEJffffffNS3_10adamMode_tEfEEvlPViT_T0_DpT1_,@function
        .size           _Z25multi_tensor_apply_kernelI18TensorListMetadataILi5ELb0EEN18transformer_engine17multi_tensor_adam31AdamFunctorMasterParamRemainderI13__nv_bfloat16flEEJffffffNS3_10adamMode_tEfEEvlPViT_T0_DpT1_,(.L_x_5532 - _Z25multi_tensor_apply_kernelI18TensorListMetadataILi5ELb0EEN18transformer_engine17multi_tensor_adam31AdamFunctorMasterParamRemainderI13__nv_bfloat16flEEJffffffNS3_10adamMode_tEfEEvlPViT_T0_DpT1_)
        .other          _Z25multi_tensor_apply_kernelI18TensorListMetadataILi5ELb0EEN18transformer_engine17multi_tensor_adam31AdamFunctorMasterParamRemainderI13__nv_bfloat16flEEJffffffNS3_10adamMode_tEfEEvlPViT_T0_DpT1_,@"STO_CUDA_ENTRY STV_DEFAULT"
_Z25multi_tensor_apply_kernelI18TensorListMetadataILi5ELb0EEN18transformer_engine17multi_tensor_adam31AdamFunctorMasterParamRemainderI13__nv_bfloat16flEEJffffffNS3_10adamMode_tEfEEvlPViT_T0_DpT1_:
.text._Z25multi_tensor_apply_kernelI18TensorListMetadataILi5ELb0EEN18transformer_engine17multi_tensor_adam31AdamFunctorMasterParamRemainderI13__nv_bfloat16flEEJffffffNS3_10adamMode_tEfEEvlPViT_T0_DpT1_:
[----:B------:R-:W-:Y:S08]  /*0000*/  LDC R1, c[0x0][0x28] ;  /* 0x00000a00ff017b82 */ /* 0x000ff00000000800 */
[----:B------:R-:W0:Y:S01]  /*0010*/  S2UR UR4, SR_CTAID.X ;  /* 0x00000000000479c3 */ /* 0x000e220000002500 */
[----:B------:R-:W-:Y:S01]  /*0020*/  UMOV UR9, 0x10 ;  /* 0x0000001000097882 */ /* 0x000fe20000000000 */
[----:B------:R-:W-:Y:S01]  /*0030*/  ULDC.64 UR12, c[0x0][0x210] ;  /* 0x00008400000c7ab9 */ /* 0x000fe20000000a00 */
[----:B0-----:R-:W-:-:S03]  /*0040*/  ULEA UR10, UR4, UR9, 0x2 ;  /* 0x00000009040a7291 */ /* 0x001fc6000f8e103f */
[----:B------:R-:W-:Y:S02]  /*0050*/  ULDC.U8 UR4, c[0x0][UR4+0x748] ;  /* 0x0001d20004047abb */ /* 0x000fe40008000000 */
[----:B------:R-:W-:-:S07]  /*0060*/  ULEA UR6, UR4, UR9, 0x2 ;  /* 0x0000000904067291 */ /* 0x000fce000f8e103f */
        /* <DEDUP_REMOVED lines=12> */
[----:B------:R-:W-:-:S04]  /*0130*/  UISETP.LT.U32.AND UP1, UPT, UR6, 0x1, UPT ;  /* 0x000000010600788c */ /* 0x000fc8000bf21070 */
[----:B------:R-:W-:-:S06]  /*0140*/  UISETP.LT.OR.EX UP0, UPT, UR11, URZ, !UP0, UP1 ;  /* 0x0000003f0b00728c */ /* 0x000fcc000c701710 */
[----:B------:R-:W-:-:S13]  /*0150*/  PLOP3.LUT P0, PT, PT, PT, UP0, 0x80, 0x0 ;  /* 0x000000000000781c */ /* 0x000fda0003f0f008 */
[----:B------:R-:W-:Y:S05]  /*0160*/  @P0 EXIT ;  /* 0x000000000000094d */ /* 0x000fea0003800000 */
[----:B------:R-:W0:Y:S01]  /*0170*/  LDC R0, c[0x0][0xd94] ;  /* 0x00036500ff007b82 */ /* 0x000e220000000800 */
[----:B------:R-:W-:Y:S01]  /*0180*/  ULEA UR4, UR4, UR9, 0x3 ;  /* 0x0000000904047291 */ /* 0x000fe2000f8e183f */
[----:B------:R-:W-:Y:S01]  /*0190*/  ULDC UR28, c[0x0][0x0] ;  /* 0x00000000001c7ab9 */ /* 0x000fe20000000800 */
[----:B------:R-:W-:Y:S01]  /*01a0*/  UMOV UR5, URZ ;  /* 0x0000003f00057c82 */ /* 0x000fe20008000000 */
[----:B------:R-:W-:Y:S01]  /*01b0*/  ULDC.64 UR22, c[0x0][0x208] ;  /* 0x0000820000167ab9 */ /* 0x000fe20000000a00 */
[----:B------:R-:W-:Y:S01]  /*01c0*/  ULDC UR33, c[0x0][0xd94] ;  /* 0x0003650000217ab9 */ /* 0x000fe20000000800 */
[----:B------:R-:W-:Y:S02]  /*01d0*/  ULDC UR30, c[0x0][0xda4] ;  /* 0x00036900001e7ab9 */ /* 0x000fe40000000800 */
[----:B------:R-:W1:Y:S01]  /*01e0*/  LDC R2, c[0x0][0xd98] ;  /* 0x00036600ff027b82 */ /* 0x000e620000000800 */
        /* <DEDUP_REMOVED lines=8> */
[----:B------:R-:W-:Y:S01]  /*0270*/  ULDC.64 UR8, c[0x0][UR4+0x5d0] ;  /* 0x0001740004087abb */ /* 0x000fe20008000a00 */
[----:B------:R-:W-:Y:S01]  /*0280*/  UMOV UR4, URZ ;  /* 0x0000003f00047c82 */ /* 0x000fe20008000000 */
[----:B0-----:R-:W-:-:S05]  /*0290*/  FADD R0, -R0, 1 ;  /* 0x3f80000000007421 */ /* 0x001fca0000000100 */
[----:B------:R-:W-:Y:S01]  /*02a0*/  R2UR UR13, R0 ;  /* 0x00000000000d72ca */ /* 0x000fe200000e0000 */
[----:B-1----:R-:W-:-:S05]  /*02b0*/  FADD R2, -R2, 1 ;  /* 0x3f80000002027421 */ /* 0x002fca0000000100 */
[----:B------:R-:W-:-:S15]  /*02c0*/  R2UR UR27, R2 ;  /* 0x00000000021b72ca */ /* 0x000fde00000e0000 */
.L_x_2008:
[----:B------:R-:W0:Y:S01]  /*02d0*/  S2R R2, SR_TID.X ;  /* 0x0000000000027919 */ /* 0x000e220000002100 */
[----:B------:R-:W-:Y:S01]  /*02e0*/  IMAD.U32 R11, RZ, RZ, UR11 ;  /* 0x0000000bff0b7e24 */ /* 0x000fe2000f8e00ff */
[----:B------:R-:W-:Y:S01]  /*02f0*/  UIMAD UR12, UR26, UR24, URZ ;  /* 0x000000181a0c72a4 */ /* 0x000fe2000f8e023f */
[----:B------:R-:W-:Y:S01]  /*0300*/  IMAD.U32 R7, RZ, RZ, UR11 ;  /* 0x0000000bff077e24 */ /* 0x000fe2000f8e00ff */
[----:B------:R-:W-:Y:S02]  /*0310*/  MOV R9, UR10 ;  /* 0x0000000a00097c02 */ /* 0x000fe40008000f00 */
[----:B------:R-:W-:Y:S01]  /*0320*/  UIMAD UR12, UR10, UR25, UR12 ;  /* 0x000000190a0c72a4 */ /* 0x000fe2000f8e020c */
[----:B0-----:R-:W-:-:S04]  /*0330*/  IADD3 R2, R2, UR4, RZ ;  /* 0x0000000402027c10 */ /* 0x001fc8000fffe0ff */
[C---:B------:R-:W-:Y:S02]  /*0340*/  IADD3 R4, R2.reuse, UR28, RZ ;  /* 0x0000001c02047c10 */ /* 0x040fe4000fffe0ff */
[----:B------:R-:W-:Y:S02]  /*0350*/  ISETP.GE.U32.AND P0, PT, R2, UR24, PT ;  /* 0x0000001802007c0c */ /* 0x000fe4000bf06070 */
[C---:B------:R-:W-:Y:S01]  /*0360*/  ISETP.GE.U32.AND P1, PT, R4.reuse, UR24, PT ;  /* 0x0000001804007c0c */ /* 0x040fe2000bf26070 */
[----:B------:R-:W-:Y:S01]  /*0370*/  VIADD R18, R4, UR28 ;  /* 0x0000001c04127c36 */ /* 0x000fe20008000000 */
[----:B------:R-:W-:Y:S02]  /*0380*/  SHF.R.S32.HI R5, RZ, 0x1f, R4 ;  /* 0x0000001fff057819 */ /* 0x000fe40000011404 */
[----:B------:R-:W-:Y:S01]  /*0390*/  SHF.R.S32.HI R3, RZ, 0x1f, R2 ;  /* 0x0000001fff037819 */ /* 0x000fe20000011402 */
[----:B------:R-:W-:Y:S01]  /*03a0*/  VIADD R6, R18, UR28 ;  /* 0x0000001c12067c36 */ /* 0x000fe20008000000 */
[----:B------:R-:W-:-:S02]  /*03b0*/  ISETP.LT.U32.AND P3, PT, R4, UR6, PT ;  /* 0x0000000604007c0c */ /* 0x000fc4000bf61070 */
[----:B------:R-:W-:Y:S02]  /*03c0*/  ISETP.GE.AND.EX P1, PT, R5, UR25, PT, P1 ;  /* 0x0000001905007c0c */ /* 0x000fe4000bf26310 */
[----:B------:R-:W-:Y:S02]  /*03d0*/  ISETP.LT.U32.AND P2, PT, R2, UR6, PT ;  /* 0x0000000602007c0c */ /* 0x000fe4000bf41070 */
[----:B------:R-:W-:Y:S02]  /*03e0*/  ISETP.GE.AND.EX P0, PT, R3, UR25, PT, P0 ;  /* 0x0000001903007c0c */ /* 0x000fe4000bf06300 */
[----:B------:R-:W-:Y:S02]  /*03f0*/  ISETP.GT.AND.EX P1, PT, R11, R5, !P1, P3 ;  /* 0x000000050b00720c */ /* 0x000fe40004f24330 */
[----:B------:R-:W-:Y:S02]  /*0400*/  ISETP.GE.U32.AND P3, PT, R18, UR24, PT ;  /* 0x0000001812007c0c */ /* 0x000fe4000bf66070 */
[----:B------:R-:W-:-:S02]  /*0410*/  SHF.R.S32.HI R19, RZ, 0x1f, R18 ;  /* 0x0000001fff137819 */ /* 0x000fc40000011412 */
[----:B------:R-:W-:Y:S01]  /*0420*/  ISETP.GT.AND.EX P0, PT, R7, R3, !P0, P2 ;  /* 0x000000030700720c */ /* 0x000fe20004704320 */
[----:B------:R-:W-:Y:S01]  /*0430*/  IMAD.WIDE.U32 R2, R9, UR24, R2 ;  /* 0x0000001809027c25 */ /* 0x000fe2000f8e0002 */
[----:B------:R-:W-:Y:S02]  /*0440*/  ISETP.LT.U32.AND P2, PT, R18, UR6, PT ;  /* 0x0000000612007c0c */ /* 0x000fe4000bf41070 */
[----:B------:R-:W-:Y:S01]  /*0450*/  ISETP.GE.AND.EX P3, PT, R19, UR25, PT, P3 ;  /* 0x0000001913007c0c */ /* 0x000fe2000bf66330 */
[----:B------:R-:W-:Y:S01]  /*0460*/  IMAD.SHL.U32 R26, R2, 0x4, RZ ;  /* 0x00000004021a7824 */ /* 0x000fe200078e00ff */
[----:B------:R-:W-:Y:S02]  /*0470*/  IADD3 R23, R3, UR12, RZ ;  /* 0x0000000c03177c10 */ /* 0x000fe4000fffe0ff */
[----:B------:R-:W-:Y:S02]  /*0480*/  ISETP.GT.AND.EX P3, PT, R7, R19, !P3, P2 ;  /* 0x000000130700720c */ /* 0x000fe40005f64320 */
[----:B------:R-:W-:-:S02]  /*0490*/  ISETP.GE.U32.AND P2, PT, R6, UR24, PT ;  /* 0x0000001806007c0c */ /* 0x000fc4000bf46070 */
[----:B------:R-:W-:Y:S02]  /*04a0*/  SHF.R.S32.HI R7, RZ, 0x1f, R6 ;  /* 0x0000001fff077819 */ /* 0x000fe40000011406 */
[C-C-:B------:R-:W-:Y:S02]  /*04b0*/  SHF.L.U64.HI R27, R2.reuse, 0x2, R23.reuse ;  /* 0x00000002021b7819 */ /* 0x140fe40000010217 */
[C---:B------:R-:W-:Y:S02]  /*04c0*/  SHF.L.U32 R22, R2.reuse, 0x1, RZ ;  /* 0x0000000102167819 */ /* 0x040fe400000006ff */
[----:B------:R-:W-:Y:S01]  /*04d0*/  SHF.L.U64.HI R23, R2, 0x1, R23 ;  /* 0x0000000102177819 */ /* 0x000fe20000010217 */
[----:B------:R-:W-:Y:S01]  /*04e0*/  IMAD.WIDE.U32 R2, R9, UR24, R4 ;  /* 0x0000001809027c25 */ /* 0x000fe2000f8e0004 */
[----:B------:R-:W-:Y:S02]  /*04f0*/  ISETP.LT.U32.AND P4, PT, R6, UR6, PT ;  /* 0x0000000606007c0c */ /* 0x000fe4000bf81070 */
[----:B------:R-:W-:Y:S01]  /*0500*/  ISETP.GE.AND.EX P2, PT, R7, UR25, PT, P2 ;  /* 0x0000001907007c0c */ /* 0x000fe2000bf46320 */
[----:B------:R-:W-:Y:S01]  /*0510*/  IMAD.WIDE.U32 R4, R9, UR24, R18 ;  /* 0x0000001809047c25 */ /* 0x000fe2000f8e0012 */
[----:B------:R-:W-:-:S02]  /*0520*/  IADD3 R31, R3, UR12, RZ ;  /* 0x0000000c031f7c10 */ /* 0x000fc4000fffe0ff */
[----:B------:R-:W-:Y:S01]  /*0530*/  ISETP.GT.AND.EX P2, PT, R11, R7, !P2, P4 ;  /* 0x000000070b00720c */ /* 0x000fe20005744340 */
[----:B------:R-:W-:Y:S01]  /*0540*/  VIADD R5, R5, UR12 ;  /* 0x0000000c05057c36 */ /* 0x000fe20008000000 */
[----:B------:R-:W-:Y:S01]  /*0550*/  @P0 IADD3 R8, P4, R22, UR14, RZ ;  /* 0x0000000e16080c10 */ /* 0x000fe2000ff9e0ff */
[----:B------:R-:W-:Y:S01]  /*0560*/  IMAD.SHL.U32 R3, R4, 0x2, RZ ;  /* 0x0000000204037824 */ /* 0x000fe200078e00ff */
[C---:B------:R-:W-:Y:S01]  /*0570*/  SHF.L.U32 R30, R2.reuse, 0x1, RZ ;  /* 0x00000001021e7819 */ /* 0x040fe200000006ff */
[----:B------:R-:W-:Y:S01]  /*0580*/  IMAD.WIDE.U32 R6, R9, UR24, R6 ;  /* 0x0000001809067c25 */ /* 0x000fe2000f8e0006 */
[--C-:B------:R-:W-:Y:S02]  /*0590*/  SHF.L.U64.HI R35, R2, 0x2, R31.reuse ;  /* 0x0000000202237819 */ /* 0x100fe4000001021f */
[----:B------:R-:W-:Y:S01]  /*05a0*/  @P0 IADD3.X R9, R23, UR15, RZ, P4, !PT ;  /* 0x0000000f17090c10 */ /* 0x000fe2000a7fe4ff */
[----:B------:R-:W-:Y:S01]  /*05b0*/  IMAD.SHL.U32 R42, R6, 0x4, RZ ;  /* 0x00000004062a7824 */ /* 0x000fe200078e00ff */
[C---:B------:R-:W-:Y:S01]  /*05c0*/  SHF.L.U64.HI R31, R2.reuse, 0x1, R31 ;  /* 0x00000001021f7819 */ /* 0x040fe2000001021f */
[----:B------:R-:W-:Y:S01]  /*05d0*/  IMAD.SHL.U32 R34, R2, 0x4, RZ ;  /* 0x0000000402227824 */ /* 0x000fe200078e00ff */
[----:B------:R-:W-:-:S02]  /*05e0*/  SHF.L.U32 R38, R4, 0x2, RZ ;  /* 0x0000000204267819 */ /* 0x000fc400000006ff */
[----:B------:R-:W-:Y:S02]  /*05f0*/  PRMT R13, RZ, 0x7610, R13 ;  /* 0x00007610ff0d7816 */ /* 0x000fe4000000000d */
[----:B------:R-:W-:Y:S02]  /*0600*/  PRMT R12, RZ, 0x7610, R12 ;  /* 0x00007610ff0c7816 */ /* 0x000fe4000000000c */
[----:B------:R-:W-:Y:S02]  /*0610*/  PRMT R48, RZ, 0x7610, R48 ;  /* 0x00007610ff307816 */ /* 0x000fe40000000030 */
[----:B------:R-:W-:Y:S02]  /*0620*/  PRMT R10, RZ, 0x7610, R10 ;  /* 0x00007610ff0a7816 */ /* 0x000fe4000000000a */
[----:B------:R-:W-:Y:S02]  /*0630*/  PRMT R44, RZ, 0x7610, R44 ;  /* 0x00007610ff2c7816 */ /* 0x000fe4000000002c */
[----:B------:R-:W-:Y:S01]  /*0640*/  PRMT R45, RZ, 0x7610, R45 ;  /* 0x00007610ff2d7816 */ /* 0x000fe2000000002d */
[----:B------:R-:W-:Y:S01]  /*0650*/  HFMA2.MMA R59, -RZ, RZ, 0, 0 ;  /* 0x00000000ff3b7435 */ /* 0x000fe200000001ff */
[--C-:B------:R-:W-:Y:S01]  /*0660*/  SHF.L.U64.HI R39, R4, 0x2, R5.reuse ;  /* 0x0000000204277819 */ /* 0x100fe20000010205 */
[----:B------:R-:W-:Y:S01]  /*0670*/  HFMA2.MMA R11, -RZ, RZ, 0, 0 ;  /* 0x00000000ff0b7435 */ /* 0x000fe200000001ff */
[----:B------:R-:W-:Y:S01]  /*0680*/  @P1 IADD3 R14, P4, R30, UR14, RZ ;  /* 0x0000000e1e0e1c10 */ /* 0x000fe2000ff9e0ff */
[----:B------:R-:W2:Y:S01]  /*0690*/  @P0 LDG.E.U16 R0, desc[UR22][R8.64] ;  /* 0x0000001608000981 */ /* 0x000ea2000c1e1500 */
[----:B------:R-:W-:-:S02]  /*06a0*/  SHF.L.U64.HI R4, R4, 0x1, R5 ;  /* 0x0000000104047819 */ /* 0x000fc40000010205 */
[----:B------:R-:W-:Y:S02]  /*06b0*/  @P3 IADD3 R16, P5, R3, UR16, RZ ;  /* 0x0000001003103c10 */ /* 0x000fe4000ffbe0ff */
[----:B------:R-:W-:Y:S02]  /*06c0*/  IADD3 R7, R7, UR12, RZ ;  /* 0x0000000c07077c10 */ /* 0x000fe4000fffe0ff */
[----:B------:R-:W-:Y:S02]  /*06d0*/  SHF.L.U32 R5, R6, 0x1, RZ ;  /* 0x0000000106057819 */ /* 0x000fe400000006ff */
[----:B------:R-:W-:Y:S02]  /*06e0*/  @P1 IADD3.X R15, R31, UR15, RZ, P4, !PT ;  /* 0x0000000f1f0f1c10 */ /* 0x000fe4000a7fe4ff */
[----:B------:R-:W-:Y:S02]  /*06f0*/  @P3 IADD3 R20, P4, R3, UR8, RZ ;  /* 0x0000000803143c10 */ /* 0x000fe4000ff9e0ff */
[----:B------:R-:W-:Y:S01]  /*0700*/  @P3 IADD3.X R17, R4, UR17, RZ, P5, !PT ;  /* 0x0000001104113c10 */ /* 0x000fe2000affe4ff */
[----:B------:R-:W3:Y:S01]  /*0710*/  @P1 LDG.E.U16 R2, desc[UR22][R14.64] ;  /* 0x000000160e021981 */ /* 0x000ee2000c1e1500 */
[----:B------:R-:W-:-:S02]  /*0720*/  SHF.L.U64.HI R43, R6, 0x2, R7 ;  /* 0x00000002062b7819 */ /* 0x000fc40000010207 */
[----:B------:R-:W-:Y:S01]  /*0730*/  @P3 IADD3 R46, P5, R3, UR14, RZ ;  /* 0x0000000e032e3c10 */ /* 0x000fe2000ffbe0ff */
[----:B------:R-:W4:Y:S01]  /*0740*/  @P3 LDG.E.U16 R10, desc[UR22][R16.64] ;  /* 0x00000016100a3981 */ /* 0x000f22000c1e1500 */
[----:B------:R-:W-:Y:S02]  /*0750*/  SHF.L.U64.HI R6, R6, 0x1, R7 ;  /* 0x0000000106067819 */ /* 0x000fe40000010207 */
[C---:B------:R-:W-:Y:S02]  /*0760*/  @P2 IADD3 R24, P6, R5.reuse, UR14, RZ ;  /* 0x0000000e05182c10 */ /* 0x040fe4000ffde0ff */
[C---:B------:R-:W-:Y:S02]  /*0770*/  @P3 IADD3.X R21, R4.reuse, UR9, RZ, P4, !PT ;  /* 0x0000000904153c10 */ /* 0x040fe4000a7fe4ff */
[----:B------:R-:W-:Y:S02]  /*0780*/  @P3 IADD3.X R47, R4, UR15, RZ, P5, !PT ;  /* 0x0000000f042f3c10 */ /* 0x000fe4000affe4ff */
[C---:B------:R-:W-:Y:S01]  /*0790*/  @P2 IADD3 R32, P4, R5.reuse, UR8, RZ ;  /* 0x0000000805202c10 */ /* 0x040fe2000ff9e0ff */
[----:B------:R0:W3:Y:S01]  /*07a0*/  @P3 LDG.E.U16 R13, desc[UR22][R20.64] ;  /* 0x00000016140d3981 */ /* 0x0000e2000c1e1500 */
[----:B------:R-:W-:-:S02]  /*07b0*/  @P2 IADD3 R28, P5, R5, UR16, RZ ;  /* 0x00000010051c2c10 */ /* 0x000fc4000ffbe0ff */
[C---:B------:R-:W-:Y:S01]  /*07c0*/  @P2 IADD3.X R25, R6.reuse, UR15, RZ, P6, !PT ;  /* 0x0000000f06192c10 */ /* 0x040fe2000b7fe4ff */
[----:B------:R-:W4:Y:S01]  /*07d0*/  @P3 LDG.E.U16 R46, desc[UR22][R46.64] ;  /* 0x000000162e2e3981 */ /* 0x000f22000c1e1500 */
[C---:B------:R-:W-:Y:S02]  /*07e0*/  @P2 IADD3.X R33, R6.reuse, UR9, RZ, P4, !PT ;  /* 0x0000000906212c10 */ /* 0x040fe4000a7fe4ff */
[----:B------:R-:W-:Y:S01]  /*07f0*/  @P2 IADD3.X R29, R6, UR17, RZ, P5, !PT ;  /* 0x00000011061d2c10 */ /* 0x000fe2000affe4ff */
[----:B------:R1:W4:Y:S01]  /*0800*/  @P2 LDG.E.U16 R14, desc[UR22][R24.64] ;  /* 0x00000016180e2981 */ /* 0x000322000c1e1500 */
[C---:B0-----:R-:W-:Y:S02]  /*0810*/  IADD3 R20, P4, R22.reuse, UR16, RZ ;  /* 0x0000001016147c10 */ /* 0x041fe4000ff9e0ff */
[----:B------:R-:W-:Y:S01]  /*0820*/  IADD3 R22, P5, R22, UR8, RZ ;  /* 0x0000000816167c10 */ /* 0x000fe2000ffbe0ff */
[----:B------:R-:W4:Y:S01]  /*0830*/  @P2 LDG.E.U16 R12, desc[UR22][R32.64] ;  /* 0x00000016200c2981 */ /* 0x000f22000c1e1500 */
[----:B------:R-:W-:-:S03]  /*0840*/  IADD3.X R21, R23, UR17, RZ, P4, !PT ;  /* 0x0000001117157c10 */ /* 0x000fc6000a7fe4ff */
[----:B------:R0:W4:Y:S01]  /*0850*/  @P2 LDG.E.U16 R48, desc[UR22][R28.64] ;  /* 0x000000161c302981 */ /* 0x000122000c1e1500 */
[C---:B-1----:R-:W-:Y:S02]  /*0860*/  IADD3 R24, P6, R26.reuse, UR18, RZ ;  /* 0x000000121a187c10 */ /* 0x042fe4000ffde0ff */
[----:B------:R-:W-:Y:S02]  /*0870*/  IADD3.X R23, R23, UR9, RZ, P5, !PT ;  /* 0x0000000917177c10 */ /* 0x000fe4000affe4ff */
[----:B------:R-:W-:Y:S02]  /*0880*/  IADD3.X R25, R27, UR19, RZ, P6, !PT ;  /* 0x000000131b197c10 */ /* 0x000fe4000b7fe4ff */
[----:B------:R-:W-:Y:S01]  /*0890*/  IADD3 R26, P4, R26, UR20, RZ ;  /* 0x000000141a1a7c10 */ /* 0x000fe2000ff9e0ff */
[----:B------:R-:W4:Y:S01]  /*08a0*/  @P0 LDG.E.U16 R44, desc[UR22][R22.64] ;  /* 0x00000016162c0981 */ /* 0x000f22000c1e1500 */
[C---:B0-----:R-:W-:Y:S02]  /*08b0*/  IADD3 R28, P5, R30.reuse, UR16, RZ ;  /* 0x000000101e1c7c10 */ /* 0x041fe4000ffbe0ff */
[----:B------:R-:W-:-:S02]  /*08c0*/  IADD3 R30, P6, R30, UR8, RZ ;  /* 0x000000081e1e7c10 */ /* 0x000fc4000ffde0ff */
[----:B------:R-:W-:Y:S02]  /*08d0*/  PRMT R16, RZ, 0x7610, R16 ;  /* 0x00007610ff107816 */ /* 0x000fe40000000010 */
[----:B------:R-:W-:Y:S02]  /*08e0*/  PRMT R15, RZ, 0x7610, R15 ;  /* 0x00007610ff0f7816 */ /* 0x000fe4000000000f */
[----:B------:R-:W-:Y:S02]  /*08f0*/  CS2R R8, SRZ ;  /* 0x0000000000087805 */ /* 0x000fe4000001ff00 */
[C---:B------:R-:W-:Y:S01]  /*0900*/  IADD3.X R29, R31.reuse, UR17, RZ, P5, !PT ;  /* 0x000000111f1d7c10 */ /* 0x040fe2000affe4ff */
[----:B------:R-:W-:Y:S01]  /*0910*/  IMAD.MOV.U32 R51, RZ, RZ, RZ ;  /* 0x000000ffff337224 */ /* 0x000fe200078e00ff */
[----:B------:R-:W-:Y:S01]  /*0920*/  IADD3.X R31, R31, UR9, RZ, P6, !PT ;  /* 0x000000091f1f7c10 */ /* 0x000fe2000b7fe4ff */
[----:B------:R-:W-:Y:S01]  /*0930*/  IMAD.MOV.U32 R47, RZ, RZ, RZ ;  /* 0x000000ffff2f7224 */ /* 0x000fe200078e00ff */
[----:B------:R-:W-:Y:S01]  /*0940*/  IADD3.X R27, R27, UR21, RZ, P4, !PT ;  /* 0x000000151b1b7c10 */ /* 0x000fe2000a7fe4ff */
[----:B------:R-:W4:Y:S01]  /*0950*/  @P0 LDG.E.U16 R15, desc[UR22][R20.64] ;  /* 0x00000016140f0981 */ /* 0x000f22000c1e1500 */
[----:B------:R-:W-:-:S03]  /*0960*/  IADD3 R32, P4, R34, UR18, RZ ;  /* 0x0000001222207c10 */ /* 0x000fc6000ff9e0ff */
[----:B------:R-:W4:Y:S01]  /*0970*/  @P1 LDG.E.U16 R16, desc[UR22][R30.64] ;  /* 0x000000161e101981 */ /* 0x000f22000c1e1500 */
[C---:B------:R-:W-:Y:S02]  /*0980*/  IADD3 R36, P5, R38.reuse, UR18, RZ ;  /* 0x0000001226247c10 */ /* 0x040fe4000ffbe0ff */
[----:B------:R-:W-:Y:S01]  /*0990*/  IADD3.X R33, R35, UR19, RZ, P4, !PT ;  /* 0x0000001323217c10 */ /* 0x000fe2000a7fe4ff */
[----:B------:R-:W4:Y:S01]  /*09a0*/  @P1 LDG.E.U16 R45, desc[UR22][R28.64] ;  /* 0x000000161c2d1981 */ /* 0x000f22000c1e1500 */
[----:B------:R-:W-:Y:S02]  /*09b0*/  IADD3 R38, P4, R38, UR20, RZ ;  /* 0x0000001426267c10 */ /* 0x000fe4000ff9e0ff */
[C---:B------:R-:W-:Y:S01]  /*09c0*/  IADD3.X R37, R39.reuse, UR19, RZ, P5, !PT ;  /* 0x0000001327257c10 */ /* 0x040fe2000affe4ff */
[----:B------:R0:W5:Y:S01]  /*09d0*/  @P0 LDG.E R59, desc[UR22][R24.64] ;  /* 0x00000016183b0981 */ /* 0x000162000c1e1900 */
[----:B------:R-:W-:Y:S02]  /*09e0*/  IADD3.X R39, R39, UR21, RZ, P4, !PT ;  /* 0x0000001527277c10 */ /* 0x000fe4000a7fe4ff */
[----:B------:R-:W-:Y:S01]  /*09f0*/  IADD3 R40, P4, R42, UR18, RZ ;  /* 0x000000122a287c10 */ /* 0x000fe2000ff9e0ff */
[----:B------:R0:W5:Y:S01]  /*0a00*/  @P0 LDG.E R51, desc[UR22][R26.64] ;  /* 0x000000161a330981 */ /* 0x000162000c1e1900 */
[----:B------:R-:W-:-:S02]  /*0a10*/  IADD3 R34, P6, R34, UR20, RZ ;  /* 0x0000001422227c10 */ /* 0x000fc4000ffde0ff */
[----:B------:R-:W-:Y:S02]  /*0a20*/  IADD3 R42, P5, R42, UR20, RZ ;  /* 0x000000142a2a7c10 */ /* 0x000fe4000ffbe0ff */
[----:B------:R-:W-:Y:S01]  /*0a30*/  MOV R17, RZ ;  /* 0x000000ff00117202 */ /* 0x000fe20000000f00 */
[----:B------:R-:W-:Y:S01]  /*0a40*/  IMAD.MOV.U32 R7, RZ, RZ, RZ ;  /* 0x000000ffff077224 */ /* 0x000fe200078e00ff */
[----:B------:R-:W-:Y:S01]  /*0a50*/  IADD3.X R41, R43, UR19, RZ, P4, !PT ;  /* 0x000000132b297c10 */ /* 0x000fe2000a7fe4ff */
[----:B------:R0:W5:Y:S01]  /*0a60*/  @P3 LDG.E R9, desc[UR22][R38.64] ;  /* 0x0000001626093981 */ /* 0x000162000c1e1900 */
[----:B------:R-:W-:Y:S02]  /*0a70*/  IADD3.X R35, R35, UR21, RZ, P6, !PT ;  /* 0x0000001523237c10 */ /* 0x000fe4000b7fe4ff */
[----:B------:R-:W-:Y:S01]  /*0a80*/  IADD3.X R43, R43, UR21, RZ, P5, !PT ;  /* 0x000000152b2b7c10 */ /* 0x000fe2000affe4ff */
[----:B------:R0:W5:Y:S04]  /*0a90*/  @P1 LDG.E R17, desc[UR22][R32.64] ;  /* 0x0000001620111981 */ /* 0x000168000c1e1900 */
[----:B------:R0:W5:Y:S04]  /*0aa0*/  @P1 LDG.E R47, desc[UR22][R34.64] ;  /* 0x00000016222f1981 */ /* 0x000168000c1e1900 */
[----:B------:R0:W5:Y:S04]  /*0ab0*/  @P2 LDG.E R8, desc[UR22][R40.64] ;  /* 0x0000001628082981 */ /* 0x000168000c1e1900 */
[----:B------:R0:W5:Y:S04]  /*0ac0*/  @P2 LDG.E R11, desc[UR22][R42.64] ;  /* 0x000000162a0b2981 */ /* 0x000168000c1e1900 */
[----:B------:R0:W5:Y:S01]  /*0ad0*/  @P3 LDG.E R7, desc[UR22][R36.64] ;  /* 0x0000001624073981 */ /* 0x000162000c1e1900 */
[----:B------:R-:W-:-:S06]  /*0ae0*/  HFMA2.MMA R53, -RZ, RZ, 0, 0 ;  /* 0x00000000ff357435 */ /* 0x000fcc00000001ff */
[----:B--2---:R-:W-:Y:S01]  /*0af0*/  @P0 IMAD.U32 R53, R0, 0x10000, RZ ;  /* 0x0001000000350824 */ /* 0x004fe200078e00ff */
[----:B---3--:R-:W-:-:S04]  /*0b00*/  PRMT R49, R13, 0x9910, RZ ;  /* 0x000099100d317816 */ /* 0x008fc800000000ff */
[----:B----4-:R-:W-:Y:S02]  /*0b10*/  LEA.HI.SX32 R50, R49, R10, 0x11 ;  /* 0x0000000a31327211 */ /* 0x010fe400078f8aff */
[----:B------:R-:W-:Y:S02]  /*0b20*/  PRMT R52, R12, 0x9910, RZ ;  /* 0x000099100c347816 */ /* 0x000fe400000000ff */
[----:B------:R-:W-:-:S03]  /*0b30*/  MOV R10, RZ ;  /* 0x000000ff000a7202 */ /* 0x000fc60000000f00 */
[----:B------:R-:W-:Y:S02]  /*0b40*/  IMAD.MOV.U32 R49, RZ, RZ, R52 ;  /* 0x000000ffff317224 */ /* 0x000fe400078e0034 */
[----:B------:R-:W-:Y:S01]  /*0b50*/  @P3 IMAD.U32 R10, R46, 0x10000, RZ ;  /* 0x000100002e0a3824 */ /* 0x000fe200078e00ff */
[----:B------:R-:W-:Y:S02]  /*0b60*/  ISETP.NE.AND P3, PT, RZ, UR29, PT ;  /* 0x0000001dff007c0c */ /* 0x000fe4000bf65270 */
[----:B------:R-:W-:Y:S02]  /*0b70*/  PRMT R52, R44, 0x9910, RZ ;  /* 0x000099102c347816 */ /* 0x000fe400000000ff */
[----:B------:R-:W-:Y:S02]  /*0b80*/  LEA.HI.SX32 R49, R49, R48, 0x11 ;  /* 0x0000003031317211 */ /* 0x000fe400078f8aff */
[----:B------:R-:W-:Y:S02]  /*0b90*/  MOV R46, R52 ;  /* 0x00000034002e7202 */ /* 0x000fe40000000f00 */
[----:B------:R-:W-:-:S02]  /*0ba0*/  PRMT R12, R12, 0x5410, R49 ;  /* 0x000054100c0c7816 */ /* 0x000fc40000000031 */
[----:B------:R-:W-:Y:S02]  /*0bb0*/  LEA.HI.SX32 R55, R46, R15, 0x11 ;  /* 0x0000000f2e377211 */ /* 0x000fe400078f8aff */
[----:B------:R-:W-:-:S05]  /*0bc0*/  PRMT R48, R16, 0x9910, RZ ;  /* 0x0000991010307816 */ /* 0x000fca00000000ff */
[----:B------:R-:W-:Y:S01]  /*0bd0*/  IMAD.MOV.U32 R46, RZ, RZ, R48 ;  /* 0x000000ffff2e7224 */ /* 0x000fe200078e0030 */
[----:B------:R-:W-:Y:S01]  /*0be0*/  MOV R15, RZ ;  /* 0x000000ff000f7202 */ /* 0x000fe20000000f00 */
[----:B------:R-:W-:-:S03]  /*0bf0*/  IMAD.MOV.U32 R49, RZ, RZ, RZ ;  /* 0x000000ffff317224 */ /* 0x000fc600078e00ff */
[----:B------:R-:W-:Y:S01]  /*0c00*/  LEA.HI.SX32 R45, R46, R45, 0x11 ;  /* 0x0000002d2e2d7211 */ /* 0x000fe200078f8aff */
[----:B------:R-:W-:Y:S01]  /*0c10*/  @P2 IMAD.U32 R15, R14, 0x10000, RZ ;  /* 0x000100000e0f2824 */ /* 0x000fe200078e00ff */
[----:B------:R-:W-:Y:S02]  /*0c20*/  PRMT R13, R13, 0x5410, R50 ;  /* 0x000054100d0d7816 */ /* 0x000fe40000000032 */
[----:B------:R-:W-:Y:S02]  /*0c30*/  @P1 SHF.L.U32 R49, R2, 0x10, RZ ;  /* 0x0000001002311819 */ /* 0x000fe400000006ff */
[----:B------:R-:W-:Y:S02]  /*0c40*/  PRMT R14, R44, 0x5410, R55 ;  /* 0x000054102c0e7816 */ /* 0x000fe40000000037 */
[----:B------:R-:W-:Y:S01]  /*0c50*/  PRMT R16, R16, 0x5410, R45 ;  /* 0x0000541010107816 */ /* 0x000fe2000000002d */
[----:B0-----:R-:W-:Y:S06]  /*0c60*/  @!P3 BRA `(.L_x_1930) ;  /* 0x000000100038b947 */ /* 0x001fec0003800000 */
[----:B------:R-:W0:Y:S01]  /*0c70*/  LDC.64 R44, c[0x0][0xd98] ;  /* 0x00036600ff2c7b82 */ /* 0x000e220000000a00 */
[----:B------:R-:W-:Y:S01]  /*0c80*/  FMUL R0, R53, UR13 ;  /* 0x0000000d35007c20 */ /* 0x000fe20008400000 */
[----:B------:R-:W-:Y:S03]  /*0c90*/  BSSY B2, `(.L_x_1931) ;  /* 0x0000013000027945 */ /* 0x000fe60003800000 */
[----:B-----5:R-:W-:Y:S01]  /*0ca0*/  FFMA R59, R59, UR33, R0 ;  /* 0x000000213b3b7c23 */ /* 0x020fe20008000000 */
        /* <DEDUP_REMOVED lines=13> */
[----:B------:R-:W-:Y:S01]  /*0d80*/  MOV R44, 0xdb0 ;  /* 0x00000db0002c7802 */ /* 0x000fe20000000f00 */
[----:B------:R-:W-:-:S07]  /*0d90*/  IMAD.U32 R50, RZ, RZ, UR12 ;  /* 0x0000000cff327e24 */ /* 0x000fce000f8e00ff */
[----:B------:R-:W-:Y:S05]  /*0da0*/  CALL.REL.NOINC `($__internal_49_$__cuda_sm3x_div_rn_noftz_f32_slowpath) ;  /* 0x00000024007c7944 */ /* 0x000fea0003c00000 */
[----:B------:R-:W-:-:S07]  /*0db0*/  MOV R54, R2 ;  /* 0x0000000200367202 */ /* 0x000fce0000000f00 */
.L_x_1932:
[----:B------:R-:W-:Y:S05]  /*0dc0*/  BSYNC B2 ;  /* 0x0000000000027941 */ /* 0x000fea0003800000 */
.L_x_1931:
        /* <DEDUP_REMOVED lines=14> */
[----:B------:R-:W-:Y:S05]  /*0eb0*/  CALL.REL.NOINC `($__internal_49_$__cuda_sm3x_div_rn_noftz_f32_slowpath) ;  /* 0x0000002400387944 */ /* 0x000fea0003c00000 */
[----:B------:R-:W-:-:S07]  /*0ec0*/  IMAD.MOV.U32 R44, RZ, RZ, R2 ;  /* 0x000000ffff2c7224 */ /* 0x000fce00078e0002 */
.L_x_1934:
[----:B------:R-:W-:Y:S05]  /*0ed0*/  BSYNC B2 ;  /* 0x0000000000027941 */ /* 0x000fea0003800000 */
.L_x_1933:
[----:B------:R-:W-:Y:S01]  /*0ee0*/  IADD3 R2, R44, -0xd000000, RZ ;  /* 0xf30000002c027810 */ /* 0x000fe20007ffe0ff */
[----:B------:R0:W1:Y:S01]  /*0ef0*/  MUFU.RSQ R53, R44 ;  /* 0x0000002c00357308 */ /* 0x0000620000001400 */
[----:B------:R-:W-:Y:S02]  /*0f00*/  BSSY B0, `(.L_x_1935) ;  /* 0x000000a000007945 */ /* 0x000fe40003800000 */
[----:B------:R-:W-:-:S13]  /*0f10*/  ISETP.GT.U32.AND P3, PT, R2, 0x727fffff, PT ;  /* 0x727fffff0200780c */ /* 0x000fda0003f64070 */
[----:B0-----:R-:W-:Y:S05]  /*0f20*/  @!P3 BRA `(.L_x_1936) ;  /* 0x00000000000cb947 */ /* 0x001fea0003800000 */
[----:B------:R-:W-:-:S07]  /*0f30*/  MOV R2, 0xf50 ;  /* 0x00000f5000027802 */ /* 0x000fce0000000f00 */
[----:B-1----:R-:W-:Y:S05]  /*0f40*/  CALL.REL.NOINC `($__internal_48_$__cuda_sm20_sqrt_rn_f32_slowpath) ;  /* 0x0000002000bc7944 */ /* 0x002fea0003c00000 */
[----:B------:R-:W-:Y:S05]  /*0f50*/  BRA `(.L_x_1937) ;  /* 0x0000000000107947 */ /* 0x000fea0003800000 */
.L_x_1936:
[C---:B-1----:R-:W-:Y:S01]  /*0f60*/  FMUL.FTZ R45, R53.reuse, R44 ;  /* 0x0000002c352d7220 */ /* 0x042fe20000410000 */
[----:B------:R-:W-:-:S03]  /*0f70*/  FMUL.FTZ R46, R53, 0.5 ;  /* 0x3f000000352e7820 */ /* 0x000fc60000410000 */
[----:B------:R-:W-:-:S04]  /*0f80*/  FFMA R44, -R45, R45, R44 ;  /* 0x0000002d2d2c7223 */ /* 0x000fc8000000012c */
[----:B------:R-:W-:-:S07]  /*0f90*/  FFMA R46, R44, R46, R45 ;  /* 0x0000002e2c2e7223 */ /* 0x000fce000000002d */
.L_x_1937:
[----:B------:R-:W-:Y:S05]  /*0fa0*/  BSYNC B0 ;  /* 0x0000000000007941 */ /* 0x000fea0003800000 */
.L_x_1935:
        /* <DEDUP_REMOVED lines=11> */
[----:B------:R-:W-:-:S07]  /*1060*/  MOV R44, 0x1080 ;  /* 0x00001080002c7802 */ /* 0x000fce0000000f00 */
[----:B------:R-:W-:Y:S05]  /*1070*/  CALL.REL.NOINC `($__internal_49_$__cuda_sm3x_div_rn_noftz_f32_slowpath) ;  /* 0x0000002000c87944 */ /* 0x000fea0003c00000 */
.L_x_1939:
[----:B------:R-:W-:Y:S05]  /*1080*/  BSYNC B2 ;  /* 0x0000000000027941 */ /* 0x000fea0003800000 */
.L_x_1938:
        /* <DEDUP_REMOVED lines=18> */
[----:B------:R-:W-:Y:S01]  /*11b0*/  MOV R44, 0x11e0 ;  /* 0x000011e0002c7802 */ /* 0x000fe20000000f00 */
[----:B------:R-:W-:-:S07]  /*11c0*/  IMAD.U32 R50, RZ, RZ, UR12 ;  /* 0x0000000cff327e24 */ /* 0x000fce000f8e00ff */
[----:B------:R-:W-:Y:S05]  /*11d0*/  CALL.REL.NOINC `($__internal_49_$__cuda_sm3x_div_rn_noftz_f32_slowpath) ;  /* 0x0000002000707944 */ /* 0x000fea0003c00000 */
[----:B------:R-:W-:-:S07]  /*11e0*/  MOV R54, R2 ;  /* 0x0000000200367202 */ /* 0x000fce0000000f00 */
.L_x_1941:
[----:B------:R-:W-:Y:S05]  /*11f0*/  BSYNC B2 ;  /* 0x0000000000027941 */ /* 0x000fea0003800000 */
.L_x_1940:
        /* <DEDUP_REMOVED lines=14> */
[----:B------:R-:W-:Y:S05]  /*12e0*/  CALL.REL.NOINC `($__internal_49_$__cuda_sm3x_div_rn_noftz_f32_slowpath) ;  /* 0x00000020002c7944 */ /* 0x000fea0003c00000 */
[----:B------:R-:W-:-:S07]  /*12f0*/  MOV R44, R2 ;  /* 0x00000002002c7202 */ /* 0x000fce0000000f00 */
.L_x_1943:
[----:B------:R-:W-:Y:S05]  /*1300*/  BSYNC B2 ;  /* 0x0000000000027941 */ /* 0x000fea0003800000 */
.L_x_1942:
        /* <DEDUP_REMOVED lines=8> */
.L_x_1945:
[C---:B-1----:R-:W-:Y:S01]  /*1390*/  FMUL.FTZ R45, R53.reuse, R44 ;  /* 0x0000002c352d7220 */ /* 0x042fe20000410000 */
[----:B------:R-:W-:-:S03]  /*13a0*/  FMUL.FTZ R46, R53, 0.5 ;  /* 0x3f000000352e7820 */ /* 0x000fc60000410000 */
[----:B------:R-:W-:-:S04]  /*13b0*/  FFMA R44, -R45, R45, R44 ;  /* 0x0000002d2d2c7223 */ /* 0x000fc8000000012c */
[----:B------:R-:W-:-:S07]  /*13c0*/  FFMA R46, R44, R46, R45 ;  /* 0x0000002e2c2e7223 */ /* 0x000fce000000002d */
.L_x_1946:
[----:B------:R-:W-:Y:S05]  /*13d0*/  BSYNC B0 ;  /* 0x0000000000007941 */ /* 0x000fea0003800000 */
.L_x_1944:
        /* <DEDUP_REMOVED lines=13> */
[----:B------:R-:W-:-:S07]  /*14b0*/  MOV R53, R2 ;  /* 0x0000000200357202 */ /* 0x000fce0000000f00 */
.L_x_1948:
[----:B------:R-:W-:Y:S05]  /*14c0*/  BSYNC B2 ;  /* 0x0000000000027941 */ /* 0x000fea0003800000 */
.L_x_1947:
        /* <DEDUP_REMOVED lines=20> */
[----:B------:R-:W-:Y:S05]  /*1610*/  CALL.REL.NOINC `($__internal_49_$__cuda_sm3x_div_rn_noftz_f32_slowpath) ;  /* 0x0000001c00607944 */ /* 0x000fea0003c00000 */
[----:B------:R-:W-:-:S07]  /*1620*/  MOV R10, R2 ;  /* 0x00000002000a7202 */ /* 0x000fce0000000f00 */
.L_x_1950:
[----:B------:R-:W-:Y:S05]  /*1630*/  BSYNC B2 ;  /* 0x0000000000027941 */ /* 0x000fea0003800000 */
.L_x_1949:
        /* <DEDUP_REMOVED lines=16> */
.L_x_1952:
[----:B------:R-:W-:Y:S05]  /*1740*/  BSYNC B2 ;  /* 0x0000000000027941 */ /* 0x000fea0003800000 */
.L_x_1951:
        /* <DEDUP_REMOVED lines=8> */
.L_x_1954:
[C---:B-1----:R-:W-:Y:S01]  /*17d0*/  FMUL.FTZ R45, R53.reuse, R44 ;  /* 0x0000002c352d7220 */ /* 0x042fe20000410000 */
[----:B------:R-:W-:-:S03]  /*17e0*/  FMUL.FTZ R46, R53, 0.5 ;  /* 0x3f000000352e7820 */ /* 0x000fc60000410000 */
[----:B------:R-:W-:-:S04]  /*17f0*/  FFMA R44, -R45, R45, R44 ;  /* 0x0000002d2d2c7223 */ /* 0x000fc8000000012c */
[----:B------:R-:W-:-:S07]  /*1800*/  FFMA R46, R44, R46, R45 ;  /* 0x0000002e2c2e7223 */ /* 0x000fce000000002d */
.L_x_1955:
[----:B------:R-:W-:Y:S05]  /*1810*/  BSYNC B0 ;  /* 0x0000000000007941 */ /* 0x000fea0003800000 */
.L_x_1953:
        /* <DEDUP_REMOVED lines=13> */
.L_x_1957:
[----:B------:R-:W-:Y:S05]  /*18f0*/  BSYNC B2 ;  /* 0x0000000000027941 */ /* 0x000fea0003800000 */
.L_x_1956:
        /* <DEDUP_REMOVED lines=18> */
[----:B------:R-:W-:Y:S02]  /*1a20*/  MOV R44, 0x1a50 ;  /* 0x00001a50002c7802 */ /* 0x000fe40000000f00 */
[----:B------:R-:W-:-:S07]  /*1a30*/  MOV R50, UR12 ;  /* 0x0000000c00327c02 */ /* 0x000fce0008000f00 */
[----:B------:R-:W-:Y:S05]  /*1a40*/  CALL.REL.NOINC `($__internal_49_$__cuda_sm3x_div_rn_noftz_f32_slowpath) ;  /* 0x0000001800547944 */ /* 0x000fea0003c00000 */
[----:B------:R-:W-:-:S07]  /*1a50*/  IMAD.MOV.U32 R10, RZ, RZ, R2 ;  /* 0x000000ffff0a7224 */ /* 0x000fce00078e0002 */
.L_x_1959:
[----:B------:R-:W-:Y:S05]  /*1a60*/  BSYNC B2 ;  /* 0x0000000000027941 */ /* 0x000fea0003800000 */
.L_x_1958:
        /* <DEDUP_REMOVED lines=11> */
[----:B------:R-:W-:Y:S02]  /*1b20*/  MOV R59, R61 ;  /* 0x0000003d003b7202 */ /* 0x000fe40000000f00 */
[----:B------:R-:W-:Y:S02]  /*1b30*/  MOV R50, UR12 ;  /* 0x0000000c00327c02 */ /* 0x000fe40008000f00 */
[----:B------:R-:W-:-:S07]  /*1b40*/  MOV R44, 0x1b60 ;  /* 0x00001b60002c7802 */ /* 0x000fce0000000f00 */
[----:B------:R-:W-:Y:S05]  /*1b50*/  CALL.REL.NOINC `($__internal_49_$__cuda_sm3x_div_rn_noftz_f32_slowpath) ;  /* 0x0000001800107944 */ /* 0x000fea0003c00000 */
[----:B------:R-:W-:-:S07]  /*1b60*/  IMAD.MOV.U32 R44, RZ, RZ, R2 ;  /* 0x000000ffff2c7224 */ /* 0x000fce00078e0002 */
.L_x_1961:
[----:B------:R-:W-:Y:S05]  /*1b70*/  BSYNC B2 ;  /* 0x0000000000027941 */ /* 0x000fea0003800000 */
.L_x_1960:
        /* <DEDUP_REMOVED lines=8> */
.L_x_1963:
[C---:B-1----:R-:W-:Y:S01]  /*1c00*/  FMUL.FTZ R11, R45.reuse, R44 ;  /* 0x0000002c2d0b7220 */ /* 0x042fe20000410000 */
[----:B------:R-:W-:-:S03]  /*1c10*/  FMUL.FTZ R46, R45, 0.5 ;  /* 0x3f0000002d2e7820 */ /* 0x000fc60000410000 */
[----:B------:R-:W-:-:S04]  /*1c20*/  FFMA R44, -R11, R11, R44 ;  /* 0x0000000b0b2c7223 */ /* 0x000fc8000000012c */
[----:B------:R-:W-:-:S07]  /*1c30*/  FFMA R46, R44, R46, R11 ;  /* 0x0000002e2c2e7223 */ /* 0x000fce000000000b */
.L_x_1964:
[----:B------:R-:W-:Y:S05]  /*1c40*/  BSYNC B0 ;  /* 0x0000000000007941 */ /* 0x000fea0003800000 */
.L_x_1962:
        /* <DEDUP_REMOVED lines=11> */
[----:B------:R-:W-:-:S07]  /*1d00*/  MOV R44, 0x1d20 ;  /* 0x00001d20002c7802 */ /* 0x000fce0000000f00 */
[----:B------:R-:W-:Y:S05]  /*1d10*/  CALL.REL.NOINC `($__internal_49_$__cuda_sm3x_div_rn_noftz_f32_slowpath) ;  /* 0x0000001400a07944 */ /* 0x000fea0003c00000 */
.L_x_1966:
[----:B------:R-:W-:Y:S05]  /*1d20*/  BSYNC B2 ;  /* 0x0000000000027941 */ /* 0x000fea0003800000 */
.L_x_1965:
[----:B------:R-:W-:Y:S01]  /*1d30*/  FFMA R45, R12, UR31, R2 ;  /* 0x0000001f0c2d7c23 */ /* 0x000fe20008000002 */
[----:B------:R-:W-:Y:S06]  /*1d40*/  BRA `(.L_x_1967) ;  /* 0x0000001000407947 */ /* 0x000fec0003800000 */
.L_x_1930:
[----:B------:R-:W0:Y:S01]  /*1d50*/  LDC.64 R44, c[0x0][0xd98] ;  /* 0x00036600ff2c7b82 */ /* 0x000e220000000a00 */
[----:B------:R-:W-:Y:S01]  /*1d60*/  FFMA R53, R14, UR31, R53 ;  /* 0x0000001f0e357c23 */ /* 0x000fe20008000035 */
[----:B------:R-:W-:Y:S03]  /*1d70*/  BSSY B2, `(.L_x_1968) ;  /* 0x0000014000027945 */ /* 0x000fe60003800000 */
[----:B------:R-:W-:-:S04]  /*1d80*/  FMUL R0, R53, UR13 ;  /* 0x0000000d35007c20 */ /* 0x000fc80008400000 */
[----:B-----5:R-:W-:Y:S01]  /*1d90*/  FFMA R59, R59, UR33, R0 ;  /* 0x000000213b3b7c23 */ /* 0x020fe20008000000 */
        /* <DEDUP_REMOVED lines=13> */
[----:B------:R-:W-:Y:S02]  /*1e70*/  MOV R44, 0x1ea0 ;  /* 0x00001ea0002c7802 */ /* 0x000fe40000000f00 */
[----:B------:R-:W-:-:S07]  /*1e80*/  MOV R50, UR12 ;  /* 0x0000000c00327c02 */ /* 0x000fce0008000f00 */
[----:B------:R-:W-:Y:S05]  /*1e90*/  CALL.REL.NOINC `($__internal_49_$__cuda_sm3x_div_rn_noftz_f32_slowpath) ;  /* 0x0000001400407944 */ /* 0x000fea0003c00000 */
[----:B------:R-:W-:-:S07]  /*1ea0*/  MOV R54, R2 ;  /* 0x0000000200367202 */ /* 0x000fce0000000f00 */
.L_x_1969:
[----:B------:R-:W-:Y:S05]  /*1eb0*/  BSYNC B2 ;  /* 0x0000000000027941 */ /* 0x000fea0003800000 */
.L_x_1968:
        /* <DEDUP_REMOVED lines=15> */
[----:B------:R-:W-:-:S07]  /*1fb0*/  MOV R44, R2 ;  /* 0x00000002002c7202 */ /* 0x000fce0000000f00 */
.L_x_1971:
[----:B------:R-:W-:Y:S05]  /*1fc0*/  BSYNC B2 ;  /* 0x0000000000027941 */ /* 0x000fea0003800000 */
.L_x_1970:
[----:B------:R-:W-:Y:S01]  /*1fd0*/  VIADD R2, R44, 0xf3000000 ;  /* 0xf30000002c027836 */ /* 0x000fe20000000000 */
[----:B------:R0:W1:Y:S01]  /*1fe0*/  MUFU.RSQ R53, R44 ;  /* 0x0000002c00357308 */ /* 0x0000620000001400 */
[----:B------:R-:W-:Y:S03]  /*1ff0*/  BSSY B0, `(.L_x_1972) ;  /* 0x000000a000007945 */ /* 0x000fe60003800000 */
[----:B------:R-:W-:-:S13]  /*2000*/  ISETP.GT.U32.AND P3, PT, R2, 0x727fffff, PT ;  /* 0x727fffff0200780c */ /* 0x000fda0003f64070 */
[----:B01----:R-:W-:Y:S05]  /*2010*/  @!P3 BRA `(.L_x_1973) ;  /* 0x00000000000cb947 */ /* 0x003fea0003800000 */
[----:B------:R-:W-:-:S07]  /*2020*/  MOV R2, 0x2040 ;  /* 0x0000204000027802 */ /* 0x000fce0000000f00 */
[----:B------:R-:W-:Y:S05]  /*2030*/  CALL.REL.NOINC `($__internal_48_$__cuda_sm20_sqrt_rn_f32_slowpath) ;  /* 0x0000001000807944 */ /* 0x000fea0003c00000 */
[----:B------:R-:W-:Y:S05]  /*2040*/  BRA `(.L_x_1974) ;  /* 0x0000000000107947 */ /* 0x000fea0003800000 */
.L_x_1973:
[C---:B------:R-:W-:Y:S01]  /*2050*/  FMUL.FTZ R45, R53.reuse, R44 ;  /* 0x0000002c352d7220 */ /* 0x040fe20000410000 */
[----:B------:R-:W-:-:S03]  /*2060*/  FMUL.FTZ R46, R53, 0.5 ;  /* 0x3f000000352e7820 */ /* 0x000fc60000410000 */
[----:B------:R-:W-:-:S04]  /*2070*/  FFMA R44, -R45, R45, R44 ;  /* 0x0000002d2d2c7223 */ /* 0x000fc8000000012c */
[----:B------:R-:W-:-:S07]  /*2080*/  FFMA R46, R44, R46, R45 ;  /* 0x0000002e2c2e7223 */ /* 0x000fce000000002d */
.L_x_1974:
[----:B------:R-:W-:Y:S05]  /*2090*/  BSYNC B0 ;  /* 0x0000000000007941 */ /* 0x000fea0003800000 */
.L_x_1972:
        /* <DEDUP_REMOVED lines=13> */
.L_x_1976:
[----:B------:R-:W-:Y:S05]  /*2170*/  BSYNC B2 ;  /* 0x0000000000027941 */ /* 0x000fea0003800000 */
.L_x_1975:
[----:B------:R-:W0:Y:S01]  /*2180*/  LDC.64 R44, c[0x0][0xd98] ;  /* 0x00036600ff2c7b82 */ /* 0x000e220000000a00 */
[----:B------:R-:W-:Y:S01]  /*2190*/  FFMA R49, R16, UR31, R49 ;  /* 0x0000001f10317c23 */ /* 0x000fe20008000031 */
[----:B------:R-:W-:Y:S03]  /*21a0*/  BSSY B2, `(.L_x_1977) ;  /* 0x0000015000027945 */ /* 0x000fe60003800000 */
[----:B------:R-:W-:-:S04]  /*21b0*/  FMUL R46, R49, UR13 ;  /* 0x0000000d312e7c20 */ /* 0x000fc80008400000 */
[----:B------:R-:W-:Y:S01]  /*21c0*/  FFMA R59, R17, UR33, R46 ;  /* 0x00000021113b7c23 */ /* 0x000fe2000800002e */
[----:B------:R-:W-:-:S04]  /*21d0*/  FMUL R46, R49, UR27 ;  /* 0x0000001b312e7c20 */ /* 0x000fc80008400000 */
[----:B------:R-:W-:Y:S01]  /*21e0*/  FMUL R46, R49, R46 ;  /* 0x0000002e312e7220 */ /* 0x000fe20000400000 */
[----:B------:R-:W-:Y:S01]  /*21f0*/  IMAD.MOV.U32 R49, RZ, RZ, R59 ;  /* 0x000000ffff317224 */ /* 0x000fe200078e003b */
        /* <DEDUP_REMOVED lines=14> */
[----:B------:R-:W-:-:S07]  /*22e0*/  MOV R54, R2 ;  /* 0x0000000200367202 */ /* 0x000fce0000000f00 */
.L_x_1978:
[----:B------:R-:W-:Y:S05]  /*22f0*/  BSYNC B2 ;  /* 0x0000000000027941 */ /* 0x000fea0003800000 */
.L_x_1977:
        /* <DEDUP_REMOVED lines=15> */
.L_x_1980:
[----:B------:R-:W-:Y:S05]  /*23f0*/  BSYNC B2 ;  /* 0x0000000000027941 */ /* 0x000fea0003800000 */
.L_x_1979:
[----:B------:R-:W-:Y:S01]  /*2400*/  IADD3 R44, R2, -0xd000000, RZ ;  /* 0xf3000000022c7810 */ /* 0x000fe20007ffe0ff */
[----:B------:R0:W1:Y:S01]  /*2410*/  MUFU.RSQ R53, R2 ;  /* 0x0000000200357308 */ /* 0x0000620000001400 */
[----:B------:R-:W-:Y:S02]  /*2420*/  BSSY B0, `(.L_x_1981) ;  /* 0x000000b000007945 */ /* 0x000fe40003800000 */
[----:B------:R-:W-:-:S13]  /*2430*/  ISETP.GT.U32.AND P3, PT, R44, 0x727fffff, PT ;  /* 0x727fffff2c00780c */ /* 0x000fda0003f64070 */
[----:B0-----:R-:W-:Y:S05]  /*2440*/  @!P3 BRA `(.L_x_1982) ;  /* 0x000000000010b947 */ /* 0x001fea0003800000 */
[----:B------:R-:W-:Y:S01]  /*2450*/  IMAD.MOV.U32 R44, RZ, RZ, R2 ;  /* 0x000000ffff2c7224 */ /* 0x000fe200078e0002 */
[----:B------:R-:W-:-:S07]  /*2460*/  MOV R2, 0x2480 ;  /* 0x0000248000027802 */ /* 0x000fce0000000f00 */
[----:B-1----:R-:W-:Y:S05]  /*2470*/  CALL.REL.NOINC `($__internal_48_$__cuda_sm20_sqrt_rn_f32_slowpath) ;  /* 0x0000000c00707944 */ /* 0x002fea0003c00000 */
[----:B------:R-:W-:Y:S05]  /*2480*/  BRA `(.L_x_1983) ;  /* 0x0000000000107947 */ /* 0x000fea0003800000 */
.L_x_1982:
[C---:B-1----:R-:W-:Y:S01]  /*2490*/  FMUL.FTZ R45, R53.reuse, R2 ;  /* 0x00000002352d7220 */ /* 0x042fe20000410000 */
[----:B------:R-:W-:-:S03]  /*24a0*/  FMUL.FTZ R46, R53, 0.5 ;  /* 0x3f000000352e7820 */ /* 0x000fc60000410000 */
[----:B------:R-:W-:-:S04]  /*24b0*/  FFMA R2, -R45, R45, R2 ;  /* 0x0000002d2d027223 */ /* 0x000fc80000000102 */
[----:B------:R-:W-:-:S07]  /*24c0*/  FFMA R46, R2, R46, R45 ;  /* 0x0000002e022e7223 */ /* 0x000fce000000002d */
.L_x_1983:
[----:B------:R-:W-:Y:S05]  /*24d0*/  BSYNC B0 ;  /* 0x0000000000007941 */ /* 0x000fea0003800000 */
.L_x_1981:
        /* <DEDUP_REMOVED lines=13> */
.L_x_1985:
[----:B------:R-:W-:Y:S05]  /*25b0*/  BSYNC B2 ;  /* 0x0000000000027941 */ /* 0x000fea0003800000 */
.L_x_1984:
        /* <DEDUP_REMOVED lines=21> */
[----:B------:R-:W-:Y:S05]  /*2710*/  CALL.REL.NOINC `($__internal_49_$__cuda_sm3x_div_rn_noftz_f32_slowpath) ;  /* 0x0000000c00207944 */ /* 0x000fea0003c00000 */
[----:B------:R-:W-:-:S07]  /*2720*/  MOV R10, R2 ;  /* 0x00000002000a7202 */ /* 0x000fce0000000f00 */
.L_x_1987:
[----:B------:R-:W-:Y:S05]  /*2730*/  BSYNC B2 ;  /* 0x0000000000027941 */ /* 0x000fea0003800000 */
.L_x_1986:
        /* <DEDUP_REMOVED lines=15> */
.L_x_1989:
[----:B------:R-:W-:Y:S05]  /*2830*/  BSYNC B2 ;  /* 0x0000000000027941 */ /* 0x000fea0003800000 */
.L_x_1988:
        /* <DEDUP_REMOVED lines=9> */
.L_x_1991:
[C---:B-1----:R-:W-:Y:S01]  /*28d0*/  FMUL.FTZ R45, R53.reuse, R2 ;  /* 0x00000002352d7220 */ /* 0x042fe20000410000 */
[----:B------:R-:W-:-:S03]  /*28e0*/  FMUL.FTZ R46, R53, 0.5 ;  /* 0x3f000000352e7820 */ /* 0x000fc60000410000 */
[----:B------:R-:W-:-:S04]  /*28f0*/  FFMA R2, -R45, R45, R2 ;  /* 0x0000002d2d027223 */ /* 0x000fc80000000102 */
[----:B------:R-:W-:-:S07]  /*2900*/  FFMA R46, R2, R46, R45 ;  /* 0x0000002e022e7223 */ /* 0x000fce000000002d */
.L_x_1992:
[----:B------:R-:W-:Y:S05]  /*2910*/  BSYNC B0 ;  /* 0x0000000000007941 */ /* 0x000fea0003800000 */
.L_x_1990:
        /* <DEDUP_REMOVED lines=13> */
.L_x_1994:
[----:B------:R-:W-:Y:S05]  /*29f0*/  BSYNC B2 ;  /* 0x0000000000027941 */ /* 0x000fea0003800000 */
.L_x_1993:
        /* <DEDUP_REMOVED lines=23> */
.L_x_1996:
[----:B------:R-:W-:Y:S05]  /*2b70*/  BSYNC B2 ;  /* 0x0000000000027941 */ /* 0x000fea0003800000 */
.L_x_1995:
        /* <DEDUP_REMOVED lines=15> */
.L_x_1998:
[----:B------:R-:W-:Y:S05]  /*2c70*/  BSYNC B2 ;  /* 0x0000000000027941 */ /* 0x000fea0003800000 */
.L_x_1997:
        /* <DEDUP_REMOVED lines=9> */
.L_x_2000:
[C---:B-1----:R-:W-:Y:S01]  /*2d10*/  FMUL.FTZ R11, R45.reuse, R2 ;  /* 0x000000022d0b7220 */ /* 0x042fe20000410000 */
[----:B------:R-:W-:-:S03]  /*2d20*/  FMUL.FTZ R46, R45, 0.5 ;  /* 0x3f0000002d2e7820 */ /* 0x000fc60000410000 */
[----:B------:R-:W-:-:S04]  /*2d30*/  FFMA R2, -R11, R11, R2 ;  /* 0x0000000b0b027223 */ /* 0x000fc80000000102 */
[----:B------:R-:W-:-:S07]  /*2d40*/  FFMA R46, R2, R46, R11 ;  /* 0x0000002e022e7223 */ /* 0x000fce000000000b */
.L_x_2001:
[----:B------:R-:W-:Y:S05]  /*2d50*/  BSYNC B0 ;  /* 0x0000000000007941 */ /* 0x000fea0003800000 */
.L_x_1999:
        /* <DEDUP_REMOVED lines=13> */
.L_x_2003:
[----:B------:R-:W-:Y:S05]  /*2e30*/  BSYNC B2 ;  /* 0x0000000000027941 */ /* 0x000fea0003800000 */
.L_x_2002:
[----:B------:R-:W-:-:S07]  /*2e40*/  MOV R45, R2 ;  /* 0x00000002002d7202 */ /* 0x000fce0000000f00 */
.L_x_1967:
[----:B------:R-:W0:Y:S01]  /*2e50*/  LDC.64 R10, c[0x0][0x210] ;  /* 0x00008400ff0a7b82 */ /* 0x000e220000000a00 */
[----:B------:R-:W-:Y:S01]  /*2e60*/  FFMA R53, -R17, UR32, R14 ;  /* 0x0000002011357c23 */ /* 0x000fe2000800010e */
[----:B------:R-:W-:Y:S01]  /*2e70*/  FFMA R55, -R9, UR32, R16 ;  /* 0x0000002009377c23 */ /* 0x000fe20008000110 */
[----:B------:R-:W-:Y:S01]  /*2e80*/  ISETP.LT.U32.AND P4, PT, R18, UR6, PT ;  /* 0x0000000612007c0c */ /* 0x000fe2000bf81070 */
[----:B------:R-:W-:Y:S01]  /*2e90*/  BSSY B0, `(.L_x_2004) ;  /* 0x0000021000007945 */ /* 0x000fe20003800000 */
[----:B------:R-:W-:Y:S01]  /*2ea0*/  FFMA R45, -R45, UR32, R12 ;  /* 0x000000202d2d7c23 */ /* 0x000fe2000800010c */
[C---:B------:R-:W-:Y:S01]  /*2eb0*/  @P0 PRMT R9, R53.reuse, 0x7632, R9 ;  /* 0x0000763235090816 */ /* 0x040fe20000000009 */
[----:B------:R1:W-:Y:S01]  /*2ec0*/  @P0 STG.E.U16 desc[UR22][R22.64], R53 ;  /* 0x0000003516000986 */ /* 0x0003e2000c101516 */
[----:B------:R-:W-:Y:S02]  /*2ed0*/  @P0 LOP3.LUT R14, R53, 0xffff, RZ, 0xc0, !PT ;  /* 0x0000ffff350e0812 */ /* 0x000fe400078ec0ff */
[----:B------:R-:W-:-:S02]  /*2ee0*/  PRMT R2, R55, 0x7632, R2 ;  /* 0x0000763237027816 */ /* 0x000fc40000000002 */
[----:B------:R-:W-:Y:S02]  /*2ef0*/  @P0 LEA.HI R9, R14, R9, RZ, 0x11 ;  /* 0x000000090e090211 */ /* 0x000fe400078f88ff */
[----:B------:R-:W-:-:S03]  /*2f00*/  @P1 LOP3.LUT R17, R55, 0xffff, RZ, 0xc0, !PT ;  /* 0x0000ffff37111812 */ /* 0x000fc600078ec0ff */
[----:B------:R1:W-:Y:S01]  /*2f10*/  @P0 STG.E.U16 desc[UR22][R20.64], R9 ;  /* 0x0000000914000986 */ /* 0x0003e2000c101516 */
[----:B------:R-:W-:-:S03]  /*2f20*/  @P1 LEA.HI R17, R17, R2, RZ, 0x11 ;  /* 0x0000000211111211 */ /* 0x000fc600078f88ff */
[----:B------:R1:W-:Y:S01]  /*2f30*/  @P0 STG.E desc[UR22][R24.64], R51 ;  /* 0x0000003318000986 */ /* 0x0003e2000c101916 */
[----:B0-----:R-:W-:-:S03]  /*2f40*/  ISETP.GE.U32.AND P3, PT, R18, R10, PT ;  /* 0x0000000a1200720c */ /* 0x001fc60003f66070 */
[----:B------:R1:W-:Y:S01]  /*2f50*/  @P0 STG.E desc[UR22][R26.64], R0 ;  /* 0x000000001a000986 */ /* 0x0003e2000c101916 */
[----:B------:R-:W-:Y:S01]  /*2f60*/  IMAD.U32 R18, RZ, RZ, UR11 ;  /* 0x0000000bff127e24 */ /* 0x000fe2000f8e00ff */
[----:B------:R-:W-:Y:S02]  /*2f70*/  ISETP.GE.AND.EX P3, PT, R19, R11, PT, P3 ;  /* 0x0000000b1300720c */ /* 0x000fe40003f66330 */
[----:B------:R1:W-:Y:S02]  /*2f80*/  @P1 STG.E.U16 desc[UR22][R30.64], R55 ;  /* 0x000000371e001986 */ /* 0x0003e4000c101516 */
[----:B------:R-:W-:Y:S02]  /*2f90*/  ISETP.GT.AND.EX P3, PT, R18, R19, !P3, P4 ;  /* 0x000000131200720c */ /* 0x000fe40005f64340 */
[----:B------:R1:W-:Y:S01]  /*2fa0*/  @P1 STG.E.U16 desc[UR22][R28.64], R17 ;  /* 0x000000111c001986 */ /* 0x0003e2000c101516 */
[----:B------:R-:W-:-:S03]  /*2fb0*/  FFMA R19, -R8, UR32, R13 ;  /* 0x0000002008137c23 */ /* 0x000fc6000800010d */
[----:B------:R1:W-:Y:S04]  /*2fc0*/  @P1 STG.E desc[UR22][R32.64], R49 ;  /* 0x0000003120001986 */ /* 0x0003e8000c101916 */
[----:B------:R1:W-:Y:S03]  /*2fd0*/  @P1 STG.E desc[UR22][R34.64], R47 ;  /* 0x0000002f22001986 */ /* 0x0003e6000c101916 */
[----:B------:R-:W-:Y:S05]  /*2fe0*/  @!P3 BRA `(.L_x_2005) ;  /* 0x00000000002cb947 */ /* 0x000fea0003800000 */
[C---:B------:R-:W-:Y:S02]  /*2ff0*/  IADD3 R2, P0, R3.reuse, UR8, RZ ;  /* 0x0000000803027c10 */ /* 0x040fe4000ff1e0ff */
[----:B------:R-:W-:Y:S02]  /*3000*/  IADD3 R8, P1, R3, UR16, RZ ;  /* 0x0000001003087c10 */ /* 0x000fe4000ff3e0ff */
[C---:B-1----:R-:W-:Y:S02]  /*3010*/  PRMT R0, R19.reuse, 0x7632, R0 ;  /* 0x0000763213007816 */ /* 0x042fe40000000000 */
[----:B------:R-:W-:Y:S02]  /*3020*/  LOP3.LUT R13, R19, 0xffff, RZ, 0xc0, !PT ;  /* 0x0000ffff130d7812 */ /* 0x000fe400078ec0ff */
[C---:B------:R-:W-:Y:S02]  /*3030*/  IADD3.X R3, R4.reuse, UR9, RZ, P0, !PT ;  /* 0x0000000904037c10 */ /* 0x040fe400087fe4ff */
[----:B------:R-:W-:-:S02]  /*3040*/  IADD3.X R9, R4, UR17, RZ, P1, !PT ;  /* 0x0000001104097c10 */ /* 0x000fc40008ffe4ff */
[----:B------:R-:W-:Y:S01]  /*3050*/  LEA.HI R13, R13, R0, RZ, 0x11 ;  /* 0x000000000d0d7211 */ /* 0x000fe200078f88ff */
[----:B------:R0:W-:Y:S04]  /*3060*/  STG.E.U16 desc[UR22][R2.64], R19 ;  /* 0x0000001302007986 */ /* 0x0001e8000c101516 */
[----:B------:R0:W-:Y:S04]  /*3070*/  STG.E.U16 desc[UR22][R8.64], R13 ;  /* 0x0000000d08007986 */ /* 0x0001e8000c101516 */
[----:B------:R0:W-:Y:S04]  /*3080*/  STG.E desc[UR22][R36.64], R7 ;  /* 0x0000000724007986 */ /* 0x0001e8000c101916 */
[----:B------:R0:W-:Y:S02]  /*3090*/  STG.E desc[UR22][R38.64], R57 ;  /* 0x0000003926007986 */ /* 0x0001e4000c101916 */
.L_x_2005:
[----:B------:R-:W-:Y:S05]  /*30a0*/  BSYNC B0 ;  /* 0x0000000000007941 */ /* 0x000fea0003800000 */
.L_x_2004:
[----:B------:R-:W-:Y:S01]  /*30b0*/  BSSY B0, `(.L_x_2006) ;  /* 0x000000d000007945 */ /* 0x000fe20003800000 */
[----:B-1----:R-:W-:-:S03]  /*30c0*/  PRMT R0, R45, 0x7632, R0 ;  /* 0x000076322d007816 */ /* 0x002fc60000000000 */
[----:B------:R-:W-:Y:S05]  /*30d0*/  @!P2 BRA `(.L_x_2007) ;  /* 0x000000000028a947 */ /* 0x000fea0003800000 */
[C---:B0-----:R-:W-:Y:S02]  /*30e0*/  IADD3 R2, P0, R5.reuse, UR8, RZ ;  /* 0x0000000805027c10 */ /* 0x041fe4000ff1e0ff */
[----:B------:R-:W-:Y:S02]  /*30f0*/  IADD3 R4, P1, R5, UR16, RZ ;  /* 0x0000001005047c10 */ /* 0x000fe4000ff3e0ff */
[----:B------:R-:W-:Y:S02]  /*3100*/  LOP3.LUT R7, R45, 0xffff, RZ, 0xc0, !PT ;  /* 0x0000ffff2d077812 */ /* 0x000fe400078ec0ff */
[C---:B------:R-:W-:Y:S02]  /*3110*/  IADD3.X R3, R6.reuse, UR9, RZ, P0, !PT ;  /* 0x0000000906037c10 */ /* 0x040fe400087fe4ff */
[----:B------:R-:W-:Y:S02]  /*3120*/  IADD3.X R5, R6, UR17, RZ, P1, !PT ;  /* 0x0000001106057c10 */ /* 0x000fe40008ffe4ff */
[----:B------:R-:W-:Y:S01]  /*3130*/  LEA.HI R7, R7, R0, RZ, 0x11 ;  /* 0x0000000007077211 */ /* 0x000fe200078f88ff */
[----:B------:R1:W-:Y:S04]  /*3140*/  STG.E.U16 desc[UR22][R2.64], R45 ;  /* 0x0000002d02007986 */ /* 0x0003e8000c101516 */
[----:B------:R1:W-:Y:S04]  /*3150*/  STG.E.U16 desc[UR22][R4.64], R7 ;  /* 0x0000000704007986 */ /* 0x0003e8000c101516 */
[----:B------:R1:W-:Y:S04]  /*3160*/  STG.E desc[UR22][R40.64], R15 ;  /* 0x0000000f28007986 */ /* 0x0003e8000c101916 */
[----:B------:R1:W-:Y:S02]  /*3170*/  STG.E desc[UR22][R42.64], R61 ;  /* 0x0000003d2a007986 */ /* 0x0003e4000c101916 */
.L_x_2007:
[----:B------:R-:W-:Y:S05]  /*3180*/  BSYNC B0 ;  /* 0x0000000000007941 */ /* 0x000fea0003800000 */
.L_x_2006:
[----:B------:R-:W-:-:S04]  /*3190*/  ULEA UR4, UP0, UR28, UR4, 0x2 ;  /* 0x000000041c047291 */ /* 0x000fc8000f80103f */
[----:B------:R-:W-:Y:S02]  /*31a0*/  UISETP.LT.U32.AND UP1, UPT, UR4, UR6, UPT ;  /* 0x000000060400728c */ /* 0x000fe4000bf21070 */
[----:B------:R-:W-:Y:S01]  /*31b0*/  UIADD3.X UR5, URZ, UR5, URZ, UP0, !UPT ;  /* 0x000000053f057290 */ /* 0x000fe200087fe43f */
[----:B------:R-:W-:-:S03]  /*31c0*/  ISETP.LE.U32.AND P0, PT, R10, UR4, PT ;  /* 0x000000040a007c0c */ /* 0x000fc6000bf03070 */
[----:B------:R-:W-:Y:S02]  /*31d0*/  PLOP3.LUT P1, PT, PT, PT, UP1, 0x80, 0x0 ;  /* 0x000000000000781c */ /* 0x000fe40003f2f018 */
[----:B------:R-:W-:Y:S02]  /*31e0*/  MOV R0, UR5 ;  /* 0x0000000500007c02 */ /* 0x000fe40008000f00 */
[----:B01----:R-:W-:Y:S02]  /*31f0*/  MOV R2, UR5 ;  /* 0x0000000500027c02 */ /* 0x003fe40008000f00 */
[----:B------:R-:W-:Y:S02]  /*3200*/  ISETP.GE.AND.EX P0, PT, R0, R11, PT, P0 ;  /* 0x0000000b0000720c */ /* 0x000fe40003f06300 */
[----:B------:R-:W-:-:S13]  /*3210*/  ISETP.LT.AND.EX P1, PT, R2, UR11, PT, P1 ;  /* 0x0000000b02007c0c */ /* 0x000fda000bf21310 */
[----:B------:R-:W-:Y:S05]  /*3220*/  @!P0 BRA P1, `(.L_x_2008) ;  /* 0xffffffd000288947 */ /* 0x000fea000083ffff */
[----:B------:R-:W-:Y:S05]  /*3230*/  EXIT ;  /* 0x000000000000794d */ /* 0x000fea0003800000 */
        .weak           $__internal_48_$__cuda_sm20_sqrt_rn_f32_slowpath
        .type           $__internal_48_$__cuda_sm20_sqrt_rn_f32_slowpath,@function
        .size           $__internal_48_$__cuda_sm20_sqrt_rn_f32_slowpath,($__internal_49_$__cuda_sm3x_div_rn_noftz_f32_slowpath - $__internal_48_$__cuda_sm20_sqrt_rn_f32_slowpath)
$__internal_48_$__cuda_sm20_sqrt_rn_f32_slowpath:
        /* <DEDUP_REMOVED lines=19> */
.L_x_2009:
[----:B------:R-:W-:Y:S01]  /*3370*/  HFMA2.MMA R45, -RZ, RZ, 0, 0 ;  /* 0x00000000ff2d7435 */ /* 0x000fe200000001ff */
[----:B------:R-:W-:-:S05]  /*3380*/  IMAD.MOV.U32 R44, RZ, RZ, R2 ;  /* 0x000000ffff2c7224 */ /* 0x000fca00078e0002 */
[----:B------:R-:W-:Y:S05]  /*3390*/  RET.REL.NODEC R44 `(_Z25multi_tensor_apply_kernelI18TensorListMetadataILi5ELb0EEN18transformer_engine17multi_tensor_adam31AdamFunctorMasterParamRemainderI13__nv_bfloat16flEEJffffffNS3_10adamMode_tEfEEvlPViT_T0_DpT1_) ;  /* 0xffffffcc2c187950 */ /* 0x000fea0003c3ffff */
        .weak           $__internal_49_$__cuda_sm3x_div_rn_noftz_f32_slowpath
        .type           $__internal_49_$__cuda_sm3x_div_rn_noftz_f32_slowpath,@function
        .size           $__internal_49_$__cuda_sm3x_div_rn_noftz_f32_slowpath,(.L_x_5532 - $__internal_49_$__cuda_sm3x_div_rn_noftz_f32_slowpath)
$__internal_49_$__cuda_sm3x_div_rn_noftz_f32_slowpath:
        /* <DEDUP_REMOVED lines=34> */
.L_x_2011:
[----:B------:R-:W-:Y:S01]  /*35c0*/  LEA R45, R53, 0xc0800000, 0x17 ;  /* 0xc0800000352d7811 */ /* 0x000fe200078eb8ff */
[----:B------:R-:W-:Y:S01]  /*35d0*/  VIADD R46, R46, 0xffffff81 ;  /* 0xffffff812e2e7836 */ /* 0x000fe20000000000 */
[----:B------:R-:W-:Y:S02]  /*35e0*/  BSSY B1, `(.L_x_2016) ;  /* 0x0000035000017945 */ /* 0x000fe40003800000 */
[----:B------:R-:W-:Y:S01]  /*35f0*/  IADD3 R56, -R45, R50, RZ ;  /* 0x000000322d387210 */ /* 0x000fe20007ffe1ff */
[C---:B------:R-:W-:Y:S01]  /*3600*/  IMAD R2, R46.reuse, -0x800000, R59 ;  /* 0xff8000002e027824 */ /* 0x040fe200078e023b */
[----:B------:R-:W-:Y:S02]  /*3610*/  IADD3 R53, R46, 0x7f, -R53 ;  /* 0x0000007f2e357810 */ /* 0x000fe40007ffe835 */
        /* <DEDUP_REMOVED lines=30> */
[----:B------:R-:W-:-:S02]  /*3800*/  ISETP.NE.AND P4, PT, R46, RZ, PT ;  /* 0x000000ff2e00720c */ /* 0x000fc40003f85270 */
        /* <DEDUP_REMOVED lines=10> */
[----:B------:R-:W-:-:S05]  /*38b0*/  LOP3.LUT R45, R45, R48, RZ, 0xc0, !PT ;  /* 0x000000302d2d7212 */ /* 0x000fca00078ec0ff */
[----:B------:R-:W-:-:S05]  /*38c0*/  IMAD.IADD R45, R46, 0x1, R45 ;  /* 0x000000012e2d7824 */ /* 0x000fca00078e022d */
[----:B------:R-:W-:Y:S01]  /*38d0*/  LOP3.LUT R2, R45, R2, RZ, 0xfc, !PT ;  /* 0x000000022d027212 */ /* 0x000fe200078efcff */
[----:B------:R-:W-:Y:S06]  /*38e0*/  BRA `(.L_x_2019) ;  /* 0x0000000000107947 */ /* 0x000fec0003800000 */
.L_x_2018:
[----:B------:R-:W-:-:S04]  /*38f0*/  LOP3.LUT R2, R2, 0x80000000, RZ, 0xc0, !PT ;  /* 0x8000000002027812 */ /* 0x000fc800078ec0ff */
[----:B------:R-:W-:Y:S01]  /*3900*/  LOP3.LUT R2, R2, 0x7f800000, RZ, 0xfc, !PT ;  /* 0x7f80000002027812 */ /* 0x000fe200078efcff */
[----:B------:R-:W-:Y:S06]  /*3910*/  BRA `(.L_x_2019) ;  /* 0x0000000000047947 */ /* 0x000fec0003800000 */
.L_x_2017:
[----:B------:R-:W-:-:S07]  /*3920*/  LEA R2, R53, R2, 0x17 ;  /* 0x0000000235027211 */ /* 0x000fce00078eb8ff */
.L_x_2019:
[----:B------:R-:W-:Y:S05]  /*3930*/  BSYNC B1 ;  /* 0x0000000000017941 */ /* 0x000fea0003800000 */
.L_x_2016:
[----:B------:R-:W-:Y:S05]  /*3940*/  BRA `(.L_x_2020) ;  /* 0x0000000000207947 */ /* 0x000fea0003800000 */
.L_x_2015:
[----:B------:R-:W-:-:S04]  /*3950*/  LOP3.LUT R50, R50, 0x80000000, R59, 0x48, !PT ;  /* 0x8000000032327812 */ /* 0x000fc800078e483b */
[----:B------:R-:W-:Y:S01]  /*3960*/  LOP3.LUT R2, R50, 0x7f800000, RZ, 0xfc, !PT ;  /* 0x7f80000032027812 */ /* 0x000fe200078efcff */
[----:B------:R-:W-:Y:S06]  /*3970*/  BRA `(.L_x_2020) ;  /* 0x0000000000147947 */ /* 0x000fec0003800000 */
.L_x_2014:
[----:B------:R-:W-:Y:S01]  /*3980*/  LOP3.LUT R2, R50, 0x80000000, R59, 0x48, !PT ;  /* 0x8000000032027812 */ /* 0x000fe200078e483b */
[----:B------:R-:W-:Y:S06]  /*3990*/  BRA `(.L_x_2020) ;  /* 0x00000000000c7947 */ /* 0x000fec0003800000 */
.L_x_2013:
[----:B------:R-:W0:Y:S01]  /*39a0*/  MUFU.RSQ R2, -QNAN ;  /* 0xffc0000000027908 */ /* 0x000e220000001400 */
[----:B------:R-:W-:Y:S05]  /*39b0*/  BRA `(.L_x_2020) ;  /* 0x0000000000047947 */ /* 0x000fea0003800000 */
.L_x_2012:
[----:B------:R-:W-:-:S07]  /*39c0*/  FADD.FTZ R2, R59, R50 ;  /* 0x000000323b027221 */ /* 0x000fce0000010000 */
.L_x_2020:
[----:B------:R-:W-:Y:S05]  /*39d0*/  BSYNC B0 ;  /* 0x0000000000007941 */ /* 0x000fea0003800000 */
.L_x_2010:
[----:B------:R-:W-:-:S06]  /*39e0*/  HFMA2.MMA R45, -RZ, RZ, 0, 0 ;  /* 0x00000000ff2d7435 */ /* 0x000fcc00000001ff */
[----:B0-----:R-:W-:Y:S05]  /*39f0*/  RET.REL.NODEC R44 `(_Z25multi_tensor_apply_kernelI18TensorListMetadataILi5ELb0EEN18transformer_engine17multi_tensor_adam31AdamFunctorMasterParamRemainderI13__nv_bfloat16flEEJffffffNS3_10adamMode_tEfEEvlPViT_T0_DpT1_) ;  /* 0xffffffc42c807950 */ /* 0x001fea0003c3ffff */
.L_x_2021:
        /* <DEDUP_REMOVED lines=16> */
.L_x_5532:


//--------------------- .text._Z25multi_tensor_apply_kernelI18TensorListMetadataILi5ELb0EEN18transformer_engine17multi_tensor_adam31AdamFunctorMasterParamRemainderI6__halfflEEJffffffNS3_10adamMode_tEfEEvlPViT_T0_DpT1_ --------------------------
	.section	.text._Z25multi_tensor_apply_kernelI18TensorListMetadataILi5ELb0EEN18transformer_engine17multi_tensor_adam31AdamFunctorMasterParamRemainderI6__halfflEEJffffffNS3_10adamMode_tEfEEvlPViT_T0_DpT1_,"ax",@progbits
	.align	128
        .global         _Z25multi_tensor_apply_kernelI18TensorListMetadataILi5ELb0EEN18transformer_engine17multi_tensor_adam31AdamFunctorMasterParamRemainderI6__halfflEEJffffffNS3_10adamMode_tEfEEvlPViT_T0_DpT1_
        .type           _Z25multi_tensor_apply_kernelI18TensorListMetadataILi5ELb0EEN18transformer_engine17multi_tensor_adam31AdamFunctorMasterParamRemainderI6__halfflEEJffffffNS3_10adamMode_tEfEEvlPViT_T0_DpT1_,@function
        .size           _Z25multi_tensor_apply_kernelI18TensorListMetadataILi5ELb0EEN18transformer_engine17multi_tensor_adam31AdamFunctorMasterParamRemainderI6__halfflEEJffffffNS3_10adamMode_tEfEEvlPViT_T0_DpT1_,(.L_x_5534 - _Z25multi_tensor_apply_kernelI18TensorListMetadataILi5ELb0EEN18transformer_engine17multi_tensor_adam31AdamFunctorMasterParamRemainderI6__halfflEEJffffffNS3_10adamMode_tEfEEvlPViT_T0_DpT1_)
        .other          _Z25multi_tensor_apply_kernelI18TensorListMetadataILi5ELb0EEN18transformer_engine17multi_tensor_adam31AdamFunctorMasterParamRemainderI6__halfflEEJffffffNS3_10adamMode_tEfEEvlPViT_T0_DpT1_,@"STO_CUDA_ENTRY STV_DEFAULT"
_Z25multi_tensor_apply_kernelI18TensorListMetadataILi5ELb0EEN18transformer_engine17multi_tensor_adam31AdamFunctorMasterParamRemainderI6__halfflEEJffffffNS3_10adamMode_tEfEEvlPViT_T0_DpT1_:
.text._Z25multi_tensor_apply_kernelI18TensorListMetadataILi5ELb0EEN18transformer_engine17multi_tensor_adam31AdamFunctorMasterParamRemainderI6__halfflEEJffffffNS3_10adamMode_tEfEEvlPViT_T0_DpT1_:
        /* <DEDUP_REMOVED lines=45> */
.L_x_2100:
[----:B------:R-:W0:Y:S01]  /*02d0*/  S2R R2, SR_TID.X ;  /* 0x0000000000027919 */ /* 0x000e220000002100 */
[----:B------:R-:W-:Y:S01]  /*02e0*/  IMAD.U32 R7, RZ, RZ, UR11 ;  /* 0x0000000bff077e24 */ /* 0x000fe2000f8e00ff */
[----:B------:R-:W-:Y:S01]  /*02f0*/  UIMAD UR12, UR26, UR24, URZ ;  /* 0x000000181a0c72a4 */ /* 0x000fe2000f8e023f */
[----:B------:R-:W-:Y:S01]  /*0300*/  IMAD.U32 R5, RZ, RZ, UR11 ;  /* 0x0000000bff057e24 */ /* 0x000fe2000f8e00ff */
[----:B------:R-:W-:Y:S02]  /*0310*/  MOV R9, UR10 ;  /* 0x0000000a00097c02 */ /* 0x000fe40008000f00 */
[----:B------:R-:W-:Y:S01]  /*0320*/  UIMAD UR12, UR10, UR25, UR12 ;  /* 0x000000190a0c72a4 */ /* 0x000fe2000f8e020c */
[----:B------:R-:W-:Y:S02]  /*0330*/  MOV R13, UR11 ;  /* 0x0000000b000d7c02 */ /* 0x000fe40008000f00 */
        /* <DEDUP_REMOVED lines=12> */
[----:B------:R-:W-:Y:S01]  /*0400*/  ISETP.GT.AND.EX P1, PT, R7, R11, !P1, P3 ;  /* 0x0000000b0700720c */ /* 0x000fe20004f24330 */
[----:B------:R-:W-:Y:S01]  /*0410*/  IMAD.WIDE.U32 R10, R9, UR24, R10 ;  /* 0x00000018090a7c25 */ /* 0x000fe2000f8e000a */
[----:B------:R-:W-:Y:S02]  /*0420*/  ISETP.GE.U32.AND P3, PT, R18, UR24, PT ;  /* 0x0000001812007c0c */ /* 0x000fe4000bf66070 */
[----:B------:R-:W-:Y:S01]  /*0430*/  SHF.R.S32.HI R19, RZ, 0x1f, R18 ;  /* 0x0000001fff137819 */ /* 0x000fe20000011412 */
[----:B------:R-:W-:Y:S01]  /*0440*/  IMAD.SHL.U32 R30, R10, 0x2, RZ ;  /* 0x000000020a1e7824 */ /* 0x000fe200078e00ff */
[----:B------:R-:W-:Y:S01]  /*0450*/  ISETP.GT.AND.EX P0, PT, R5, R3, !P0, P2 ;  /* 0x000000030500720c */ /* 0x000fe20004704320 */
[----:B------:R-:W-:Y:S01]  /*0460*/  IMAD.WIDE.U32 R2, R9, UR24, R2 ;  /* 0x0000001809027c25 */ /* 0x000fe2000f8e0002 */
[----:B------:R-:W-:-:S02]  /*0470*/  ISETP.LT.U32.AND P2, PT, R18, UR6, PT ;  /* 0x0000000612007c0c */ /* 0x000fc4000bf41070 */
[----:B------:R-:W-:Y:S01]  /*0480*/  ISETP.GE.AND.EX P3, PT, R19, UR25, PT, P3 ;  /* 0x0000001913007c0c */ /* 0x000fe2000bf66330 */
[----:B------:R-:W-:Y:S01]  /*0490*/  IMAD.SHL.U32 R26, R2, 0x4, RZ ;  /* 0x00000004021a7824 */ /* 0x000fe200078e00ff */
[----:B------:R-:W-:Y:S02]  /*04a0*/  SHF.R.S32.HI R7, RZ, 0x1f, R6 ;  /* 0x0000001fff077819 */ /* 0x000fe40000011406 */
[----:B------:R-:W-:Y:S01]  /*04b0*/  ISETP.GT.AND.EX P3, PT, R5, R19, !P3, P2 ;  /* 0x000000130500720c */ /* 0x000fe20005f64320 */
[----:B------:R-:W-:Y:S01]  /*04c0*/  IMAD.WIDE.U32 R4, R9, UR24, R18 ;  /* 0x0000001809047c25 */ /* 0x000fe2000f8e0012 */
[C---:B------:R-:W-:Y:S02]  /*04d0*/  ISETP.GE.U32.AND P2, PT, R6.reuse, UR24, PT ;  /* 0x0000001806007c0c */ /* 0x040fe4000bf46070 */
[----:B------:R-:W-:Y:S01]  /*04e0*/  IADD3 R23, R3, UR12, RZ ;  /* 0x0000000c03177c10 */ /* 0x000fe2000fffe0ff */
[----:B------:R-:W-:Y:S01]  /*04f0*/  VIADD R3, R11, UR12 ;  /* 0x0000000c0b037c36 */ /* 0x000fe20008000000 */
[----:B------:R-:W-:Y:S01]  /*0500*/  ISETP.LT.U32.AND P4, PT, R6, UR6, PT ;  /* 0x0000000606007c0c */ /* 0x000fe2000bf81070 */
[----:B------:R-:W-:Y:S01]  /*0510*/  IMAD.SHL.U32 R38, R4, 0x4, RZ ;  /* 0x0000000404267824 */ /* 0x000fe200078e00ff */
[----:B------:R-:W-:-:S02]  /*0520*/  ISETP.GE.AND.EX P2, PT, R7, UR25, PT, P2 ;  /* 0x0000001907007c0c */ /* 0x000fc4000bf46320 */
[C---:B------:R-:W-:Y:S02]  /*0530*/  SHF.L.U32 R22, R2.reuse, 0x1, RZ ;  /* 0x0000000102167819 */ /* 0x040fe400000006ff */
[----:B------:R-:W-:Y:S02]  /*0540*/  SHF.L.U64.HI R27, R2, 0x2, R23 ;  /* 0x00000002021b7819 */ /* 0x000fe40000010217 */
[C---:B------:R-:W-:Y:S02]  /*0550*/  SHF.L.U32 R34, R10.reuse, 0x2, RZ ;  /* 0x000000020a227819 */ /* 0x040fe400000006ff */
[----:B------:R-:W-:Y:S02]  /*0560*/  SHF.L.U64.HI R35, R10, 0x2, R3 ;  /* 0x000000020a237819 */ /* 0x000fe40000010203 */
[----:B------:R-:W-:Y:S01]  /*0570*/  ISETP.GT.AND.EX P2, PT, R13, R7, !P2, P4 ;  /* 0x000000070d00720c */ /* 0x000fe20005744340 */
[----:B------:R-:W-:Y:S01]  /*0580*/  IMAD.WIDE.U32 R6, R9, UR24, R6 ;  /* 0x0000001809067c25 */ /* 0x000fe2000f8e0006 */
[----:B------:R-:W-:-:S02]  /*0590*/  SHF.L.U64.HI R23, R2, 0x1, R23 ;  /* 0x0000000102177819 */ /* 0x000fc40000010217 */
[----:B------:R-:W-:Y:S01]  /*05a0*/  SHF.L.U64.HI R10, R10, 0x1, R3 ;  /* 0x000000010a0a7819 */ /* 0x000fe20000010203 */
[----:B------:R-:W-:Y:S01]  /*05b0*/  VIADD R7, R7, UR12 ;  /* 0x0000000c07077c36 */ /* 0x000fe20008000000 */
[----:B------:R-:W-:Y:S02]  /*05c0*/  IADD3 R5, R5, UR12, RZ ;  /* 0x0000000c05057c10 */ /* 0x000fe4000fffe0ff */
[----:B------:R-:W-:Y:S02]  /*05d0*/  @P0 IADD3 R8, P4, R22, UR14, RZ ;  /* 0x0000000e16080c10 */ /* 0x000fe4000ff9e0ff */
[C---:B------:R-:W-:Y:S02]  /*05e0*/  SHF.L.U32 R3, R4.reuse, 0x1, RZ ;  /* 0x0000000104037819 */ /* 0x040fe400000006ff */
[----:B------:R-:W-:Y:S02]  /*05f0*/  SHF.L.U64.HI R39, R4, 0x2, R5 ;  /* 0x0000000204277819 */ /* 0x000fe40000010205 */
[----:B------:R-:W-:-:S02]  /*0600*/  @P0 IADD3.X R9, R23, UR15, RZ, P4, !PT ;  /* 0x0000000f17090c10 */ /* 0x000fc4000a7fe4ff */
[----:B------:R-:W-:Y:S01]  /*0610*/  SHF.L.U64.HI R4, R4, 0x1, R5 ;  /* 0x0000000104047819 */ /* 0x000fe20000010205 */
[----:B------:R-:W-:Y:S01]  /*0620*/  IMAD.SHL.U32 R5, R6, 0x2, RZ ;  /* 0x0000000206057824 */ /* 0x000fe200078e00ff */
[----:B------:R-:W-:Y:S02]  /*0630*/  @P1 IADD3 R16, P4, R30, UR14, RZ ;  /* 0x0000000e1e101c10 */ /* 0x000fe4000ff9e0ff */
[----:B------:R-:W-:Y:S02]  /*0640*/  PRMT R15, RZ, 0x7610, R15 ;  /* 0x00007610ff0f7816 */ /* 0x000fe4000000000f */
[----:B------:R-:W-:Y:S02]  /*0650*/  PRMT R12, RZ, 0x7610, R12 ;  /* 0x00007610ff0c7816 */ /* 0x000fe4000000000c */
[----:B------:R-:W-:Y:S02]  /*0660*/  PRMT R49, RZ, 0x7610, R49 ;  /* 0x00007610ff317816 */ /* 0x000fe40000000031 */
[----:B------:R-:W-:-:S02]  /*0670*/  PRMT R45, RZ, 0x7610, R45 ;  /* 0x00007610ff2d7816 */ /* 0x000fc4000000002d */
[----:B------:R-:W-:Y:S02]  /*0680*/  PRMT R44, RZ, 0x7610, R44 ;  /* 0x00007610ff2c7816 */ /* 0x000fe4000000002c */
[----:B------:R-:W-:Y:S01]  /*0690*/  PRMT R46, RZ, 0x7610, R46 ;  /* 0x00007610ff2e7816 */ /* 0x000fe2000000002e */
[----:B------:R-:W-:Y:S01]  /*06a0*/  HFMA2.MMA R47, -RZ, RZ, 0, 0 ;  /* 0x00000000ff2f7435 */ /* 0x000fe200000001ff */
[C---:B------:R-:W-:Y:S01]  /*06b0*/  @P3 IADD3 R24, P5, R3.reuse, UR16, RZ ;  /* 0x0000001003183c10 */ /* 0x040fe2000ffbe0ff */
[----:B------:R-:W2:Y:S01]  /*06c0*/  @P0 LDG.E.U16 R0, desc[UR22][R8.64] ;  /* 0x0000001608000981 */ /* 0x000ea2000c1e1500 */
[----:B------:R-:W-:Y:S02]  /*06d0*/  @P1 IADD3.X R17, R10, UR15, RZ, P4, !PT ;  /* 0x0000000f0a111c10 */ /* 0x000fe4000a7fe4ff */
[----:B------:R-:W-:Y:S02]  /*06e0*/  @P3 IADD3.X R25, R4, UR17, RZ, P5, !PT ;  /* 0x0000001104193c10 */ /* 0x000fe4000affe4ff */
[C---:B------:R-:W-:Y:S01]  /*06f0*/  @P3 IADD3 R28, P4, R3.reuse, UR8, RZ ;  /* 0x00000008031c3c10 */ /* 0x040fe2000ff9e0ff */
[----:B------:R-:W3:Y:S01]  /*0700*/  @P1 LDG.E.U16 R2, desc[UR22][R16.64] ;  /* 0x0000001610021981 */ /* 0x000ee2000c1e1500 */
[----:B------:R-:W-:-:S02]  /*0710*/  @P3 IADD3 R20, P5, R3, UR14, RZ ;  /* 0x0000000e03143c10 */ /* 0x000fc4000ffbe0ff */
[C---:B------:R-:W-:Y:S02]  /*0720*/  SHF.L.U32 R42, R6.reuse, 0x2, RZ ;  /* 0x00000002062a7819 */ /* 0x040fe400000006ff */
[--C-:B------:R-:W-:Y:S02]  /*0730*/  SHF.L.U64.HI R43, R6, 0x2, R7.reuse ;  /* 0x00000002062b7819 */ /* 0x100fe40000010207 */
[C---:B------:R-:W-:Y:S02]  /*0740*/  @P3 IADD3.X R29, R4.reuse, UR9, RZ, P4, !PT ;  /* 0x00000009041d3c10 */ /* 0x040fe4000a7fe4ff */
[----:B------:R-:W-:Y:S02]  /*0750*/  @P3 IADD3.X R21, R4, UR15, RZ, P5, !PT ;  /* 0x0000000f04153c10 */ /* 0x000fe4000affe4ff */
[----:B------:R-:W-:Y:S01]  /*0760*/  SHF.L.U64.HI R6, R6, 0x1, R7 ;  /* 0x0000000106067819 */ /* 0x000fe20000010207 */
[----:B------:R-:W4:Y:S01]  /*0770*/  @P3 LDG.E.U16 R15, desc[UR22][R28.64] ;  /* 0x000000161c0f3981 */ /* 0x000f22000c1e1500 */
[----:B------:R-:W-:-:S02]  /*0780*/  @P2 IADD3 R40, P4, R5, UR8, RZ ;  /* 0x0000000805282c10 */ /* 0x000fc4000ff9e0ff */
[----:B------:R-:W-:Y:S01]  /*0790*/  PRMT R13, RZ, 0x7610, R13 ;  /* 0x00007610ff0d7816 */ /* 0x000fe2000000000d */
[----:B------:R0:W3:Y:S01]  /*07a0*/  @P3 LDG.E.U16 R48, desc[UR22][R20.64] ;  /* 0x0000001614303981 */ /* 0x0000e2000c1e1500 */
[C---:B------:R-:W-:Y:S02]  /*07b0*/  @P2 IADD3 R36, P5, R5.reuse, UR16, RZ ;  /* 0x0000001005242c10 */ /* 0x040fe4000ffbe0ff */
[----:B------:R-:W-:Y:S02]  /*07c0*/  @P2 IADD3 R32, P6, R5, UR14, RZ ;  /* 0x0000000e05202c10 */ /* 0x000fe4000ffde0ff */
[C---:B------:R-:W-:Y:S01]  /*07d0*/  @P2 IADD3.X R41, R6.reuse, UR9, RZ, P4, !PT ;  /* 0x0000000906292c10 */ /* 0x040fe2000a7fe4ff */
[----:B------:R1:W4:Y:S01]  /*07e0*/  @P3 LDG.E.U16 R13, desc[UR22][R24.64] ;  /* 0x00000016180d3981 */ /* 0x000322000c1e1500 */
[----:B------:R-:W-:Y:S02]  /*07f0*/  @P2 IADD3.X R37, R6, UR17, RZ, P5, !PT ;  /* 0x0000001106252c10 */ /* 0x000fe4000affe4ff */
[----:B0-----:R-:W-:Y:S01]  /*0800*/  IADD3 R20, P4, R22, UR16, RZ ;  /* 0x0000001016147c10 */ /* 0x001fe2000ff9e0ff */
[----:B------:R-:W4:Y:S01]  /*0810*/  @P2 LDG.E.U16 R12, desc[UR22][R40.64] ;  /* 0x00000016280c2981 */ /* 0x000f22000c1e1500 */
[----:B------:R-:W-:-:S02]  /*0820*/  @P2 IADD3.X R33, R6, UR15, RZ, P6, !PT ;  /* 0x0000000f06212c10 */ /* 0x000fc4000b7fe4ff */
[----:B------:R-:W-:Y:S01]  /*0830*/  IADD3 R22, P5, R22, UR8, RZ ;  /* 0x0000000816167c10 */ /* 0x000fe2000ffbe0ff */
[----:B------:R-:W4:Y:S01]  /*0840*/  @P2 LDG.E.U16 R49, desc[UR22][R36.64] ;  /* 0x0000001624312981 */ /* 0x000f22000c1e1500 */
[C---:B-1----:R-:W-:Y:S02]  /*0850*/  IADD3 R24, P6, R26.reuse, UR18, RZ ;  /* 0x000000121a187c10 */ /* 0x042fe4000ffde0ff */
[C---:B------:R-:W-:Y:S01]  /*0860*/  IADD3.X R21, R23.reuse, UR17, RZ, P4, !PT ;  /* 0x0000001117157c10 */ /* 0x040fe2000a7fe4ff */
[----:B------:R0:W4:Y:S01]  /*0870*/  @P2 LDG.E.U16 R14, desc[UR22][R32.64] ;  /* 0x00000016200e2981 */ /* 0x000122000c1e1500 */
[----:B------:R-:W-:Y:S02]  /*0880*/  IADD3 R26, P4, R26, UR20, RZ ;  /* 0x000000141a1a7c10 */ /* 0x000fe4000ff9e0ff */
[----:B------:R-:W-:Y:S01]  /*0890*/  IADD3.X R23, R23, UR9, RZ, P5, !PT ;  /* 0x0000000917177c10 */ /* 0x000fe2000affe4ff */
[----:B------:R-:W4:Y:S01]  /*08a0*/  @P0 LDG.E.U16 R44, desc[UR22][R20.64] ;  /* 0x00000016142c0981 */ /* 0x000f22000c1e1500 */
[----:B------:R-:W-:-:S02]  /*08b0*/  IADD3 R28, P5, R30, UR16, RZ ;  /* 0x000000101e1c7c10 */ /* 0x000fc4000ffbe0ff */
[C---:B------:R-:W-:Y:S01]  /*08c0*/  IADD3.X R25, R27.reuse, UR19, RZ, P6, !PT ;  /* 0x000000131b197c10 */ /* 0x040fe2000b7fe4ff */
[----:B------:R-:W4:Y:S01]  /*08d0*/  @P0 LDG.E.U16 R45, desc[UR22][R22.64] ;  /* 0x00000016162d0981 */ /* 0x000f22000c1e1500 */
[----:B------:R-:W-:Y:S02]  /*08e0*/  IADD3 R30, P6, R30, UR8, RZ ;  /* 0x000000081e1e7c10 */ /* 0x000fe4000ffde0ff */
[----:B------:R-:W-:Y:S02]  /*08f0*/  IADD3.X R27, R27, UR21, RZ, P4, !PT ;  /* 0x000000151b1b7c10 */ /* 0x000fe4000a7fe4ff */
[----:B0-----:R-:W-:Y:S02]  /*0900*/  IADD3 R32, P4, R34, UR18, RZ ;  /* 0x0000001222207c10 */ /* 0x001fe4000ff9e0ff */
[----:B------:R-:W-:Y:S02]  /*0910*/  PRMT R16, RZ, 0x7610, R16 ;  /* 0x00007610ff107816 */ /* 0x000fe40000000010 */
[----:B------:R-:W-:-:S02]  /*0920*/  IADD3.X R29, R10, UR17, RZ, P5, !PT ;  /* 0x000000110a1d7c10 */ /* 0x000fc4000affe4ff */
[----:B------:R-:W-:Y:S02]  /*0930*/  IADD3.X R31, R10, UR9, RZ, P6, !PT ;  /* 0x000000090a1f7c10 */ /* 0x000fe4000b7fe4ff */
[C---:B------:R-:W-:Y:S01]  /*0940*/  IADD3 R36, P5, R38.reuse, UR18, RZ ;  /* 0x0000001226247c10 */ /* 0x040fe2000ffbe0ff */
[----:B------:R-:W4:Y:S01]  /*0950*/  @P1 LDG.E.U16 R46, desc[UR22][R28.64] ;  /* 0x000000161c2e1981 */ /* 0x000f22000c1e1500 */
[----:B------:R-:W-:Y:S02]  /*0960*/  IADD3.X R33, R35, UR19, RZ, P4, !PT ;  /* 0x0000001323217c10 */ /* 0x000fe4000a7fe4ff */
[----:B------:R-:W-:Y:S01]  /*0970*/  IADD3 R38, P4, R38, UR20, RZ ;  /* 0x0000001426267c10 */ /* 0x000fe2000ff9e0ff */
[----:B------:R-:W4:Y:S01]  /*0980*/  @P1 LDG.E.U16 R16, desc[UR22][R30.64] ;  /* 0x000000161e101981 */ /* 0x000f22000c1e1500 */
[C---:B------:R-:W-:Y:S02]  /*0990*/  IADD3.X R37, R39.reuse, UR19, RZ, P5, !PT ;  /* 0x0000001327257c10 */ /* 0x040fe4000affe4ff */
[----:B------:R-:W-:-:S02]  /*09a0*/  IADD3.X R39, R39, UR21, RZ, P4, !PT ;  /* 0x0000001527277c10 */ /* 0x000fc4000a7fe4ff */
[----:B------:R-:W-:Y:S02]  /*09b0*/  IADD3 R40, P4, R42, UR18, RZ ;  /* 0x000000122a287c10 */ /* 0x000fe4000ff9e0ff */
[----:B------:R-:W-:Y:S02]  /*09c0*/  IADD3 R34, P6, R34, UR20, RZ ;  /* 0x0000001422227c10 */ /* 0x000fe4000ffde0ff */
[----:B------:R-:W-:Y:S02]  /*09d0*/  IADD3 R42, P5, R42, UR20, RZ ;  /* 0x000000142a2a7c10 */ /* 0x000fe4000ffbe0ff */
[----:B------:R-:W-:Y:S01]  /*09e0*/  CS2R R8, SRZ ;  /* 0x0000000000087805 */ /* 0x000fe2000001ff00 */
[----:B------:R-:W-:Y:S01]  /*09f0*/  IMAD.MOV.U32 R59, RZ, RZ, RZ ;  /* 0x000000ffff3b7224 */ /* 0x000fe200078e00ff */
[----:B------:R-:W-:Y:S01]  /*0a00*/  MOV R51, RZ ;  /* 0x000000ff00337202 */ /* 0x000fe20000000f00 */
[----:B------:R-:W-:Y:S01]  /*0a10*/  IMAD.MOV.U32 R17, RZ, RZ, RZ ;  /* 0x000000ffff117224 */ /* 0x000fe200078e00ff */
[----:B------:R-:W-:Y:S01]  /*0a20*/  IADD3.X R41, R43, UR19, RZ, P4, !PT ;  /* 0x000000132b297c10 */ /* 0x000fe2000a7fe4ff */
[----:B------:R-:W-:Y:S01]  /*0a30*/  IMAD.MOV.U32 R11, RZ, RZ, RZ ;  /* 0x000000ffff0b7224 */ /* 0x000fe200078e00ff */
[----:B------:R-:W-:Y:S01]  /*0a40*/  IADD3.X R35, R35, UR21, RZ, P6, !PT ;  /* 0x0000001523237c10 */ /* 0x000fe2000b7fe4ff */
[----:B------:R0:W5:Y:S01]  /*0a50*/  @P0 LDG.E R59, desc[UR22][R24.64] ;  /* 0x00000016183b0981 */ /* 0x000162000c1e1900 */
[----:B------:R-:W-:-:S03]  /*0a60*/  IADD3.X R43, R43, UR21, RZ, P5, !PT ;  /* 0x000000152b2b7c10 */ /* 0x000fc6000affe4ff */
[----:B------:R0:W5:Y:S04]  /*0a70*/  @P0 LDG.E R51, desc[UR22][R26.64] ;  /* 0x000000161a330981 */ /* 0x000168000c1e1900 */
[----:B------:R0:W5:Y:S04]  /*0a80*/  @P1 LDG.E R17, desc[UR22][R32.64] ;  /* 0x0000001620111981 */ /* 0x000168000c1e1900 */
[----:B------:R0:W5:Y:S04]  /*0a90*/  @P1 LDG.E R47, desc[UR22][R34.64] ;  /* 0x00000016222f1981 */ /* 0x000168000c1e1900 */
[----:B------:R0:W5:Y:S04]  /*0aa0*/  @P2 LDG.E R8, desc[UR22][R40.64] ;  /* 0x0000001628082981 */ /* 0x000168000c1e1900 */
[----:B------:R0:W5:Y:S01]  /*0ab0*/  @P2 LDG.E R11, desc[UR22][R42.64] ;  /* 0x000000162a0b2981 */ /* 0x000162000c1e1900 */
[----:B------:R-:W-:Y:S01]  /*0ac0*/  HFMA2.MMA R7, -RZ, RZ, 0, 0 ;  /* 0x00000000ff077435 */ /* 0x000fe200000001ff */
[----:B------:R-:W-:-:S02]  /*0ad0*/  MOV R10, RZ ;  /* 0x000000ff000a7202 */ /* 0x000fc40000000f00 */
[----:B------:R0:W5:Y:S07]  /*0ae0*/  @P3 LDG.E R9, desc[UR22][R38.64] ;  /* 0x0000001626093981 */ /* 0x00016e000c1e1900 */
[----:B------:R0:W5:Y:S01]  /*0af0*/  @P3 LDG.E R7, desc[UR22][R36.64] ;  /* 0x0000001624073981 */ /* 0x000162000c1e1900 */
[----:B------:R-:W-:Y:S02]  /*0b00*/  IMAD.MOV.U32 R53, RZ, RZ, RZ ;  /* 0x000000ffff357224 */ /* 0x000fe400078e00ff */
[----:B--2---:R-:W-:-:S02]  /*0b10*/  @P0 HADD2.F32 R53, -RZ, R0.H0_H0 ;  /* 0x20000000ff350230 */ /* 0x004fc40000004100 */
[----:B---3--:R-:W-:Y:S01]  /*0b20*/  @P3 HADD2.F32 R10, -RZ, R48.H0_H0 ;  /* 0x20000030ff0a3230 */ /* 0x008fe20000004100 */
[----:B------:R-:W-:Y:S02]  /*0b30*/  ISETP.NE.AND P3, PT, RZ, UR29, PT ;  /* 0x0000001dff007c0c */ /* 0x000fe4000bf65270 */
[----:B----4-:R-:W-:Y:S02]  /*0b40*/  PRMT R50, R15, 0x9910, RZ ;  /* 0x000099100f327816 */ /* 0x010fe400000000ff */
[----:B------:R-:W-:-:S04]  /*0b50*/  PRMT R52, R12, 0x9910, RZ ;  /* 0x000099100c347816 */ /* 0x000fc800000000ff */
[----:B------:R-:W-:Y:S02]  /*0b60*/  LEA.HI.SX32 R49, R52, R49, 0x11 ;  /* 0x0000003134317211 */ /* 0x000fe400078f8aff */
[----:B------:R-:W-:Y:S02]  /*0b70*/  LEA.HI.SX32 R50, R50, R13, 0x11 ;  /* 0x0000000d32327211 */ /* 0x000fe400078f8aff */
[----:B------:R-:W-:Y:S01]  /*0b80*/  PRMT R12, R12, 0x5410, R49 ;  /* 0x000054100c0c7816 */ /* 0x000fe20000000031 */
[----:B------:R-:W-:Y:S01]  /*0b90*/  HFMA2.MMA R49, -RZ, RZ, 0, 0 ;  /* 0x00000000ff317435 */ /* 0x000fe200000001ff */
[----:B------:R-:W-:Y:S02]  /*0ba0*/  PRMT R13, R15, 0x5410, R50 ;  /* 0x000054100f0d7816 */ /* 0x000fe40000000032 */
[----:B------:R-:W-:-:S04]  /*0bb0*/  PRMT R55, R45, 0x9910, RZ ;  /* 0x000099102d377816 */ /* 0x000fc800000000ff */
[----:B------:R-:W-:Y:S02]  /*0bc0*/  LEA.HI.SX32 R44, R55, R44, 0x11 ;  /* 0x0000002c372c7211 */ /* 0x000fe400078f8aff */
[----:B------:R-:W-:Y:S01]  /*0bd0*/  MOV R15, RZ ;  /* 0x000000ff000f7202 */ /* 0x000fe20000000f00 */
[----:B------:R-:W-:Y:S01]  /*0be0*/  @P2 HADD2.F32 R15, -RZ, R14.H0_H0 ;  /* 0x2000000eff0f2230 */ /* 0x000fe20000004100 */
[----:B------:R-:W-:Y:S01]  /*0bf0*/  PRMT R14, R45, 0x5410, R44 ;  /* 0x000054102d0e7816 */ /* 0x000fe2000000002c */
[----:B------:R-:W-:Y:S01]  /*0c00*/  @P1 HADD2.F32 R49, -RZ, R2.H0_H0 ;  /* 0x20000002ff311230 */ /* 0x000fe20000004100 */
[----:B------:R-:W-:-:S04]  /*0c10*/  PRMT R57, R16, 0x9910, RZ ;  /* 0x0000991010397816 */ /* 0x000fc800000000ff */
[----:B------:R-:W-:-:S04]  /*0c20*/  LEA.HI.SX32 R55, R57, R46, 0x11 ;  /* 0x0000002e39377211 */ /* 0x000fc800078f8aff */
        /* <DEDUP_REMOVED lines=21> */
[----:B------:R-:W-:Y:S05]  /*0d80*/  CALL.REL.NOINC `($__internal_51_$__cuda_sm3x_div_rn_noftz_f32_slowpath) ;  /* 0x00000024007c7944 */ /* 0x000fea0003c00000 */
[----:B------:R-:W-:-:S07]  /*0d90*/  MOV R54, R2 ;  /* 0x0000000200367202 */ /* 0x000fce0000000f00 */
.L_x_2024:
[----:B------:R-:W-:Y:S05]  /*0da0*/  BSYNC B2 ;  /* 0x0000000000027941 */ /* 0x000fea0003800000 */
.L_x_2023:
        /* <DEDUP_REMOVED lines=14> */
[----:B------:R-:W-:Y:S05]  /*0e90*/  CALL.REL.NOINC `($__internal_51_$__cuda_sm3x_div_rn_noftz_f32_slowpath) ;  /* 0x0000002400387944 */ /* 0x000fea0003c00000 */
[----:B------:R-:W-:-:S07]  /*0ea0*/  MOV R44, R2 ;  /* 0x00000002002c7202 */ /* 0x000fce0000000f00 */
.L_x_2026:
[----:B------:R-:W-:Y:S05]  /*0eb0*/  BSYNC B2 ;  /* 0x0000000000027941 */ /* 0x000fea0003800000 */
.L_x_2025:
[----:B------:R-:W-:Y:S01]  /*0ec0*/  VIADD R2, R44, 0xf3000000 ;  /* 0xf30000002c027836 */ /* 0x000fe20000000000 */
[----:B------:R0:W1:Y:S01]  /*0ed0*/  MUFU.RSQ R53, R44 ;  /* 0x0000002c00357308 */ /* 0x0000620000001400 */
[----:B------:R-:W-:Y:S03]  /*0ee0*/  BSSY B0, `(.L_x_2027) ;  /* 0x000000a000007945 */ /* 0x000fe60003800000 */
[----:B------:R-:W-:-:S13]  /*0ef0*/  ISETP.GT.U32.AND P3, PT, R2, 0x727fffff, PT ;  /* 0x727fffff0200780c */ /* 0x000fda0003f64070 */
[----:B01----:R-:W-:Y:S05]  /*0f00*/  @!P3 BRA `(.L_x_2028) ;  /* 0x00000000000cb947 */ /* 0x003fea0003800000 */
[----:B------:R-:W-:-:S07]  /*0f10*/  MOV R2, 0xf30 ;  /* 0x00000f3000027802 */ /* 0x000fce0000000f00 */
[----:B------:R-:W-:Y:S05]  /*0f20*/  CALL.REL.NOINC `($__internal_50_$__cuda_sm20_sqrt_rn_f32_slowpath) ;  /* 0x0000002000bc7944 */ /* 0x000fea0003c00000 */
[----:B------:R-:W-:Y:S05]  /*0f30*/  BRA `(.L_x_2029) ;  /* 0x0000000000107947 */ /* 0x000fea0003800000 */
.L_x_2028:
[C---:B------:R-:W-:Y:S01]  /*0f40*/  FMUL.FTZ R45, R53.reuse, R44 ;  /* 0x0000002c352d7220 */ /* 0x040fe20000410000 */
[----:B------:R-:W-:-:S03]  /*0f50*/  FMUL.FTZ R46, R53, 0.5 ;  /* 0x3f000000352e7820 */ /* 0x000fc60000410000 */
[----:B------:R-:W-:-:S04]  /*0f60*/  FFMA R44, -R45, R45, R44 ;  /* 0x0000002d2d2c7223 */ /* 0x000fc8000000012c */
[----:B------:R-:W-:-:S07]  /*0f70*/  FFMA R46, R44, R46, R45 ;  /* 0x0000002e2c2e7223 */ /* 0x000fce000000002d */
.L_x_2029:
[----:B------:R-:W-:Y:S05]  /*0f80*/  BSYNC B0 ;  /* 0x0000000000007941 */ /* 0x000fea0003800000 */
.L_x_2027:
        /* <DEDUP_REMOVED lines=12> */
[----:B------:R-:W-:Y:S05]  /*1050*/  CALL.REL.NOINC `($__internal_51_$__cuda_sm3x_div_rn_noftz_f32_slowpath) ;  /* 0x0000002000c87944 */ /* 0x000fea0003c00000 */
.L_x_2031:
[----:B------:R-:W-:Y:S05]  /*1060*/  BSYNC B2 ;  /* 0x0000000000027941 */ /* 0x000fea0003800000 */
.L_x_2030:
        /* <DEDUP_REMOVED lines=20> */
[----:B------:R-:W-:Y:S05]  /*11b0*/  CALL.REL.NOINC `($__internal_51_$__cuda_sm3x_div_rn_noftz_f32_slowpath) ;  /* 0x0000002000707944 */ /* 0x000fea0003c00000 */
[----:B------:R-:W-:-:S07]  /*11c0*/  MOV R54, R2 ;  /* 0x0000000200367202 */ /* 0x000fce0000000f00 */
.L_x_2033:
[----:B------:R-:W-:Y:S05]  /*11d0*/  BSYNC B2 ;  /* 0x0000000000027941 */ /* 0x000fea0003800000 */
.L_x_2032:
        /* <DEDUP_REMOVED lines=14> */
[----:B------:R-:W-:Y:S05]  /*12c0*/  CALL.REL.NOINC `($__internal_51_$__cuda_sm3x_div_rn_noftz_f32_slowpath) ;  /* 0x00000020002c7944 */ /* 0x000fea0003c00000 */
[----:B------:R-:W-:-:S07]  /*12d0*/  MOV R44, R2 ;  /* 0x00000002002c7202 */ /* 0x000fce0000000f00 */
.L_x_2035:
[----:B------:R-:W-:Y:S05]  /*12e0*/  BSYNC B2 ;  /* 0x0000000000027941 */ /* 0x000fea0003800000 */
.L_x_2034:
[----:B------:R-:W-:Y:S01]  /*12f0*/  IADD3 R2, R44, -0xd000000, RZ ;  /* 0xf30000002c027810 */ /* 0x000fe20007ffe0ff */
[----:B------:R0:W1:Y:S01]  /*1300*/  MUFU.RSQ R53, R44 ;  /* 0x0000002c00357308 */ /* 0x0000620000001400 */
[----:B------:R-:W-:Y:S02]  /*1310*/  BSSY B0, `(.L_x_2036) ;  /* 0x000000a000007945 */ /* 0x000fe40003800000 */
[----:B------:R-:W-:-:S13]  /*1320*/  ISETP.GT.U32.AND P3, PT, R2, 0x727fffff, PT ;  /* 0x727fffff0200780c */ /* 0x000fda0003f64070 */
[----:B0-----:R-:W-:Y:S05]  /*1330*/  @!P3 BRA `(.L_x_2037) ;  /* 0x00000000000cb947 */ /* 0x001fea0003800000 */
[----:B------:R-:W-:-:S07]  /*1340*/  MOV R2, 0x1360 ;  /* 0x0000136000027802 */ /* 0x000fce0000000f00 */
[----:B-1----:R-:W-:Y:S05]  /*1350*/  CALL.REL.NOINC `($__internal_50_$__cuda_sm20_sqrt_rn_f32_slowpath) ;  /* 0x0000001c00b07944 */ /* 0x002fea0003c00000 */
[----:B------:R-:W-:Y:S05]  /*1360*/  BRA `(.L_x_2038) ;  /* 0x0000000000107947 */ /* 0x000fea0003800000 */
.L_x_2037:
[C---:B-1----:R-:W-:Y:S01]  /*1370*/  FMUL.FTZ R45, R53.reuse, R44 ;  /* 0x0000002c352d7220 */ /* 0x042fe20000410000 */
[----:B------:R-:W-:-:S03]  /*1380*/  FMUL.FTZ R46, R53, 0.5 ;  /* 0x3f000000352e7820 */ /* 0x000fc60000410000 */
[----:B------:R-:W-:-:S04]  /*1390*/  FFMA R44, -R45, R45, R44 ;  /* 0x0000002d2d2c7223 */ /* 0x000fc8000000012c */
[----:B------:R-:W-:-:S07]  /*13a0*/  FFMA R46, R44, R46, R45 ;  /* 0x0000002e2c2e7223 */ /* 0x000fce000000002d */
.L_x_2038:
[----:B------:R-:W-:Y:S05]  /*13b0*/  BSYNC B0 ;  /* 0x0000000000007941 */ /* 0x000fea0003800000 */
.L_x_2036:
        /* <DEDUP_REMOVED lines=12> */
[----:B------:R-:W-:Y:S05]  /*1480*/  CALL.REL.NOINC `($__internal_51_$__cuda_sm3x_div_rn_noftz_f32_slowpath) ;  /* 0x0000001c00bc7944 */ /* 0x000fea0003c00000 */
[----:B------:R-:W-:-:S07]  /*1490*/  MOV R53, R2 ;  /* 0x0000000200357202 */ /* 0x000fce0000000f00 */
.L_x_2040:
[----:B------:R-:W-:Y:S05]  /*14a0*/  BSYNC B2 ;  /* 0x0000000000027941 */ /* 0x000fea0003800000 */
.L_x_2039:
        /* <DEDUP_REMOVED lines=20> */
[----:B------:R-:W-:Y:S05]  /*15f0*/  CALL.REL.NOINC `($__internal_51_$__cuda_sm3x_div_rn_noftz_f32_slowpath) ;  /* 0x0000001c00607944 */ /* 0x000fea0003c00000 */
[----:B------:R-:W-:-:S07]  /*1600*/  MOV R10, R2 ;  /* 0x00000002000a7202 */ /* 0x000fce0000000f00 */
.L_x_2042:
[----:B------:R-:W-:Y:S05]  /*1610*/  BSYNC B2 ;  /* 0x0000000000027941 */ /* 0x000fea0003800000 */
.L_x_2041:
        /* <DEDUP_REMOVED lines=16> */
.L_x_2044:
[----:B------:R-:W-:Y:S05]  /*1720*/  BSYNC B2 ;  /* 0x0000000000027941 */ /* 0x000fea0003800000 */
.L_x_2043:
        /* <DEDUP_REMOVED lines=8> */
.L_x_2046:
[C---:B-1----:R-:W-:Y:S01]  /*17b0*/  FMUL.FTZ R45, R53.reuse, R44 ;  /* 0x0000002c352d7220 */ /* 0x042fe20000410000 */
[----:B------:R-:W-:-:S03]  /*17c0*/  FMUL.FTZ R46, R53, 0.5 ;  /* 0x3f000000352e7820 */ /* 0x000fc60000410000 */
[----:B------:R-:W-:-:S04]  /*17d0*/  FFMA R44, -R45, R45, R44 ;  /* 0x0000002d2d2c7223 */ /* 0x000fc8000000012c */
[----:B------:R-:W-:-:S07]  /*17e0*/  FFMA R46, R44, R46, R45 ;  /* 0x0000002e2c2e7223 */ /* 0x000fce000000002d */
.L_x_2047:
[----:B------:R-:W-:Y:S05]  /*17f0*/  BSYNC B0 ;  /* 0x0000000000007941 */ /* 0x000fea0003800000 */
.L_x_2045:
        /* <DEDUP_REMOVED lines=13> */
.L_x_2049:
[----:B------:R-:W-:Y:S05]  /*18d0*/  BSYNC B2 ;  /* 0x0000000000027941 */ /* 0x000fea0003800000 */
.L_x_2048:
        /* <DEDUP_REMOVED lines=20> */
[----:B------:R-:W-:Y:S05]  /*1a20*/  CALL.REL.NOINC `($__internal_51_$__cuda_sm3x_div_rn_noftz_f32_slowpath) ;  /* 0x0000001800547944 */ /* 0x000fea0003c00000 */
[----:B------:R-:W-:-:S07]  /*1a30*/  IMAD.MOV.U32 R10, RZ, RZ, R2 ;  /* 0x000000ffff0a7224 */ /* 0x000fce00078e0002 */
.L_x_2051:
[----:B------:R-:W-:Y:S05]  /*1a40*/  BSYNC B2 ;  /* 0x0000000000027941 */ /* 0x000fea0003800000 */
.L_x_2050:
        /* <DEDUP_REMOVED lines=14> */
[----:B------:R-:W-:Y:S05]  /*1b30*/  CALL.REL.NOINC `($__internal_51_$__cuda_sm3x_div_rn_noftz_f32_slowpath) ;  /* 0x0000001800107944 */ /* 0x000fea0003c00000 */
[----:B------:R-:W-:-:S07]  /*1b40*/  IMAD.MOV.U32 R44, RZ, RZ, R2 ;  /* 0x000000ffff2c7224 */ /* 0x000fce00078e0002 */
.L_x_2053:
[----:B------:R-:W-:Y:S05]  /*1b50*/  BSYNC B2 ;  /* 0x0000000000027941 */ /* 0x000fea0003800000 */
.L_x_2052:
        /* <DEDUP_REMOVED lines=8> */
.L_x_2055:
[C---:B-1----:R-:W-:Y:S01]  /*1be0*/  FMUL.FTZ R11, R45.reuse, R44 ;  /* 0x0000002c2d0b7220 */ /* 0x042fe20000410000 */
[----:B------:R-:W-:-:S03]  /*1bf0*/  FMUL.FTZ R46, R45, 0.5 ;  /* 0x3f0000002d2e7820 */ /* 0x000fc60000410000 */
[----:B------:R-:W-:-:S04]  /*1c00*/  FFMA R44, -R11, R11, R44 ;  /* 0x0000000b0b2c7223 */ /* 0x000fc8000000012c */
[----:B------:R-:W-:-:S07]  /*1c10*/  FFMA R46, R44, R46, R11 ;  /* 0x0000002e2c2e7223 */ /* 0x000fce000000000b */
.L_x_2056:
[----:B------:R-:W-:Y:S05]  /*1c20*/  BSYNC B0 ;  /* 0x0000000000007941 */ /* 0x000fea0003800000 */
.L_x_2054:
        /* <DEDUP_REMOVED lines=13> */
.L_x_2058:
[----:B------:R-:W-:Y:S05]  /*1d00*/  BSYNC B2 ;  /* 0x0000000000027941 */ /* 0x000fea0003800000 */
.L_x_2057:
[----:B------:R-:W-:Y:S01]  /*1d10*/  FFMA R45, R12, UR31, R2 ;  /* 0x0000001f0c2d7c23 */ /* 0x000fe20008000002 */
[----:B------:R-:W-:Y:S06]  /*1d20*/  BRA `(.L_x_2059) ;  /* 0x0000001000407947 */ /* 0x000fec0003800000 */
.L_x_2022:
        /* <DEDUP_REMOVED lines=22> */
.L_x_2061:
[----:B------:R-:W-:Y:S05]  /*1e90*/  BSYNC B2 ;  /* 0x0000000000027941 */ /* 0x000fea0003800000 */
.L_x_2060:
        /* <DEDUP_REMOVED lines=16> */
.L_x_2063:
[----:B------:R-:W-:Y:S05]  /*1fa0*/  BSYNC B2 ;  /* 0x0000000000027941 */ /* 0x000fea0003800000 */
.L_x_2062:
        /* <DEDUP_REMOVED lines=8> */
.L_x_2065:
[C---:B------:R-:W-:Y:S01]  /*2030*/  FMUL.FTZ R45, R53.reuse, R44 ;  /* 0x0000002c352d7220 */ /* 0x040fe20000410000 */
[----:B------:R-:W-:-:S03]  /*2040*/  FMUL.FTZ R46, R53, 0.5 ;  /* 0x3f000000352e7820 */ /* 0x000fc60000410000 */
[----:B------:R-:W-:-:S04]  /*2050*/  FFMA R44, -R45, R45, R44 ;  /* 0x0000002d2d2c7223 */ /* 0x000fc8000000012c */
[----:B------:R-:W-:-:S07]  /*2060*/  FFMA R46, R44, R46, R45 ;  /* 0x0000002e2c2e7223 */ /* 0x000fce000000002d */
.L_x_2066:
[----:B------:R-:W-:Y:S05]  /*2070*/  BSYNC B0 ;  /* 0x0000000000007941 */ /* 0x000fea0003800000 */
.L_x_2064:
        /* <DEDUP_REMOVED lines=13> */
.L_x_2068:
[----:B------:R-:W-:Y:S05]  /*2150*/  BSYNC B2 ;  /* 0x0000000000027941 */ /* 0x000fea0003800000 */
.L_x_2067:
        /* <DEDUP_REMOVED lines=22> */
[----:B------:R-:W-:-:S07]  /*22c0*/  MOV R54, R2 ;  /* 0x0000000200367202 */ /* 0x000fce0000000f00 */
.L_x_2070:
[----:B------:R-:W-:Y:S05]  /*22d0*/  BSYNC B2 ;  /* 0x0000000000027941 */ /* 0x000fea0003800000 */
.L_x_2069:
        /* <DEDUP_REMOVED lines=15> */
.L_x_2072:
[----:B------:R-:W-:Y:S05]  /*23d0*/  BSYNC B2 ;  /* 0x0000000000027941 */ /* 0x000fea0003800000 */
.L_x_2071:
[----:B------:R-:W-:Y:S01]  /*23e0*/  IADD3 R44, R2, -0xd000000, RZ ;  /* 0xf3000000022c7810 */ /* 0x000fe20007ffe0ff */
[----:B------:R0:W1:Y:S01]  /*23f0*/  MUFU.RSQ R53, R2 ;  /* 0x0000000200357308 */ /* 0x0000620000001400 */
[----:B------:R-:W-:Y:S02]  /*2400*/  BSSY B0, `(.L_x_2073) ;  /* 0x000000b000007945 */ /* 0x000fe40003800000 */
[----:B------:R-:W-:-:S13]  /*2410*/  ISETP.GT.U32.AND P3, PT, R44, 0x727fffff, PT ;  /* 0x727fffff2c00780c */ /* 0x000fda0003f64070 */
[----:B0-----:R-:W-:Y:S05]  /*2420*/  @!P3 BRA `(.L_x_2074) ;  /* 0x000000000010b947 */ /* 0x001fea0003800000 */
[----:B------:R-:W-:Y:S01]  /*2430*/  IMAD.MOV.U32 R44, RZ, RZ, R2 ;  /* 0x000000ffff2c7224 */ /* 0x000fe200078e0002 */
[----:B------:R-:W-:-:S07]  /*2440*/  MOV R2, 0x2460 ;  /* 0x0000246000027802 */ /* 0x000fce0000000f00 */
[----:B-1----:R-:W-:Y:S05]  /*2450*/  CALL.REL.NOINC `($__internal_50_$__cuda_sm20_sqrt_rn_f32_slowpath) ;  /* 0x0000000c00707944 */ /* 0x002fea0003c00000 */
[----:B------:R-:W-:Y:S05]  /*2460*/  BRA `(.L_x_2075) ;  /* 0x0000000000107947 */ /* 0x000fea0003800000 */
.L_x_2074:
[C---:B-1----:R-:W-:Y:S01]  /*2470*/  FMUL.FTZ R45, R53.reuse, R2 ;  /* 0x00000002352d7220 */ /* 0x042fe20000410000 */
[----:B------:R-:W-:-:S03]  /*2480*/  FMUL.FTZ R46, R53, 0.5 ;  /* 0x3f000000352e7820 */ /* 0x000fc60000410000 */
[----:B------:R-:W-:-:S04]  /*2490*/  FFMA R2, -R45, R45, R2 ;  /* 0x0000002d2d027223 */ /* 0x000fc80000000102 */
[----:B------:R-:W-:-:S07]  /*24a0*/  FFMA R46, R2, R46, R45 ;  /* 0x0000002e022e7223 */ /* 0x000fce000000002d */
.L_x_2075:
[----:B------:R-:W-:Y:S05]  /*24b0*/  BSYNC B0 ;  /* 0x0000000000007941 */ /* 0x000fea0003800000 */
.L_x_2073:
        /* <DEDUP_REMOVED lines=13> */
.L_x_2077:
[----:B------:R-:W-:Y:S05]  /*2590*/  BSYNC B2 ;  /* 0x0000000000027941 */ /* 0x000fea0003800000 */
.L_x_2076:
        /* <DEDUP_REMOVED lines=21> */
[----:B------:R-:W-:Y:S05]  /*26f0*/  CALL.REL.NOINC `($__internal_51_$__cuda_sm3x_div_rn_noftz_f32_slowpath) ;  /* 0x0000000c00207944 */ /* 0x000fea0003c00000 */
[----:B------:R-:W-:-:S07]  /*2700*/  MOV R10, R2 ;  /* 0x00000002000a7202 */ /* 0x000fce0000000f00 */
.L_x_2079:
[----:B------:R-:W-:Y:S05]  /*2710*/  BSYNC B2 ;  /* 0x0000000000027941 */ /* 0x000fea0003800000 */
.L_x_2078:
        /* <DEDUP_REMOVED lines=15> */
.L_x_2081:
[----:B------:R-:W-:Y:S05]  /*2810*/  BSYNC B2 ;  /* 0x0000000000027941 */ /* 0x000fea0003800000 */
.L_x_2080:
        /* <DEDUP_REMOVED lines=9> */
.L_x_2083:
[C---:B-1----:R-:W-:Y:S01]  /*28b0*/  FMUL.FTZ R45, R53.reuse, R2 ;  /* 0x00000002352d7220 */ /* 0x042fe20000410000 */
[----:B------:R-:W-:-:S03]  /*28c0*/  FMUL.FTZ R46, R53, 0.5 ;  /* 0x3f000000352e7820 */ /* 0x000fc60000410000 */
[----:B------:R-:W-:-:S04]  /*28d0*/  FFMA R2, -R45, R45, R2 ;  /* 0x0000002d2d027223 */ /* 0x000fc80000000102 */
[----:B------:R-:W-:-:S07]  /*28e0*/  FFMA R46, R2, R46, R45 ;  /* 0x0000002e022e7223 */ /* 0x000fce000000002d */
.L_x_2084:
[----:B------:R-:W-:Y:S05]  /*28f0*/  BSYNC B0 ;  /* 0x0000000000007941 */ /* 0x000fea0003800000 */
.L_x_2082:
        /* <DEDUP_REMOVED lines=13> */
.L_x_2086:
[----:B------:R-:W-:Y:S05]  /*29d0*/  BSYNC B2 ;  /* 0x0000000000027941 */ /* 0x000fea0003800000 */
.L_x_2085:
        /* <DEDUP_REMOVED lines=23> */
.L_x_2088:
[----:B------:R-:W-:Y:S05]  /*2b50*/  BSYNC B2 ;  /* 0x0000000000027941 */ /* 0x000fea0003800000 */
.L_x_2087:
        /* <DEDUP_REMOVED lines=15> */
.L_x_2090:
[----:B------:R-:W-:Y:S05]  /*2c50*/  BSYNC B2 ;  /* 0x0000000000027941 */ /* 0x000fea0003800000 */
.L_x_2089:
        /* <DEDUP_REMOVED lines=9> */
.L_x_2092:
[C---:B-1----:R-:W-:Y:S01]  /*2cf0*/  FMUL.FTZ R11, R45.reuse, R2 ;  /* 0x000000022d0b7220 */ /* 0x042fe20000410000 */
[----:B------:R-:W-:-:S03]  /*2d00*/  FMUL.FTZ R46, R45, 0.5 ;  /* 0x3f0000002d2e7820 */ /* 0x000fc60000410000 */
[----:B------:R-:W-:-:S04]  /*2d10*/  FFMA R2, -R11, R11, R2 ;  /* 0x0000000b0b027223 */ /* 0x000fc80000000102 */
[----:B------:R-:W-:-:S07]  /*2d20*/  FFMA R46, R2, R46, R11 ;  /* 0x0000002e022e7223 */ /* 0x000fce000000000b */
.L_x_2093:
[----:B------:R-:W-:Y:S05]  /*2d30*/  BSYNC B0 ;  /* 0x0000000000007941 */ /* 0x000fea0003800000 */
.L_x_2091:
        /* <DEDUP_REMOVED lines=13> */
.L_x_2095:
[----:B------:R-:W-:Y:S05]  /*2e10*/  BSYNC B2 ;  /* 0x0000000000027941 */ /* 0x000fea0003800000 */
.L_x_2094:
[----:B------:R-:W-:-:S07]  /*2e20*/  MOV R45, R2 ;  /* 0x00000002002d7202 */ /* 0x000fce0000000f00 */
.L_x_2059:
        /* <DEDUP_REMOVED lines=37> */
.L_x_2097:
[----:B------:R-:W-:Y:S05]  /*3080*/  BSYNC B0 ;  /* 0x0000000000007941 */ /* 0x000fea0003800000 */
.L_x_2096:
        /* <DEDUP_REMOVED lines=13> */
.L_x_2099:
[----:B------:R-:W-:Y:S05]  /*3160*/  BSYNC B0 ;  /* 0x0000000000007941 */ /* 0x000fea0003800000 */
.L_x_2098:
        /* <DEDUP_REMOVED lines=11> */
        .weak           $__internal_50_$__cuda_sm20_sqrt_rn_f32_slowpath
        .type           $__internal_50_$__cuda_sm20_sqrt_rn_f32_slowpath,@function
        .size           $__internal_50_$__cuda_sm20_sqrt_rn_f32_slowpath,($__internal_51_$__cuda_sm3x_div_rn_noftz_f32_slowpath - $__internal_50_$__cuda_sm20_sqrt_rn_f32_slowpath)
$__internal_50_$__cuda_sm20_sqrt_rn_f32_slowpath:
        /* <DEDUP_REMOVED lines=19> */
.L_x_2101:
[----:B------:R-:W-:Y:S01]  /*3350*/  HFMA2.MMA R45, -RZ, RZ, 0, 0 ;  /* 0x00000000ff2d7435 */ /* 0x000fe200000001ff */
[----:B------:R-:W-:-:S05]  /*3360*/  IMAD.MOV.U32 R44, RZ, RZ, R2 ;  /* 0x000000ffff2c7224 */ /* 0x000fca00078e0002 */
[----:B------:R-:W-:Y:S05]  /*3370*/  RET.REL.NODEC R44 `(_Z25multi_tensor_apply_kernelI18TensorListMetadataILi5ELb0EEN18transformer_engine17multi_tensor_adam31AdamFunctorMasterParamRemainderI6__halfflEEJffffffNS3_10adamMode_tEfEEvlPViT_T0_DpT1_) ;  /* 0xffffffcc2c207950 */ /* 0x000fea0003c3ffff */
        .weak           $__internal_51_$__cuda_sm3x_div_rn_noftz_f32_slowpath
        .type           $__internal_51_$__cuda_sm3x_div_rn_noftz_f32_slowpath,@function
        .size           $__internal_51_$__cuda_sm3x_div_rn_noftz_f32_slowpath,(.L_x_5534 - $__internal_51_$__cuda_sm3x_div_rn_noftz_f32_slowpath)
$__internal_51_$__cuda_sm3x_div_rn_noftz_f32_slowpath:
        /* <DEDUP_REMOVED lines=34> */
.L_x_2103:
        /* <DEDUP_REMOVED lines=51> */
.L_x_2110:
[----:B------:R-:W-:-:S04]  /*38d0*/  LOP3.LUT R2, R2, 0x80000000, RZ, 0xc0, !PT ;  /* 0x8000000002027812 */ /* 0x000fc800078ec0ff */
[----:B------:R-:W-:Y:S01]  /*38e0*/  LOP3.LUT R2, R2, 0x7f800000, RZ, 0xfc, !PT ;  /* 0x7f80000002027812 */ /* 0x000fe200078efcff */
[----:B------:R-:W-:Y:S06]  /*38f0*/  BRA `(.L_x_2111) ;  /* 0x0000000000047947 */ /* 0x000fec0003800000 */
.L_x_2109:
[----:B------:R-:W-:-:S07]  /*3900*/  LEA R2, R53, R2, 0x17 ;  /* 0x0000000235027211 */ /* 0x000fce00078eb8ff */
.L_x_2111:
[----:B------:R-:W-:Y:S05]  /*3910*/  BSYNC B1 ;  /* 0x0000000000017941 */ /* 0x000fea0003800000 */
.L_x_2108:
[----:B------:R-:W-:Y:S05]  /*3920*/  BRA `(.L_x_2112) ;  /* 0x0000000000207947 */ /* 0x000fea0003800000 */
.L_x_2107:
[----:B------:R-:W-:-:S04]  /*3930*/  LOP3.LUT R50, R50, 0x80000000, R59, 0x48, !PT ;  /* 0x8000000032327812 */ /* 0x000fc800078e483b */
[----:B------:R-:W-:Y:S01]  /*3940*/  LOP3.LUT R2, R50, 0x7f800000, RZ, 0xfc, !PT ;  /* 0x7f80000032027812 */ /* 0x000fe200078efcff */
[----:B------:R-:W-:Y:S06]  /*3950*/  BRA `(.L_x_2112) ;  /* 0x0000000000147947 */ /* 0x000fec0003800000 */
.L_x_2106:
[----:B------:R-:W-:Y:S01]  /*3960*/  LOP3.LUT R2, R50, 0x80000000, R59, 0x48, !PT ;  /* 0x8000000032027812 */ /* 0x000fe200078e483b */
[----:B------:R-:W-:Y:S06]  /*3970*/  BRA `(.L_x_2112) ;  /* 0x00000000000c7947 */ /* 0x000fec0003800000 */
.L_x_2105:
[----:B------:R-:W0:Y:S01]  /*3980*/  MUFU.RSQ R2, -QNAN ;  /* 0xffc0000000027908 */ /* 0x000e220000001400 */
[----:B------:R-:W-:Y:S05]  /*3990*/  BRA `(.L_x_2112) ;  /* 0x0000000000047947 */ /* 0x000fea0003800000 */
.L_x_2104:
[----:B------:R-:W-:-:S07]  /*39a0*/  FADD.FTZ R2, R59, R50 ;  /* 0x000000323b027221 */ /* 0x000fce0000010000 */
.L_x_2112:
[----:B------:R-:W-:Y:S05]  /*39b0*/  BSYNC B0 ;  /* 0x0000000000007941 */ /* 0x000fea0003800000 */
.L_x_2102:
[----:B------:R-:W-:-:S06]  /*39c0*/  HFMA2.MMA R45, -RZ, RZ, 0, 0 ;  /* 0x00000000ff2d7435 */ /* 0x000fcc00000001ff */
[----:B0-----:R-:W-:Y:S05]  /*39d0*/  RET.REL.NODEC R44 `(_Z25multi_tensor_apply_kernelI18TensorListMetadataILi5ELb0EEN18transformer_engine17multi_tensor_adam31AdamFunctorMasterParamRemainderI6__halfflEEJffffffNS3_10adamMode_tEfEEvlPViT_T0_DpT1_) ;  /* 0xffffffc42c887950 */ /* 0x001fea0003c3ffff */
.L_x_2113:
        /* <DEDUP_REMOVED lines=10> */
.L_x_5534:


//--------------------- .text._Z25multi_tensor_apply_kernelI18TensorListMetadataILi5ELb0EEN18transformer_engine17multi_tensor_adam31AdamFunctorMasterParamRemainderIfflEEJffffffNS3_10adamMode_tEfEEvlPViT_T0_DpT1_ --------------------------
	.section	.text._Z25multi_tensor_apply_kernelI18TensorListMetadataILi5ELb0EEN18transformer_engine17multi_tensor_adam31AdamFunctorMasterParamRemainderIfflEEJffffffNS3_10adamMode_tEfEEvlPViT_T0_DpT1_,"ax",@progbits
	.align	128
        .global         _Z25multi_tensor_apply_kernelI18TensorListMetadataILi5ELb0EEN18transformer_engine17multi_tensor_adam31AdamFunctorMasterParamRemainderIfflEEJffffffNS3_10adamMode_tEfEEvlPViT_T0_DpT1_
        .type           _Z25multi_tensor_apply_kernelI18TensorListMetadataILi5ELb0EEN18transformer_engine17multi_tensor_adam31AdamFunctorMasterParamRemainderIfflEEJffffffNS3_10adamMode_tEfEEvlPViT_T0_DpT1_,@function
        .size           _Z25multi_tensor_apply_kernelI18TensorListMetadataILi5ELb0EEN18transformer_engine17multi_tensor_adam31AdamFunctorMasterParamRemainderIfflEEJffffffNS3_10adamMode_tEfEEvlPViT_T0_DpT1_,(.L_x_5536 - _Z25multi_tensor_apply_kernelI18TensorListMetadataILi5ELb0EEN18transformer_engine17multi_tensor_adam31AdamFunctorMasterParamRemainderIfflEEJffffffNS3_10adamMode_tEfEEvlPViT_T0_DpT1_)
        .other          _Z25multi_tensor_apply_kernelI18TensorListMetadataILi5ELb0EEN18transformer_engine17multi_tensor_adam31AdamFunctorMasterParamRemainderIfflEEJffffffNS3_10adamMode_tEfEEvlPViT_T0_DpT1_,@"STO_CUDA_ENTRY STV_DEFAULT"
_Z25multi_tensor_apply_kernelI18TensorListMetadataILi5ELb0EEN18transformer_engine17multi_tensor_adam31AdamFunctorMasterParamRemainderIfflEEJffffffNS3_10adamMode_tEfEEvlPViT_T0_DpT1_:
.text._Z25multi_tensor_apply_kernelI18TensorListMetadataILi5ELb0EEN18transformer_engine17multi_tensor_adam31AdamFunctorMasterParamRemainderIfflEEJffffffNS3_10adamMode_tEfEEvlPViT_T0_DpT1_:
        /* <DEDUP_REMOVED lines=45> */
.L_x_2191:
[----:B------:R-:W0:Y:S01]  /*02d0*/  S2R R2, SR_TID.X ;  /* 0x0000000000027919 */ /* 0x000e220000002100 */
[----:B------:R-:W-:Y:S01]  /*02e0*/  IMAD.U32 R5, RZ, RZ, UR11 ;  /* 0x0000000bff057e24 */ /* 0x000fe2000f8e00ff */
[----:B------:R-:W-:Y:S01]  /*02f0*/  UIMAD UR12, UR26, UR24, URZ ;  /* 0x000000181a0c72a4 */ /* 0x000fe2000f8e023f */
[----:B------:R-:W-:Y:S02]  /*0300*/  IMAD.U32 R7, RZ, RZ, UR11 ;  /* 0x0000000bff077e24 */ /* 0x000fe4000f8e00ff */
[----:B------:R-:W-:Y:S01]  /*0310*/  IMAD.MOV.U32 R0, RZ, RZ, RZ ;  /* 0x000000ffff007224 */ /* 0x000fe200078e00ff */
[----:B------:R-:W-:Y:S01]  /*0320*/  UIMAD UR12, UR10, UR25, UR12 ;  /* 0x000000190a0c72a4 */ /* 0x000fe2000f8e020c */
[----:B0-----:R-:W-:-:S04]  /*0330*/  IADD3 R2, R2, UR4, RZ ;  /* 0x0000000402027c10 */ /* 0x001fc8000fffe0ff */
[C---:B------:R-:W-:Y:S02]  /*0340*/  IADD3 R14, R2.reuse, UR28, RZ ;  /* 0x0000001c020e7c10 */ /* 0x040fe4000fffe0ff */
[----:B------:R-:W-:Y:S02]  /*0350*/  ISETP.GE.U32.AND P0, PT, R2, UR24, PT ;  /* 0x0000001802007c0c */ /* 0x000fe4000bf06070 */
[----:B------:R-:W-:Y:S01]  /*0360*/  SHF.R.S32.HI R3, RZ, 0x1f, R2 ;  /* 0x0000001fff037819 */ /* 0x000fe20000011402 */
[C---:B------:R-:W-:Y:S01]  /*0370*/  VIADD R18, R14.reuse, UR28 ;  /* 0x0000001c0e127c36 */ /* 0x040fe20008000000 */
[----:B------:R-:W-:Y:S02]  /*0380*/  ISETP.GE.U32.AND P1, PT, R14, UR24, PT ;  /* 0x000000180e007c0c */ /* 0x000fe4000bf26070 */
[----:B------:R-:W-:Y:S01]  /*0390*/  SHF.R.S32.HI R15, RZ, 0x1f, R14 ;  /* 0x0000001fff0f7819 */ /* 0x000fe2000001140e */
[----:B------:R-:W-:Y:S01]  /*03a0*/  VIADD R12, R18, UR28 ;  /* 0x0000001c120c7c36 */ /* 0x000fe20008000000 */
[----:B------:R-:W-:-:S02]  /*03b0*/  ISETP.LT.U32.AND P2, PT, R2, UR6, PT ;  /* 0x0000000602007c0c */ /* 0x000fc4000bf41070 */
[----:B------:R-:W-:Y:S02]  /*03c0*/  ISETP.GE.AND.EX P0, PT, R3, UR25, PT, P0 ;  /* 0x0000001903007c0c */ /* 0x000fe4000bf06300 */
[----:B------:R-:W-:Y:S02]  /*03d0*/  ISETP.LT.U32.AND P3, PT, R14, UR6, PT ;  /* 0x000000060e007c0c */ /* 0x000fe4000bf61070 */
[----:B------:R-:W-:Y:S02]  /*03e0*/  ISETP.GE.AND.EX P1, PT, R15, UR25, PT, P1 ;  /* 0x000000190f007c0c */ /* 0x000fe4000bf26310 */
[----:B------:R-:W-:Y:S02]  /*03f0*/  ISETP.GT.AND.EX P0, PT, R5, R3, !P0, P2 ;  /* 0x000000030500720c */ /* 0x000fe40004704320 */
[----:B------:R-:W-:Y:S02]  /*0400*/  ISETP.GT.AND.EX P1, PT, R7, R15, !P1, P3 ;  /* 0x0000000f0700720c */ /* 0x000fe40004f24330 */
[----:B------:R-:W-:-:S02]  /*0410*/  MOV R5, UR10 ;  /* 0x0000000a00057c02 */ /* 0x000fc40008000f00 */
[C---:B------:R-:W-:Y:S02]  /*0420*/  ISETP.GE.U32.AND P3, PT, R18.reuse, UR24, PT ;  /* 0x0000001812007c0c */ /* 0x040fe4000bf66070 */
[----:B------:R-:W-:Y:S01]  /*0430*/  SHF.R.S32.HI R19, RZ, 0x1f, R18 ;  /* 0x0000001fff137819 */ /* 0x000fe20000011412 */
[----:B------:R-:W-:Y:S01]  /*0440*/  IMAD.WIDE.U32 R2, R5, UR24, R2 ;  /* 0x0000001805027c25 */ /* 0x000fe2000f8e0002 */
[----:B------:R-:W-:Y:S02]  /*0450*/  ISETP.LT.U32.AND P2, PT, R18, UR6, PT ;  /* 0x0000000612007c0c */ /* 0x000fe4000bf41070 */
[----:B------:R-:W-:Y:S01]  /*0460*/  ISETP.GE.AND.EX P3, PT, R19, UR25, PT, P3 ;  /* 0x0000001913007c0c */ /* 0x000fe2000bf66330 */
[----:B------:R-:W-:Y:S01]  /*0470*/  IMAD.WIDE.U32 R14, R5, UR24, R14 ;  /* 0x00000018050e7c25 */ /* 0x000fe2000f8e000e */
[----:B------:R-:W-:Y:S02]  /*0480*/  SHF.R.S32.HI R13, RZ, 0x1f, R12 ;  /* 0x0000001fff0d7819 */ /* 0x000fe4000001140c */
[----:B------:R-:W-:Y:S01]  /*0490*/  ISETP.GT.AND.EX P3, PT, R7, R19, !P3, P2 ;  /* 0x000000130700720c */ /* 0x000fe20005f64320 */
[----:B------:R-:W-:Y:S01]  /*04a0*/  IMAD.SHL.U32 R22, R2, 0x4, RZ ;  /* 0x0000000402167824 */ /* 0x000fe200078e00ff */
[----:B------:R-:W-:Y:S01]  /*04b0*/  ISETP.GE.U32.AND P2, PT, R12, UR24, PT ;  /* 0x000000180c007c0c */ /* 0x000fe2000bf46070 */
[----:B------:R-:W-:Y:S01]  /*04c0*/  IMAD.SHL.U32 R38, R14, 0x4, RZ ;  /* 0x000000040e267824 */ /* 0x000fe200078e00ff */
[----:B------:R-:W-:-:S02]  /*04d0*/  IADD3 R27, R3, UR12, RZ ;  /* 0x0000000c031b7c10 */ /* 0x000fc4000fffe0ff */
[----:B------:R-:W-:Y:S02]  /*04e0*/  IADD3 R3, R15, UR12, RZ ;  /* 0x0000000c0f037c10 */ /* 0x000fe4000fffe0ff */
[----:B------:R-:W-:Y:S02]  /*04f0*/  ISETP.LT.U32.AND P4, PT, R12, UR6, PT ;  /* 0x000000060c007c0c */ /* 0x000fe4000bf81070 */
[----:B------:R-:W-:Y:S02]  /*0500*/  ISETP.GE.AND.EX P2, PT, R13, UR25, PT, P2 ;  /* 0x000000190d007c0c */ /* 0x000fe4000bf46320 */
[----:B------:R-:W-:Y:S02]  /*0510*/  SHF.L.U64.HI R23, R2, 0x2, R27 ;  /* 0x0000000202177819 */ /* 0x000fe4000001021b */
[C---:B------:R-:W-:Y:S02]  /*0520*/  SHF.L.U32 R32, R14.reuse, 0x1, RZ ;  /* 0x000000010e207819 */ /* 0x040fe400000006ff */
[----:B------:R-:W-:-:S02]  /*0530*/  SHF.L.U64.HI R39, R14, 0x2, R3 ;  /* 0x000000020e277819 */ /* 0x000fc40000010203 */
[C---:B------:R-:W-:Y:S02]  /*0540*/  SHF.L.U32 R26, R2.reuse, 0x1, RZ ;  /* 0x00000001021a7819 */ /* 0x040fe400000006ff */
[----:B------:R-:W-:Y:S02]  /*0550*/  SHF.L.U64.HI R27, R2, 0x1, R27 ;  /* 0x00000001021b7819 */ /* 0x000fe4000001021b */
[----:B------:R-:W-:Y:S01]  /*0560*/  SHF.L.U64.HI R14, R14, 0x1, R3 ;  /* 0x000000010e0e7819 */ /* 0x000fe20000010203 */
[----:B------:R-:W-:Y:S01]  /*0570*/  IMAD.WIDE.U32 R2, R5, UR24, R18 ;  /* 0x0000001805027c25 */ /* 0x000fe2000f8e0012 */
[----:B------:R-:W-:Y:S02]  /*0580*/  ISETP.GT.AND.EX P2, PT, R7, R13, !P2, P4 ;  /* 0x0000000d0700720c */ /* 0x000fe40005744340 */
[----:B------:R-:W-:Y:S01]  /*0590*/  @P0 IADD3 R8, P4, R22, UR14, RZ ;  /* 0x0000000e16080c10 */ /* 0x000fe2000ff9e0ff */
[----:B------:R-:W-:Y:S01]  /*05a0*/  IMAD.WIDE.U32 R12, R5, UR24, R12 ;  /* 0x00000018050c7c25 */ /* 0x000fe2000f8e000c */
[----:B------:R-:W-:-:S02]  /*05b0*/  IADD3 R35, R3, UR12, RZ ;  /* 0x0000000c03237c10 */ /* 0x000fc4000fffe0ff */
[----:B------:R-:W-:Y:S01]  /*05c0*/  @P0 IADD3.X R9, R23, UR15, RZ, P4, !PT ;  /* 0x0000000f17090c10 */ /* 0x000fe2000a7fe4ff */
[----:B------:R-:W-:Y:S01]  /*05d0*/  IMAD.SHL.U32 R3, R2, 0x4, RZ ;  /* 0x0000000402037824 */ /* 0x000fe200078e00ff */
[----:B------:R-:W-:Y:S02]  /*05e0*/  @P1 IADD3 R10, P4, R38, UR14, RZ ;  /* 0x0000000e260a1c10 */ /* 0x000fe4000ff9e0ff */
[----:B------:R-:W-:Y:S01]  /*05f0*/  SHF.L.U64.HI R4, R2, 0x2, R35 ;  /* 0x0000000202047819 */ /* 0x000fe20000010223 */
[----:B------:R-:W-:Y:S01]  /*0600*/  IMAD.SHL.U32 R5, R12, 0x4, RZ ;  /* 0x000000040c057824 */ /* 0x000fe200078e00ff */
[----:B------:R-:W-:Y:S01]  /*0610*/  @P1 IADD3.X R11, R39, UR15, RZ, P4, !PT ;  /* 0x0000000f270b1c10 */ /* 0x000fe2000a7fe4ff */
[----:B------:R0:W5:Y:S01]  /*0620*/  @P0 LDG.E R0, desc[UR22][R8.64] ;  /* 0x0000001608000981 */ /* 0x000162000c1e1900 */
[----:B------:R-:W-:Y:S02]  /*0630*/  @P3 IADD3 R28, P4, R3, UR20, RZ ;  /* 0x00000014031c3c10 */ /* 0x000fe4000ff9e0ff */
[----:B------:R-:W-:-:S02]  /*0640*/  IADD3 R7, R13, UR12, RZ ;  /* 0x0000000c0d077c10 */ /* 0x000fc4000fffe0ff */
[C---:B------:R-:W-:Y:S02]  /*0650*/  @P3 IADD3.X R29, R4.reuse, UR21, RZ, P4, !PT ;  /* 0x00000015041d3c10 */ /* 0x040fe4000a7fe4ff */
[C---:B------:R-:W-:Y:S02]  /*0660*/  @P3 IADD3 R20, P4, R3.reuse, UR14, RZ ;  /* 0x0000000e03143c10 */ /* 0x040fe4000ff9e0ff */
[----:B------:R-:W-:Y:S02]  /*0670*/  @P3 IADD3 R24, P5, R3, UR18, RZ ;  /* 0x0000001203183c10 */ /* 0x000fe4000ffbe0ff */
[----:B0-----:R-:W-:Y:S02]  /*0680*/  CS2R R8, SRZ ;  /* 0x0000000000087805 */ /* 0x001fe4000001ff00 */
[----:B------:R-:W-:Y:S02]  /*0690*/  @P3 IADD3.X R21, R4, UR15, RZ, P4, !PT ;  /* 0x0000000f04153c10 */ /* 0x000fe4000a7fe4ff */
[----:B------:R-:W-:-:S02]  /*06a0*/  SHF.L.U64.HI R6, R12, 0x2, R7 ;  /* 0x000000020c067819 */ /* 0x000fc40000010207 */
[----:B------:R-:W-:Y:S01]  /*06b0*/  @P2 IADD3 R30, P6, R5, UR14, RZ ;  /* 0x0000000e051e2c10 */ /* 0x000fe2000ffde0ff */
[----:B------:R0:W5:Y:S01]  /*06c0*/  @P3 LDG.E R9, desc[UR22][R20.64] ;  /* 0x0000001614093981 */ /* 0x000162000c1e1900 */
[C---:B------:R-:W-:Y:S02]  /*06d0*/  SHF.L.U32 R34, R2.reuse, 0x1, RZ ;  /* 0x0000000102227819 */ /* 0x040fe400000006ff */
[----:B------:R-:W-:Y:S02]  /*06e0*/  SHF.L.U64.HI R35, R2, 0x1, R35 ;  /* 0x0000000102237819 */ /* 0x000fe40000010223 */
[C---:B------:R-:W-:Y:S02]  /*06f0*/  SHF.L.U32 R42, R12.reuse, 0x1, RZ ;  /* 0x000000010c2a7819 */ /* 0x040fe400000006ff */
[----:B------:R-:W-:Y:S01]  /*0700*/  SHF.L.U64.HI R2, R12, 0x1, R7 ;  /* 0x000000010c027819 */ /* 0x000fe20000010207 */
[----:B------:R-:W-:Y:S01]  /*0710*/  HFMA2.MMA R12, -RZ, RZ, 0, 0 ;  /* 0x00000000ff0c7435 */ /* 0x000fe200000001ff */
[----:B------:R-:W-:-:S02]  /*0720*/  @P3 IADD3.X R25, R4, UR19, RZ, P5, !PT ;  /* 0x0000001304193c10 */ /* 0x000fc4000affe4ff */
[C---:B------:R-:W-:Y:S02]  /*0730*/  @P2 IADD3 R36, P5, R5.reuse, UR18, RZ ;  /* 0x0000001205242c10 */ /* 0x040fe4000ffbe0ff */
[----:B------:R-:W-:Y:S02]  /*0740*/  @P2 IADD3 R40, P4, R5, UR20, RZ ;  /* 0x0000001405282c10 */ /* 0x000fe4000ff9e0ff */
[----:B------:R-:W-:Y:S01]  /*0750*/  @P2 IADD3.X R31, R6, UR15, RZ, P6, !PT ;  /* 0x0000000f061f2c10 */ /* 0x000fe2000b7fe4ff */
[----:B------:R-:W-:Y:S01]  /*0760*/  IMAD.MOV.U32 R16, RZ, RZ, RZ ;  /* 0x000000ffff107224 */ /* 0x000fe200078e00ff */
[----:B0-----:R-:W-:Y:S01]  /*0770*/  IADD3 R20, P6, R22, UR18, RZ ;  /* 0x0000001216147c10 */ /* 0x001fe2000ffde0ff */
[----:B------:R-:W-:Y:S01]  /*0780*/  IMAD.MOV.U32 R7, RZ, RZ, RZ ;  /* 0x000000ffff077224 */ /* 0x000fe200078e00ff */
[C---:B------:R-:W-:Y:S01]  /*0790*/  @P2 IADD3.X R37, R6.reuse, UR19, RZ, P5, !PT ;  /* 0x0000001306252c10 */ /* 0x040fe2000affe4ff */
[----:B------:R0:W5:Y:S01]  /*07a0*/  @P3 LDG.E R8, desc[UR22][R24.64] ;  /* 0x0000001618083981 */ /* 0x000162000c1e1900 */
[----:B------:R-:W-:-:S02]  /*07b0*/  @P2 IADD3.X R41, R6, UR21, RZ, P4, !PT ;  /* 0x0000001506292c10 */ /* 0x000fc4000a7fe4ff */
[----:B------:R-:W-:Y:S01]  /*07c0*/  IADD3 R22, P5, R22, UR20, RZ ;  /* 0x0000001416167c10 */ /* 0x000fe2000ffbe0ff */
[----:B------:R1:W5:Y:S01]  /*07d0*/  @P1 LDG.E R16, desc[UR22][R10.64] ;  /* 0x000000160a101981 */ /* 0x000362000c1e1900 */
[C---:B------:R-:W-:Y:S02]  /*07e0*/  IADD3.X R21, R23.reuse, UR19, RZ, P6, !PT ;  /* 0x0000001317157c10 */ /* 0x040fe4000b7fe4ff */
[----:B------:R-:W-:Y:S01]  /*07f0*/  IADD3.X R23, R23, UR21, RZ, P5, !PT ;  /* 0x0000001517177c10 */ /* 0x000fe2000affe4ff */
[----:B------:R2:W5:Y:S01]  /*0800*/  @P3 LDG.E R7, desc[UR22][R28.64] ;  /* 0x000000161c073981 */ /* 0x000562000c1e1900 */
[C---:B0-----:R-:W-:Y:S02]  /*0810*/  IADD3 R24, P4, R26.reuse, UR16, RZ ;  /* 0x000000101a187c10 */ /* 0x041fe4000ff9e0ff */
[----:B------:R-:W-:Y:S01]  /*0820*/  IADD3 R26, P6, R26, UR8, RZ ;  /* 0x000000081a1a7c10 */ /* 0x000fe2000ffde0ff */
[----:B------:R0:W5:Y:S01]  /*0830*/  @P2 LDG.E R12, desc[UR22][R30.64] ;  /* 0x000000161e0c2981 */ /* 0x000162000c1e1900 */
[----:B-1----:R-:W-:-:S02]  /*0840*/  CS2R R10, SRZ ;  /* 0x00000000000a7805 */ /* 0x002fc4000001ff00 */
[C---:B------:R-:W-:Y:S02]  /*0850*/  IADD3.X R25, R27.reuse, UR17, RZ, P4, !PT ;  /* 0x000000111b197c10 */ /* 0x040fe4000a7fe4ff */
[----:B------:R-:W-:Y:S02]  /*0860*/  IADD3.X R27, R27, UR9, RZ, P6, !PT ;  /* 0x000000091b1b7c10 */ /* 0x000fe4000b7fe4ff */
[----:B--2---:R-:W-:Y:S01]  /*0870*/  IADD3 R28, P5, R34, UR16, RZ ;  /* 0x00000010221c7c10 */ /* 0x004fe2000ffbe0ff */
[----:B------:R1:W5:Y:S01]  /*0880*/  @P2 LDG.E R11, desc[UR22][R40.64] ;  /* 0x00000016280b2981 */ /* 0x000362000c1e1900 */
[----:B0-----:R-:W-:-:S03]  /*0890*/  IADD3 R30, P4, R32, UR16, RZ ;  /* 0x00000010201e7c10 */ /* 0x001fc6000ff9e0ff */
[----:B------:R0:W5:Y:S01]  /*08a0*/  @P2 LDG.E R10, desc[UR22][R36.64] ;  /* 0x00000016240a2981 */ /* 0x000162000c1e1900 */
[----:B------:R-:W-:Y:S02]  /*08b0*/  IADD3 R32, P6, R32, UR8, RZ ;  /* 0x0000000820207c10 */ /* 0x000fe4000ffde0ff */
[----:B------:R-:W-:Y:S02]  /*08c0*/  IADD3.X R29, R35, UR17, RZ, P5, !PT ;  /* 0x00000011231d7c10 */ /* 0x000fe4000affe4ff */
[----:B------:R-:W-:Y:S02]  /*08d0*/  IADD3 R34, P5, R34, UR8, RZ ;  /* 0x0000000822227c10 */ /* 0x000fe4000ffbe0ff */
[----:B------:R-:W-:Y:S02]  /*08e0*/  IADD3.X R33, R14, UR9, RZ, P6, !PT ;  /* 0x000000090e217c10 */ /* 0x000fe4000b7fe4ff */
[----:B-1----:R-:W-:Y:S02]  /*08f0*/  IADD3 R40, P6, R42, UR8, RZ ;  /* 0x000000082a287c10 */ /* 0x002fe4000ffde0ff */
[----:B------:R-:W-:-:S02]  /*0900*/  PRMT R44, RZ, 0x7610, R44 ;  /* 0x00007610ff2c7816 */ /* 0x000fc4000000002c */
[----:B------:R-:W-:Y:S02]  /*0910*/  PRMT R45, RZ, 0x7610, R45 ;  /* 0x00007610ff2d7816 */ /* 0x000fe4000000002d */
[----:B------:R-:W-:Y:S02]  /*0920*/  PRMT R13, RZ, 0x7610, R13 ;  /* 0x00007610ff0d7816 */ /* 0x000fe4000000000d */
[----:B------:R-:W-:Y:S01]  /*0930*/  IADD3.X R35, R35, UR9, RZ, P5, !PT ;  /* 0x0000000923237c10 */ /* 0x000fe2000affe4ff */
[----:B------:R-:W2:Y:S01]  /*0940*/  @P3 LDG.E.U16 R44, desc[UR22][R28.64] ;  /* 0x000000161c2c3981 */ /* 0x000ea2000c1e1500 */
[----:B------:R-:W-:Y:S02]  /*0950*/  PRMT R17, RZ, 0x7610, R17 ;  /* 0x00007610ff117816 */ /* 0x000fe40000000011 */
[----:B------:R-:W-:Y:S01]  /*0960*/  IADD3.X R41, R2, UR9, RZ, P6, !PT ;  /* 0x0000000902297c10 */ /* 0x000fe2000b7fe4ff */
[----:B------:R-:W3:Y:S01]  /*0970*/  @P0 LDG.E.U16 R13, desc[UR22][R26.64] ;  /* 0x000000161a0d0981 */ /* 0x000ee2000c1e1500 */
[----:B------:R-:W-:-:S03]  /*0980*/  PRMT R15, RZ, 0x7610, R15 ;  /* 0x00007610ff0f7816 */ /* 0x000fc6000000000f */
[----:B------:R-:W4:Y:S01]  /*0990*/  @P3 LDG.E.U16 R45, desc[UR22][R34.64] ;  /* 0x00000016222d3981 */ /* 0x000f22000c1e1500 */
[----:B------:R-:W-:-:S03]  /*09a0*/  IADD3 R42, P3, R42, UR16, RZ ;  /* 0x000000102a2a7c10 */ /* 0x000fc6000ff7e0ff */
[----:B------:R-:W2:Y:S01]  /*09b0*/  @P2 LDG.E.U16 R17, desc[UR22][R40.64] ;  /* 0x0000001628112981 */ /* 0x000ea2000c1e1500 */
[----:B------:R-:W-:Y:S02]  /*09c0*/  PRMT R48, RZ, 0x7610, R48 ;  /* 0x00007610ff307816 */ /* 0x000fe40000000030 */
[----:B------:R-:W-:Y:S01]  /*09d0*/  PRMT R50, RZ, 0x7610, R50 ;  /* 0x00007610ff327816 */ /* 0x000fe20000000032 */
[----:B------:R-:W2:Y:S01]  /*09e0*/  @P1 LDG.E.U16 R15, desc[UR22][R32.64] ;  /* 0x00000016200f1981 */ /* 0x000ea2000c1e1500 */
[----:B------:R-:W-:Y:S02]  /*09f0*/  PRMT R51, RZ, 0x7610, R51 ;  /* 0x00007610ff337816 */ /* 0x000fe40000000033 */
[----:B------:R-:W-:Y:S01]  /*0a00*/  IADD3.X R31, R14, UR17, RZ, P4, !PT ;  /* 0x000000110e1f7c10 */ /* 0x000fe2000a7fe4ff */
[----:B------:R-:W2:Y:S01]  /*0a10*/  @P0 LDG.E.U16 R48, desc[UR22][R24.64] ;  /* 0x0000001618300981 */ /* 0x000ea2000c1e1500 */
[----:B------:R-:W-:Y:S02]  /*0a20*/  IADD3.X R43, R2, UR17, RZ, P3, !PT ;  /* 0x00000011022b7c10 */ /* 0x000fe40009ffe4ff */
[C---:B0-----:R-:W-:Y:S01]  /*0a30*/  IADD3 R36, P4, R38.reuse, UR18, RZ ;  /* 0x0000001226247c10 */ /* 0x041fe2000ff9e0ff */
[----:B------:R-:W2:Y:S01]  /*0a40*/  @P1 LDG.E.U16 R50, desc[UR22][R30.64] ;  /* 0x000000161e321981 */ /* 0x000ea2000c1e1500 */
[----:B------:R-:W-:Y:S01]  /*0a50*/  IADD3 R38, P5, R38, UR20, RZ ;  /* 0x0000001426267c10 */ /* 0x000fe2000ffbe0ff */
[----:B------:R-:W-:-:S02]  /*0a60*/  IMAD.MOV.U32 R57, RZ, RZ, RZ ;  /* 0x000000ffff397224 */ /* 0x000fc400078e00ff */
[----:B------:R-:W2:Y:S01]  /*0a70*/  @P2 LDG.E.U16 R51, desc[UR22][R42.64] ;  /* 0x000000162a332981 */ /* 0x000ea2000c1e1500 */
[----:B------:R-:W-:Y:S02]  /*0a80*/  MOV R49, RZ ;  /* 0x000000ff00317202 */ /* 0x000fe40000000f00 */
[----:B------:R-:W-:Y:S02]  /*0a90*/  CS2R R46, SRZ ;  /* 0x00000000002e7805 */ /* 0x000fe4000001ff00 */
[C---:B------:R-:W-:Y:S01]  /*0aa0*/  IADD3.X R37, R39.reuse, UR19, RZ, P4, !PT ;  /* 0x0000001327257c10 */ /* 0x040fe2000a7fe4ff */
[----:B------:R0:W5:Y:S01]  /*0ab0*/  @P0 LDG.E R57, desc[UR22][R20.64] ;  /* 0x0000001614390981 */ /* 0x000162000c1e1900 */
[----:B------:R-:W-:-:S03]  /*0ac0*/  IADD3.X R39, R39, UR21, RZ, P5, !PT ;  /* 0x0000001527277c10 */ /* 0x000fc6000affe4ff */
[----:B------:R0:W5:Y:S04]  /*0ad0*/  @P0 LDG.E R49, desc[UR22][R22.64] ;  /* 0x0000001616310981 */ /* 0x000168000c1e1900 */
[----:B------:R0:W5:Y:S04]  /*0ae0*/  @P1 LDG.E R46, desc[UR22][R36.64] ;  /* 0x00000016242e1981 */ /* 0x000168000c1e1900 */
[----:B------:R0:W5:Y:S01]  /*0af0*/  @P1 LDG.E R47, desc[UR22][R38.64] ;  /* 0x00000016262f1981 */ /* 0x000162000c1e1900 */
[----:B------:R-:W-:Y:S02]  /*0b00*/  ISETP.NE.AND P3, PT, RZ, UR29, PT ;  /* 0x0000001dff007c0c */ /* 0x000fe4000bf65270 */
[----:B---3--:R-:W-:-:S02]  /*0b10*/  PRMT R2, R13, 0x9910, RZ ;  /* 0x000099100d027816 */ /* 0x008fc400000000ff */
[----:B----4-:R-:W-:Y:S02]  /*0b20*/  PRMT R53, R45, 0x9910, RZ ;  /* 0x000099102d357816 */ /* 0x010fe400000000ff */
[----:B--2---:R-:W-:Y:S02]  /*0b30*/  PRMT R52, R17, 0x9910, RZ ;  /* 0x0000991011347816 */ /* 0x004fe400000000ff */
[----:B------:R-:W-:Y:S01]  /*0b40*/  LEA.HI.SX32 R14, R53, R44, 0x11 ;  /* 0x0000002c350e7211 */ /* 0x000fe200078f8aff */
[----:B------:R-:W-:Y:S01]  /*0b50*/  IMAD.MOV.U32 R53, RZ, RZ, R2 ;  /* 0x000000ffff357224 */ /* 0x000fe200078e0002 */
[----:B------:R-:W-:Y:S02]  /*0b60*/  PRMT R55, R15, 0x9910, RZ ;  /* 0x000099100f377816 */ /* 0x000fe400000000ff */
[----:B------:R-:W-:Y:S02]  /*0b70*/  MOV R2, R52 ;  /* 0x0000003400027202 */ /* 0x000fe40000000f00 */
[----:B------:R-:W-:-:S02]  /*0b80*/  LEA.HI.SX32 R48, R53, R48, 0x11 ;  /* 0x0000003035307211 */ /* 0x000fc400078f8aff */
[----:B------:R-:W-:Y:S02]  /*0b90*/  LEA.HI.SX32 R50, R55, R50, 0x11 ;  /* 0x0000003237327211 */ /* 0x000fe400078f8aff */
[----:B------:R-:W-:Y:S02]  /*0ba0*/  LEA.HI.SX32 R2, R2, R51, 0x11 ;  /* 0x0000003302027211 */ /* 0x000fe400078f8aff */
[----:B------:R-:W-:Y:S02]  /*0bb0*/  PRMT R14, R45, 0x5410, R14 ;  /* 0x000054102d0e7816 */ /* 0x000fe4000000000e */
[----:B------:R-:W-:Y:S02]  /*0bc0*/  PRMT R13, R13, 0x5410, R48 ;  /* 0x000054100d0d7816 */ /* 0x000fe40000000030 */
[----:B------:R-:W-:Y:S02]  /*0bd0*/  PRMT R15, R15, 0x5410, R50 ;  /* 0x000054100f0f7816 */ /* 0x000fe40000000032 */
[----:B------:R-:W-:Y:S01]  /*0be0*/  PRMT R17, R17, 0x5410, R2 ;  /* 0x0000541011117816 */ /* 0x000fe20000000002 */
[----:B0-----:R-:W-:Y:S06]  /*0bf0*/  @!P3 BRA `(.L_x_2114) ;  /* 0x000000100038b947 */ /* 0x001fec0003800000 */
        /* <DEDUP_REMOVED lines=11> */
[--C-:B------:R-:W-:Y:S01]  /*0cb0*/  FFMA R51, R2, -R45, R57.reuse ;  /* 0x8000002d02337223 */ /* 0x100fe20000000039 */
[----:B------:R-:W-:Y:S01]  /*0cc0*/  FFMA R0, R49, R44, R0 ;  /* 0x0000002c31007223 */ /* 0x000fe20000000000 */
[----:B------:R-:W-:Y:S02]  /*0cd0*/  IMAD.MOV.U32 R49, RZ, RZ, R57 ;  /* 0x000000ffff317224 */ /* 0x000fe400078e0039 */
[----:B------:R-:W-:Y:S01]  /*0ce0*/  FFMA R51, R48, R51, R2 ;  /* 0x0000003330337223 */ /* 0x000fe20000000002 */
[----:B-1----:R-:W-:Y:S06]  /*0cf0*/  @!P3 BRA `(.L_x_2116) ;  /* 0x000000000014b947 */ /* 0x002fec0003800000 */
[----:B------:R-:W-:Y:S01]  /*0d00*/  ULDC UR12, c[0x0][0xd9c] ;  /* 0x00036700000c7ab9 */ /* 0x000fe20000000800 */
[----:B------:R-:W-:Y:S02]  /*0d10*/  MOV R44, 0xd40 ;  /* 0x00000d40002c7802 */ /* 0x000fe40000000f00 */
[----:B------:R-:W-:-:S07]  /*0d20*/  MOV R52, UR12 ;  /* 0x0000000c00347c02 */ /* 0x000fce0008000f00 */
[----:B------:R-:W-:Y:S05]  /*0d30*/  CALL.REL.NOINC `($__internal_53_$__cuda_sm3x_div_rn_noftz_f32_slowpath) ;  /* 0x00000024007c7944 */ /* 0x000fea0003c00000 */
[----:B------:R-:W-:-:S07]  /*0d40*/  IMAD.MOV.U32 R51, RZ, RZ, R2 ;  /* 0x000000ffff337224 */ /* 0x000fce00078e0002 */
.L_x_2116:
[----:B------:R-:W-:Y:S05]  /*0d50*/  BSYNC B2 ;  /* 0x0000000000027941 */ /* 0x000fea0003800000 */
.L_x_2115:
        /* <DEDUP_REMOVED lines=14> */
[----:B------:R-:W-:Y:S05]  /*0e40*/  CALL.REL.NOINC `($__internal_53_$__cuda_sm3x_div_rn_noftz_f32_slowpath) ;  /* 0x0000002400387944 */ /* 0x000fea0003c00000 */
[----:B------:R-:W-:-:S07]  /*0e50*/  MOV R44, R2 ;  /* 0x00000002002c7202 */ /* 0x000fce0000000f00 */
.L_x_2118:
[----:B------:R-:W-:Y:S05]  /*0e60*/  BSYNC B2 ;  /* 0x0000000000027941 */ /* 0x000fea0003800000 */
.L_x_2117:
[----:B------:R-:W-:Y:S01]  /*0e70*/  VIADD R2, R44, 0xf3000000 ;  /* 0xf30000002c027836 */ /* 0x000fe20000000000 */
[----:B------:R0:W1:Y:S01]  /*0e80*/  MUFU.RSQ R53, R44 ;  /* 0x0000002c00357308 */ /* 0x0000620000001400 */
[----:B------:R-:W-:Y:S03]  /*0e90*/  BSSY B0, `(.L_x_2119) ;  /* 0x000000a000007945 */ /* 0x000fe60003800000 */
[----:B------:R-:W-:-:S13]  /*0ea0*/  ISETP.GT.U32.AND P3, PT, R2, 0x727fffff, PT ;  /* 0x727fffff0200780c */ /* 0x000fda0003f64070 */
[----:B01----:R-:W-:Y:S05]  /*0eb0*/  @!P3 BRA `(.L_x_2120) ;  /* 0x00000000000cb947 */ /* 0x003fea0003800000 */
[----:B------:R-:W-:-:S07]  /*0ec0*/  MOV R2, 0xee0 ;  /* 0x00000ee000027802 */ /* 0x000fce0000000f00 */
[----:B------:R-:W-:Y:S05]  /*0ed0*/  CALL.REL.NOINC `($__internal_52_$__cuda_sm20_sqrt_rn_f32_slowpath) ;  /* 0x0000002000bc7944 */ /* 0x000fea0003c00000 */
[----:B------:R-:W-:Y:S05]  /*0ee0*/  BRA `(.L_x_2121) ;  /* 0x0000000000107947 */ /* 0x000fea0003800000 */
.L_x_2120:
[C---:B------:R-:W-:Y:S01]  /*0ef0*/  FMUL.FTZ R45, R53.reuse, R44 ;  /* 0x0000002c352d7220 */ /* 0x040fe20000410000 */
[----:B------:R-:W-:-:S03]  /*0f00*/  FMUL.FTZ R48, R53, 0.5 ;  /* 0x3f00000035307820 */ /* 0x000fc60000410000 */
[----:B------:R-:W-:-:S04]  /*0f10*/  FFMA R44, -R45, R45, R44 ;  /* 0x0000002d2d2c7223 */ /* 0x000fc8000000012c */
[----:B------:R-:W-:-:S07]  /*0f20*/  FFMA R48, R44, R48, R45 ;  /* 0x000000302c307223 */ /* 0x000fce000000002d */
.L_x_2121:
[----:B------:R-:W-:Y:S05]  /*0f30*/  BSYNC B0 ;  /* 0x0000000000007941 */ /* 0x000fea0003800000 */
.L_x_2119:
        /* <DEDUP_REMOVED lines=12> */
[----:B------:R-:W-:Y:S05]  /*1000*/  CALL.REL.NOINC `($__internal_53_$__cuda_sm3x_div_rn_noftz_f32_slowpath) ;  /* 0x0000002000c87944 */ /* 0x000fea0003c00000 */
.L_x_2123:
[----:B------:R-:W-:Y:S05]  /*1010*/  BSYNC B2 ;  /* 0x0000000000027941 */ /* 0x000fea0003800000 */
.L_x_2122:
[----:B------:R-:W0:Y:S01]  /*1020*/  LDC.64 R44, c[0x0][0xd98] ;  /* 0x00036600ff2c7b82 */ /* 0x000e220000000a00 */
[----:B------:R-:W-:Y:S01]  /*1030*/  FMUL R51, R16, UR13 ;  /* 0x0000000d10337c20 */ /* 0x000fe20008400000 */
[----:B------:R-:W-:Y:S03]  /*1040*/  BSSY B2, `(.L_x_2124) ;  /* 0x0000014000027945 */ /* 0x000fe60003800000 */
[----:B------:R-:W-:Y:S01]  /*1050*/  FFMA R57, R46, UR33, R51 ;  /* 0x000000212e397c23 */ /* 0x000fe20008000033 */
[----:B------:R-:W-:-:S04]  /*1060*/  FMUL R51, R16, UR27 ;  /* 0x0000001b10337c20 */ /* 0x000fc80008400000 */
[----:B------:R-:W-:Y:S01]  /*1070*/  FMUL R16, R51, R16 ;  /* 0x0000001033107220 */ /* 0x000fe20000400000 */
[----:B------:R-:W-:Y:S01]  /*1080*/  IMAD.MOV.U32 R51, RZ, RZ, R57 ;  /* 0x000000ffff337224 */ /* 0x000fe200078e0039 */
[----:B0-----:R-:W0:Y:S02]  /*1090*/  MUFU.RCP R48, R45 ;  /* 0x0000002d00307308 */ /* 0x001e240000001000 */
[----:B------:R-:W-:Y:S01]  /*10a0*/  FFMA R47, R47, R44, R16 ;  /* 0x0000002c2f2f7223 */ /* 0x000fe20000000010 */
[----:B------:R-:W-:-:S05]  /*10b0*/  FFMA R16, R13, UR31, R2 ;  /* 0x0000001f0d107c23 */ /* 0x000fca0008000002 */
        /* <DEDUP_REMOVED lines=10> */
[----:B------:R-:W-:Y:S05]  /*1160*/  CALL.REL.NOINC `($__internal_53_$__cuda_sm3x_div_rn_noftz_f32_slowpath) ;  /* 0x0000002000707944 */ /* 0x000fea0003c00000 */
[----:B------:R-:W-:-:S07]  /*1170*/  IMAD.MOV.U32 R46, RZ, RZ, R2 ;  /* 0x000000ffff2e7224 */ /* 0x000fce00078e0002 */
.L_x_2125:
[----:B------:R-:W-:Y:S05]  /*1180*/  BSYNC B2 ;  /* 0x0000000000027941 */ /* 0x000fea0003800000 */
.L_x_2124:
        /* <DEDUP_REMOVED lines=16> */
.L_x_2127:
[----:B------:R-:W-:Y:S05]  /*1290*/  BSYNC B2 ;  /* 0x0000000000027941 */ /* 0x000fea0003800000 */
.L_x_2126:
        /* <DEDUP_REMOVED lines=8> */
.L_x_2129:
[C---:B------:R-:W-:Y:S01]  /*1320*/  FMUL.FTZ R45, R53.reuse, R44 ;  /* 0x0000002c352d7220 */ /* 0x040fe20000410000 */
[----:B------:R-:W-:-:S03]  /*1330*/  FMUL.FTZ R48, R53, 0.5 ;  /* 0x3f00000035307820 */ /* 0x000fc60000410000 */
[----:B------:R-:W-:-:S04]  /*1340*/  FFMA R44, -R45, R45, R44 ;  /* 0x0000002d2d2c7223 */ /* 0x000fc8000000012c */
[----:B------:R-:W-:-:S07]  /*1350*/  FFMA R48, R44, R48, R45 ;  /* 0x000000302c307223 */ /* 0x000fce000000002d */
.L_x_2130:
[----:B------:R-:W-:Y:S05]  /*1360*/  BSYNC B0 ;  /* 0x0000000000007941 */ /* 0x000fea0003800000 */
.L_x_2128:
        /* <DEDUP_REMOVED lines=13> */
.L_x_2132:
[----:B------:R-:W-:Y:S05]  /*1440*/  BSYNC B2 ;  /* 0x0000000000027941 */ /* 0x000fea0003800000 */
.L_x_2131:
        /* <DEDUP_REMOVED lines=13> */
[----:B------:R-:W-:Y:S01]  /*1520*/  FFMA R46, R15, UR31, R2 ;  /* 0x0000001f0f2e7c23 */ /* 0x000fe20008000002 */
        /* <DEDUP_REMOVED lines=8> */
.L_x_2134:
[----:B------:R-:W-:Y:S05]  /*15b0*/  BSYNC B2 ;  /* 0x0000000000027941 */ /* 0x000fea0003800000 */
.L_x_2133:
        /* <DEDUP_REMOVED lines=14> */
[----:B------:R-:W-:Y:S05]  /*16a0*/  CALL.REL.NOINC `($__internal_53_$__cuda_sm3x_div_rn_noftz_f32_slowpath) ;  /* 0x0000001c00207944 */ /* 0x000fea0003c00000 */
.L_x_2136:
[----:B------:R-:W-:Y:S05]  /*16b0*/  BSYNC B2 ;  /* 0x0000000000027941 */ /* 0x000fea0003800000 */
.L_x_2135:
[----:B------:R-:W-:Y:S01]  /*16c0*/  VIADD R9, R2, 0xf3000000 ;  /* 0xf300000002097836 */ /* 0x000fe20000000000 */
[----:B------:R0:W1:Y:S01]  /*16d0*/  MUFU.RSQ R45, R2 ;  /* 0x00000002002d7308 */ /* 0x0000620000001400 */
[----:B------:R-:W-:Y:S03]  /*16e0*/  BSSY B0, `(.L_x_2137) ;  /* 0x000000b000007945 */ /* 0x000fe60003800000 */
[----:B------:R-:W-:-:S13]  /*16f0*/  ISETP.GT.U32.AND P3, PT, R9, 0x727fffff, PT ;  /* 0x727fffff0900780c */ /* 0x000fda0003f64070 */
[----:B01----:R-:W-:Y:S05]  /*1700*/  @!P3 BRA `(.L_x_2138) ;  /* 0x000000000010b947 */ /* 0x003fea0003800000 */
[----:B------:R-:W-:Y:S02]  /*1710*/  MOV R44, R2 ;  /* 0x00000002002c7202 */ /* 0x000fe40000000f00 */
[----:B------:R-:W-:-:S07]  /*1720*/  MOV R2, 0x1740 ;  /* 0x0000174000027802 */ /* 0x000fce0000000f00 */
[----:B------:R-:W-:Y:S05]  /*1730*/  CALL.REL.NOINC `($__internal_52_$__cuda_sm20_sqrt_rn_f32_slowpath) ;  /* 0x0000001800a47944 */ /* 0x000fea0003c00000 */
[----:B------:R-:W-:Y:S05]  /*1740*/  BRA `(.L_x_2139) ;  /* 0x0000000000107947 */ /* 0x000fea0003800000 */
.L_x_2138:
[C---:B------:R-:W-:Y:S01]  /*1750*/  FMUL.FTZ R9, R45.reuse, R2 ;  /* 0x000000022d097220 */ /* 0x040fe20000410000 */
[----:B------:R-:W-:-:S03]  /*1760*/  FMUL.FTZ R48, R45, 0.5 ;  /* 0x3f0000002d307820 */ /* 0x000fc60000410000 */
[----:B------:R-:W-:-:S04]  /*1770*/  FFMA R2, -R9, R9, R2 ;  /* 0x0000000909027223 */ /* 0x000fc80000000102 */
[----:B------:R-:W-:-:S07]  /*1780*/  FFMA R48, R2, R48, R9 ;  /* 0x0000003002307223 */ /* 0x000fce0000000009 */
.L_x_2139:
[----:B------:R-:W-:Y:S05]  /*1790*/  BSYNC B0 ;  /* 0x0000000000007941 */ /* 0x000fea0003800000 */
.L_x_2137:
        /* <DEDUP_REMOVED lines=13> */
[----:B------:R-:W-:-:S07]  /*1870*/  IMAD.MOV.U32 R45, RZ, RZ, R2 ;  /* 0x000000ffff2d7224 */ /* 0x000fce00078e0002 */
.L_x_2141:
[----:B------:R-:W-:Y:S05]  /*1880*/  BSYNC B2 ;  /* 0x0000000000027941 */ /* 0x000fea0003800000 */
.L_x_2140:
        /* <DEDUP_REMOVED lines=20> */
[----:B------:R-:W-:Y:S05]  /*19d0*/  CALL.REL.NOINC `($__internal_53_$__cuda_sm3x_div_rn_noftz_f32_slowpath) ;  /* 0x0000001800547944 */ /* 0x000fea0003c00000 */
[----:B------:R-:W-:-:S07]  /*19e0*/  IMAD.MOV.U32 R8, RZ, RZ, R2 ;  /* 0x000000ffff087224 */ /* 0x000fce00078e0002 */
.L_x_2143:
[----:B------:R-:W-:Y:S05]  /*19f0*/  BSYNC B2 ;  /* 0x0000000000027941 */ /* 0x000fea0003800000 */
.L_x_2142:
        /* <DEDUP_REMOVED lines=15> */
.L_x_2145:
[----:B------:R-:W-:Y:S05]  /*1af0*/  BSYNC B2 ;  /* 0x0000000000027941 */ /* 0x000fea0003800000 */
.L_x_2144:
        /* <DEDUP_REMOVED lines=9> */
.L_x_2147:
[C---:B------:R-:W-:Y:S01]  /*1b90*/  FMUL.FTZ R9, R45.reuse, R2 ;  /* 0x000000022d097220 */ /* 0x040fe20000410000 */
[----:B------:R-:W-:-:S03]  /*1ba0*/  FMUL.FTZ R48, R45, 0.5 ;  /* 0x3f0000002d307820 */ /* 0x000fc60000410000 */
[----:B------:R-:W-:-:S04]  /*1bb0*/  FFMA R2, -R9, R9, R2 ;  /* 0x0000000909027223 */ /* 0x000fc80000000102 */
[----:B------:R-:W-:-:S07]  /*1bc0*/  FFMA R48, R2, R48, R9 ;  /* 0x0000003002307223 */ /* 0x000fce0000000009 */
.L_x_2148:
[----:B------:R-:W-:Y:S05]  /*1bd0*/  BSYNC B0 ;  /* 0x0000000000007941 */ /* 0x000fea0003800000 */
.L_x_2146:
        /* <DEDUP_REMOVED lines=13> */
.L_x_2150:
[----:B------:R-:W-:Y:S05]  /*1cb0*/  BSYNC B2 ;  /* 0x0000000000027941 */ /* 0x000fea0003800000 */
.L_x_2149:
[----:B------:R-:W-:Y:S01]  /*1cc0*/  FFMA R2, R17, UR31, R2 ;  /* 0x0000001f11027c23 */ /* 0x000fe20008000002 */
[----:B------:R-:W-:Y:S06]  /*1cd0*/  BRA `(.L_x_2151) ;  /* 0x0000001000407947 */ /* 0x000fec0003800000 */
.L_x_2114:
        /* <DEDUP_REMOVED lines=21> */
[----:B------:R-:W-:-:S07]  /*1e30*/  MOV R51, R2 ;  /* 0x0000000200337202 */ /* 0x000fce0000000f00 */
.L_x_2153:
[----:B------:R-:W-:Y:S05]  /*1e40*/  BSYNC B2 ;  /* 0x0000000000027941 */ /* 0x000fea0003800000 */
.L_x_2152:
        /* <DEDUP_REMOVED lines=14> */
[----:B------:R-:W-:Y:S05]  /*1f30*/  CALL.REL.NOINC `($__internal_53_$__cuda_sm3x_div_rn_noftz_f32_slowpath) ;  /* 0x0000001000fc7944 */ /* 0x000fea0003c00000 */
[----:B------:R-:W-:-:S07]  /*1f40*/  MOV R44, R2 ;  /* 0x00000002002c7202 */ /* 0x000fce0000000f00 */
.L_x_2155:
[----:B------:R-:W-:Y:S05]  /*1f50*/  BSYNC B2 ;  /* 0x0000000000027941 */ /* 0x000fea0003800000 */
.L_x_2154:
        /* <DEDUP_REMOVED lines=8> */
.L_x_2157:
[C---:B------:R-:W-:Y:S01]  /*1fe0*/  FMUL.FTZ R45, R53.reuse, R44 ;  /* 0x0000002c352d7220 */ /* 0x040fe20000410000 */
[----:B------:R-:W-:-:S03]  /*1ff0*/  FMUL.FTZ R48, R53, 0.5 ;  /* 0x3f00000035307820 */ /* 0x000fc60000410000 */
[----:B------:R-:W-:-:S04]  /*2000*/  FFMA R44, -R45, R45, R44 ;  /* 0x0000002d2d2c7223 */ /* 0x000fc8000000012c */
[----:B------:R-:W-:-:S07]  /*2010*/  FFMA R48, R44, R48, R45 ;  /* 0x000000302c307223 */ /* 0x000fce000000002d */
.L_x_2158:
[----:B------:R-:W-:Y:S05]  /*2020*/  BSYNC B0 ;  /* 0x0000000000007941 */ /* 0x000fea0003800000 */
.L_x_2156:
        /* <DEDUP_REMOVED lines=13> */
.L_x_2160:
[----:B------:R-:W-:Y:S05]  /*2100*/  BSYNC B2 ;  /* 0x0000000000027941 */ /* 0x000fea0003800000 */
.L_x_2159:
        /* <DEDUP_REMOVED lines=9> */
[----:B------:R-:W-:Y:S01]  /*21a0*/  FFMA R47, R47, R44, R16 ;  /* 0x0000002c2f2f7223 */ /* 0x000fe20000000010 */
[----:B------:R-:W-:-:S05]  /*21b0*/  MOV R16, R2 ;  /* 0x0000000200107202 */ /* 0x000fca0000000f00 */
        /* <DEDUP_REMOVED lines=12> */
.L_x_2162:
[----:B------:R-:W-:Y:S05]  /*2280*/  BSYNC B2 ;  /* 0x0000000000027941 */ /* 0x000fea0003800000 */
.L_x_2161:
        /* <DEDUP_REMOVED lines=15> */
.L_x_2164:
[----:B------:R-:W-:Y:S05]  /*2380*/  BSYNC B2 ;  /* 0x0000000000027941 */ /* 0x000fea0003800000 */
.L_x_2163:
[----:B------:R-:W-:Y:S01]  /*2390*/  IADD3 R44, R2, -0xd000000, RZ ;  /* 0xf3000000022c7810 */ /* 0x000fe20007ffe0ff */
[----:B------:R0:W1:Y:S01]  /*23a0*/  MUFU.RSQ R53, R2 ;  /* 0x0000000200357308 */ /* 0x0000620000001400 */
[----:B------:R-:W-:Y:S02]  /*23b0*/  BSSY B0, `(.L_x_2165) ;  /* 0x000000b000007945 */ /* 0x000fe40003800000 */
[----:B------:R-:W-:-:S13]  /*23c0*/  ISETP.GT.U32.AND P3, PT, R44, 0x727fffff, PT ;  /* 0x727fffff2c00780c */ /* 0x000fda0003f64070 */
[----:B0-----:R-:W-:Y:S05]  /*23d0*/  @!P3 BRA `(.L_x_2166) ;  /* 0x000000000010b947 */ /* 0x001fea0003800000 */
[----:B------:R-:W-:Y:S01]  /*23e0*/  IMAD.MOV.U32 R44, RZ, RZ, R2 ;  /* 0x000000ffff2c7224 */ /* 0x000fe200078e0002 */
[----:B------:R-:W-:-:S07]  /*23f0*/  MOV R2, 0x2410 ;  /* 0x0000241000027802 */ /* 0x000fce0000000f00 */
[----:B-1----:R-:W-:Y:S05]  /*2400*/  CALL.REL.NOINC `($__internal_52_$__cuda_sm20_sqrt_rn_f32_slowpath) ;  /* 0x0000000c00707944 */ /* 0x002fea0003c00000 */
[----:B------:R-:W-:Y:S05]  /*2410*/  BRA `(.L_x_2167) ;  /* 0x0000000000107947 */ /* 0x000fea0003800000 */
.L_x_2166:
[C---:B-1----:R-:W-:Y:S01]  /*2420*/  FMUL.FTZ R45, R53.reuse, R2 ;  /* 0x00000002352d7220 */ /* 0x042fe20000410000 */
[----:B------:R-:W-:-:S03]  /*2430*/  FMUL.FTZ R48, R53, 0.5 ;  /* 0x3f00000035307820 */ /* 0x000fc60000410000 */
[----:B------:R-:W-:-:S04]  /*2440*/  FFMA R2, -R45, R45, R2 ;  /* 0x0000002d2d027223 */ /* 0x000fc80000000102 */
[----:B------:R-:W-:-:S07]  /*2450*/  FFMA R48, R2, R48, R45 ;  /* 0x0000003002307223 */ /* 0x000fce000000002d */
.L_x_2167:
[----:B------:R-:W-:Y:S05]  /*2460*/  BSYNC B0 ;  /* 0x0000000000007941 */ /* 0x000fea0003800000 */
.L_x_2165:
        /* <DEDUP_REMOVED lines=13> */
.L_x_2169:
[----:B------:R-:W-:Y:S05]  /*2540*/  BSYNC B2 ;  /* 0x0000000000027941 */ /* 0x000fea0003800000 */
.L_x_2168:
        /* <DEDUP_REMOVED lines=14> */
[----:B------:R-:W-:Y:S01]  /*2630*/  MOV R46, R2 ;  /* 0x00000002002e7202 */ /* 0x000fe20000000f00 */
[----:B------:R-:W-:Y:S02]  /*2640*/  IMAD.MOV.U32 R7, RZ, RZ, R57 ;  /* 0x000000ffff077224 */ /* 0x000fe400078e0039 */
[----:B------:R-:W-:Y:S01]  /*2650*/  FFMA R8, R8, R9, R53 ;  /* 0x0000000908087223 */ /* 0x000fe20000000035 */
[----:B-1----:R-:W-:Y:S06]  /*2660*/  @!P3 BRA `(.L_x_2171) ;  /* 0x000000000014b947 */ /* 0x002fec0003800000 */
[----:B------:R-:W-:Y:S01]  /*2670*/  ULDC UR12, c[0x0][0xd9c] ;  /* 0x00036700000c7ab9 */ /* 0x000fe20000000800 */
[----:B------:R-:W-:Y:S02]  /*2680*/  MOV R44, 0x26b0 ;  /* 0x000026b0002c7802 */ /* 0x000fe40000000f00 */
[----:B------:R-:W-:-:S07]  /*2690*/  MOV R52, UR12 ;  /* 0x0000000c00347c02 */ /* 0x000fce0008000f00 */
[----:B------:R-:W-:Y:S05]  /*26a0*/  CALL.REL.NOINC `($__internal_53_$__cuda_sm3x_div_rn_noftz_f32_slowpath) ;  /* 0x0000000c00207944 */ /* 0x000fea0003c00000 */
[----:B------:R-:W-:-:S07]  /*26b0*/  MOV R8, R2 ;  /* 0x0000000200087202 */ /* 0x000fce0000000f00 */
.L_x_2171:
[----:B------:R-:W-:Y:S05]  /*26c0*/  BSYNC B2 ;  /* 0x0000000000027941 */ /* 0x000fea0003800000 */
.L_x_2170:
        /* <DEDUP_REMOVED lines=16> */
.L_x_2173:
[----:B------:R-:W-:Y:S05]  /*27d0*/  BSYNC B2 ;  /* 0x0000000000027941 */ /* 0x000fea0003800000 */
.L_x_2172:
        /* <DEDUP_REMOVED lines=8> */
.L_x_2175:
[C---:B------:R-:W-:Y:S01]  /*2860*/  FMUL.FTZ R9, R45.reuse, R44 ;  /* 0x0000002c2d097220 */ /* 0x040fe20000410000 */
[----:B------:R-:W-:-:S03]  /*2870*/  FMUL.FTZ R48, R45, 0.5 ;  /* 0x3f0000002d307820 */ /* 0x000fc60000410000 */
[----:B------:R-:W-:-:S04]  /*2880*/  FFMA R44, -R9, R9, R44 ;  /* 0x00000009092c7223 */ /* 0x000fc8000000012c */
[----:B------:R-:W-:-:S07]  /*2890*/  FFMA R48, R44, R48, R9 ;  /* 0x000000302c307223 */ /* 0x000fce0000000009 */
.L_x_2176:
[----:B------:R-:W-:Y:S05]  /*28a0*/  BSYNC B0 ;  /* 0x0000000000007941 */ /* 0x000fea0003800000 */
.L_x_2174:
        /* <DEDUP_REMOVED lines=13> */
[----:B------:R-:W-:-:S07]  /*2980*/  MOV R44, R2 ;  /* 0x00000002002c7202 */ /* 0x000fce0000000f00 */
.L_x_2178:
[----:B------:R-:W-:Y:S05]  /*2990*/  BSYNC B2 ;  /* 0x0000000000027941 */ /* 0x000fea0003800000 */
.L_x_2177:
        /* <DEDUP_REMOVED lines=23> */
.L_x_2180:
[----:B------:R-:W-:Y:S05]  /*2b10*/  BSYNC B2 ;  /* 0x0000000000027941 */ /* 0x000fea0003800000 */
.L_x_2179:
        /* <DEDUP_REMOVED lines=15> */
[----:B------:R-:W-:-:S07]  /*2c10*/  IMAD.MOV.U32 R44, RZ, RZ, R2 ;  /* 0x000000ffff2c7224 */ /* 0x000fce00078e0002 */
.L_x_2182:
[----:B------:R-:W-:Y:S05]  /*2c20*/  BSYNC B2 ;  /* 0x0000000000027941 */ /* 0x000fea0003800000 */
.L_x_2181:
[----:B------:R-:W-:Y:S01]  /*2c30*/  IADD3 R2, R44, -0xd000000, RZ ;  /* 0xf30000002c027810 */ /* 0x000fe20007ffe0ff */
[----:B------:R0:W1:Y:S01]  /*2c40*/  MUFU.RSQ R45, R44 ;  /* 0x0000002c002d7308 */ /* 0x0000620000001400 */
[----:B------:R-:W-:Y:S02]  /*2c50*/  BSSY B0, `(.L_x_2183) ;  /* 0x000000a000007945 */ /* 0x000fe40003800000 */
[----:B------:R-:W-:-:S13]  /*2c60*/  ISETP.GT.U32.AND P3, PT, R2, 0x727fffff, PT ;  /* 0x727fffff0200780c */ /* 0x000fda0003f64070 */
[----:B0-----:R-:W-:Y:S05]  /*2c70*/  @!P3 BRA `(.L_x_2184) ;  /* 0x00000000000cb947 */ /* 0x001fea0003800000 */
[----:B------:R-:W-:-:S07]  /*2c80*/  MOV R2, 0x2ca0 ;  /* 0x00002ca000027802 */ /* 0x000fce0000000f00 */
[----:B-1----:R-:W-:Y:S05]  /*2c90*/  CALL.REL.NOINC `($__internal_52_$__cuda_sm20_sqrt_rn_f32_slowpath) ;  /* 0x00000004004c7944 */ /* 0x002fea0003c00000 */
[----:B------:R-:W-:Y:S05]  /*2ca0*/  BRA `(.L_x_2185) ;  /* 0x0000000000107947 */ /* 0x000fea0003800000 */
.L_x_2184:
[C---:B-1----:R-:W-:Y:S01]  /*2cb0*/  FMUL.FTZ R9, R45.reuse, R44 ;  /* 0x0000002c2d097220 */ /* 0x042fe20000410000 */
[----:B------:R-:W-:-:S03]  /*2cc0*/  FMUL.FTZ R48, R45, 0.5 ;  /* 0x3f0000002d307820 */ /* 0x000fc60000410000 */
[----:B------:R-:W-:-:S04]  /*2cd0*/  FFMA R44, -R9, R9, R44 ;  /* 0x00000009092c7223 */ /* 0x000fc8000000012c */
[----:B------:R-:W-:-:S07]  /*2ce0*/  FFMA R48, R44, R48, R9 ;  /* 0x000000302c307223 */ /* 0x000fce0000000009 */
.L_x_2185:
[----:B------:R-:W-:Y:S05]  /*2cf0*/  BSYNC B0 ;  /* 0x0000000000007941 */ /* 0x000fea0003800000 */
.L_x_2183:
        /* <DEDUP_REMOVED lines=13> */
.L_x_2186:
[----:B------:R-:W-:Y:S05]  /*2dd0*/  BSYNC B2 ;  /* 0x0000000000027941 */ /* 0x000fea0003800000 */
.L_x_2151:
[----:B------:R-:W0:Y:S01]  /*2de0*/  LDC.64 R8, c[0x0][0x210] ;  /* 0x00008400ff087b82 */ /* 0x000e220000000a00 */
[----:B------:R-:W-:Y:S01]  /*2df0*/  FFMA R45, -R16, UR32, R13 ;  /* 0x00000020102d7c23 */ /* 0x000fe2000800010d */
[--C-:B------:R-:W-:Y:S01]  /*2e00*/  FFMA R53, -R46, UR32, R15.reuse ;  /* 0x000000202e357c23 */ /* 0x100fe2000800010f */
[----:B------:R-:W-:Y:S01]  /*2e10*/  ISETP.LT.U32.AND P4, PT, R18, UR6, PT ;  /* 0x0000000612007c0c */ /* 0x000fe2000bf81070 */
[----:B------:R-:W-:Y:S02]  /*2e20*/  BSSY B0, `(.L_x_2187) ;  /* 0x0000021000007945 */ /* 0x000fe40003800000 */
        /* <DEDUP_REMOVED lines=16> */
[----:B------:R-:W-:Y:S01]  /*2f30*/  FFMA R19, -R2, UR32, R17 ;  /* 0x0000002002137c23 */ /* 0x000fe20008000111 */
[----:B------:R-:W-:-:S02]  /*2f40*/  FFMA R17, -R11, UR32, R14 ;  /* 0x000000200b117c23 */ /* 0x000fc4000800010e */
[----:B------:R1:W-:Y:S04]  /*2f50*/  @P1 STG.E desc[UR22][R36.64], R51 ;  /* 0x0000003324001986 */ /* 0x0003e8000c101916 */
[----:B------:R1:W-:Y:S03]  /*2f60*/  @P1 STG.E desc[UR22][R38.64], R47 ;  /* 0x0000002f26001986 */ /* 0x0003e6000c101916 */
[----:B------:R-:W-:Y:S05]  /*2f70*/  @!P3 BRA `(.L_x_2188) ;  /* 0x00000000002cb947 */ /* 0x000fea0003800000 */
[C---:B-1----:R-:W-:Y:S01]  /*2f80*/  PRMT R0, R17.reuse, 0x7632, R0 ;  /* 0x0000763211007816 */ /* 0x042fe20000000000 */
[----:B------:R0:W-:Y:S01]  /*2f90*/  STG.E.U16 desc[UR22][R34.64], R17 ;  /* 0x0000001122007986 */ /* 0x0001e2000c101516 */
[----:B------:R-:W-:Y:S02]  /*2fa0*/  LOP3.LUT R11, R17, 0xffff, RZ, 0xc0, !PT ;  /* 0x0000ffff110b7812 */ /* 0x000fe400078ec0ff */
[C---:B------:R-:W-:Y:S02]  /*2fb0*/  IADD3 R2, P1, R3.reuse, UR18, RZ ;  /* 0x0000001203027c10 */ /* 0x040fe4000ff3e0ff */
[----:B------:R-:W-:Y:S02]  /*2fc0*/  IADD3 R14, P0, R3, UR20, RZ ;  /* 0x00000014030e7c10 */ /* 0x000fe4000ff1e0ff */
[----:B------:R-:W-:Y:S02]  /*2fd0*/  LEA.HI R11, R11, R0, RZ, 0x11 ;  /* 0x000000000b0b7211 */ /* 0x000fe400078f88ff */
[----:B------:R-:W-:-:S02]  /*2fe0*/  IADD3.X R3, R4, UR19, RZ, P1, !PT ;  /* 0x0000001304037c10 */ /* 0x000fc40008ffe4ff */
[----:B------:R-:W-:Y:S01]  /*2ff0*/  IADD3.X R15, R4, UR21, RZ, P0, !PT ;  /* 0x00000015040f7c10 */ /* 0x000fe200087fe4ff */
[----:B------:R0:W-:Y:S04]  /*3000*/  STG.E.U16 desc[UR22][R28.64], R11 ;  /* 0x0000000b1c007986 */ /* 0x0001e8000c101516 */
[----:B------:R0:W-:Y:S04]  /*3010*/  STG.E desc[UR22][R2.64], R7 ;  /* 0x0000000702007986 */ /* 0x0001e8000c101916 */
[----:B------:R0:W-:Y:S02]  /*3020*/  STG.E desc[UR22][R14.64], R56 ;  /* 0x000000380e007986 */ /* 0x0001e4000c101916 */
.L_x_2188:
[----:B------:R-:W-:Y:S05]  /*3030*/  BSYNC B0 ;  /* 0x0000000000007941 */ /* 0x000fea0003800000 */
.L_x_2187:
[----:B------:R-:W-:Y:S01]  /*3040*/  BSSY B0, `(.L_x_2189) ;  /* 0x000000d000007945 */ /* 0x000fe20003800000 */
[----:B-1----:R-:W-:-:S03]  /*3050*/  PRMT R0, R19, 0x7632, R0 ;  /* 0x0000763213007816 */ /* 0x002fc60000000000 */
[----:B------:R-:W-:Y:S05]  /*3060*/  @!P2 BRA `(.L_x_2190) ;  /* 0x000000000028a947 */ /* 0x000fea0003800000 */
[----:B0-----:R-:W-:Y:S01]  /*3070*/  LOP3.LUT R7, R19, 0xffff, RZ, 0xc0, !PT ;  /* 0x0000ffff13077812 */ /* 0x001fe200078ec0ff */
[----:B------:R1:W-:Y:S01]  /*3080*/  STG.E.U16 desc[UR22][R40.64], R19 ;  /* 0x0000001328007986 */ /* 0x0003e2000c101516 */
[C---:B------:R-:W-:Y:S02]  /*3090*/  IADD3 R2, P1, R5.reuse, UR18, RZ ;  /* 0x0000001205027c10 */ /* 0x040fe4000ff3e0ff */
[----:B------:R-:W-:Y:S02]  /*30a0*/  IADD3 R4, P0, R5, UR20, RZ ;  /* 0x0000001405047c10 */ /* 0x000fe4000ff1e0ff */
[----:B------:R-:W-:Y:S02]  /*30b0*/  LEA.HI R7, R7, R0, RZ, 0x11 ;  /* 0x0000000007077211 */ /* 0x000fe400078f88ff */
[C---:B------:R-:W-:Y:S02]  /*30c0*/  IADD3.X R3, R6.reuse, UR19, RZ, P1, !PT ;  /* 0x0000001306037c10 */ /* 0x040fe40008ffe4ff */
[----:B------:R-:W-:Y:S01]  /*30d0*/  IADD3.X R5, R6, UR21, RZ, P0, !PT ;  /* 0x0000001506057c10 */ /* 0x000fe200087fe4ff */
[----:B------:R1:W-:Y:S04]  /*30e0*/  STG.E.U16 desc[UR22][R42.64], R7 ;  /* 0x000000072a007986 */ /* 0x0003e8000c101516 */
[----:B------:R1:W-:Y:S04]  /*30f0*/  STG.E desc[UR22][R2.64], R10 ;  /* 0x0000000a02007986 */ /* 0x0003e8000c101916 */
[----:B------:R1:W-:Y:S02]  /*3100*/  STG.E desc[UR22][R4.64], R12 ;  /* 0x0000000c04007986 */ /* 0x0003e4000c101916 */
.L_x_2190:
[----:B------:R-:W-:Y:S05]  /*3110*/  BSYNC B0 ;  /* 0x0000000000007941 */ /* 0x000fea0003800000 */
.L_x_2189:
        /* <DEDUP_REMOVED lines=11> */
        .weak           $__internal_52_$__cuda_sm20_sqrt_rn_f32_slowpath
        .type           $__internal_52_$__cuda_sm20_sqrt_rn_f32_slowpath,@function
        .size           $__internal_52_$__cuda_sm20_sqrt_rn_f32_slowpath,($__internal_53_$__cuda_sm3x_div_rn_noftz_f32_slowpath - $__internal_52_$__cuda_sm20_sqrt_rn_f32_slowpath)
$__internal_52_$__cuda_sm20_sqrt_rn_f32_slowpath:
        /* <DEDUP_REMOVED lines=19> */
.L_x_2192:
[----:B------:R-:W-:Y:S01]  /*3300*/  HFMA2.MMA R45, -RZ, RZ, 0, 0 ;  /* 0x00000000ff2d7435 */ /* 0x000fe200000001ff */
[----:B------:R-:W-:-:S05]  /*3310*/  IMAD.MOV.U32 R44, RZ, RZ, R2 ;  /* 0x000000ffff2c7224 */ /* 0x000fca00078e0002 */
[----:B------:R-:W-:Y:S05]  /*3320*/  RET.REL.NODEC R44 `(_Z25multi_tensor_apply_kernelI18TensorListMetadataILi5ELb0EEN18transformer_engine17multi_tensor_adam31AdamFunctorMasterParamRemainderIfflEEJffffffNS3_10adamMode_tEfEEvlPViT_T0_DpT1_) ;  /* 0xffffffcc2c347950 */ /* 0x000fea0003c3ffff */
        .weak           $__internal_53_$__cuda_sm3x_div_rn_noftz_f32_slowpath
        .type           $__internal_53_$__cuda_sm3x_div_rn_noftz_f32_slowpath,@function
        .size           $__internal_53_$__cuda_sm3x_div_rn_noftz_f32_slowpath,(.L_x_5536 - $__internal_53_$__cuda_sm3x_div_rn_noftz_f32_slowpath)
$__internal_53_$__cuda_sm3x_div_rn_noftz_f32_slowpath:
        /* <DEDUP_REMOVED lines=34> */
.L_x_2194:
        /* <DEDUP_REMOVED lines=51> */
.L_x_2201:
[----:B------:R-:W-:-:S04]  /*3880*/  LOP3.LUT R2, R2, 0x80000000, RZ, 0xc0, !PT ;  /* 0x8000000002027812 */ /* 0x000fc800078ec0ff */
[----:B------:R-:W-:Y:S01]  /*3890*/  LOP3.LUT R2, R2, 0x7f800000, RZ, 0xfc, !PT ;  /* 0x7f80000002027812 */ /* 0x000fe200078efcff */
[----:B------:R-:W-:Y:S06]  /*38a0*/  BRA `(.L_x_2202) ;  /* 0x0000000000047947 */ /* 0x000fec0003800000 */
.L_x_2200:
[----:B------:R-:W-:-:S07]  /*38b0*/  LEA R2, R53, R2, 0x17 ;  /* 0x0000000235027211 */ /* 0x000fce00078eb8ff */
.L_x_2202:
[----:B------:R-:W-:Y:S05]  /*38c0*/  BSYNC B1 ;  /* 0x0000000000017941 */ /* 0x000fea0003800000 */
.L_x_2199:
[----:B------:R-:W-:Y:S05]  /*38d0*/  BRA `(.L_x_2203) ;  /* 0x0000000000207947 */ /* 0x000fea0003800000 */
.L_x_2198:
[----:B------:R-:W-:-:S04]  /*38e0*/  LOP3.LUT R52, R52, 0x80000000, R57, 0x48, !PT ;  /* 0x8000000034347812 */ /* 0x000fc800078e4839 */
[----:B------:R-:W-:Y:S01]  /*38f0*/  LOP3.LUT R2, R52, 0x7f800000, RZ, 0xfc, !PT ;  /* 0x7f80000034027812 */ /* 0x000fe200078efcff */
[----:B------:R-:W-:Y:S06]  /*3900*/  BRA `(.L_x_2203) ;  /* 0x0000000000147947 */ /* 0x000fec0003800000 */
.L_x_2197:
[----:B------:R-:W-:Y:S01]  /*3910*/  LOP3.LUT R2, R52, 0x80000000, R57, 0x48, !PT ;  /* 0x8000000034027812 */ /* 0x000fe200078e4839 */
[----:B------:R-:W-:Y:S06]  /*3920*/  BRA `(.L_x_2203) ;  /* 0x00000000000c7947 */ /* 0x000fec0003800000 */
.L_x_2196:
[----:B------:R-:W0:Y:S01]  /*3930*/  MUFU.RSQ R2, -QNAN ;  /* 0xffc0000000027908 */ /* 0x000e220000001400 */
[----:B------:R-:W-:Y:S05]  /*3940*/  BRA `(.L_x_2203) ;  /* 0x0000000000047947 */ /* 0x000fea0003800000 */
.L_x_2195:
[----:B------:R-:W-:-:S07]  /*3950*/  FADD.FTZ R2, R57, R52 ;  /* 0x0000003439027221 */ /* 0x000fce0000010000 */
.L_x_2203:
[----:B------:R-:W-:Y:S05]  /*3960*/  BSYNC B0 ;  /* 0x0000000000007941 */ /* 0x000fea0003800000 */
.L_x_2193:
[----:B------:R-:W-:-:S06]  /*3970*/  HFMA2.MMA R45, -RZ, RZ, 0, 0 ;  /* 0x00000000ff2d7435 */ /* 0x000fcc00000001ff */
[----:B0-----:R-:W-:Y:S05]  /*3980*/  RET.REL.NODEC R44 `(_Z25multi_tensor_apply_kernelI18TensorListMetadataILi5ELb0EEN18transformer_engine17multi_tensor_adam31AdamFunctorMasterParamRemainderIfflEEJffffffNS3_10adamMode_tEfEEvlPViT_T0_DpT1_) ;  /* 0xffffffc42c9c7950 */ /* 0x001fea0003c3ffff */
.L_x_2204:
        /* <DEDUP_REMOVED lines=15> */
.L_x_5536:


//--------------------- .text._Z25multi_tensor_apply_kernelI18TensorListMetadataILi5ELb0EEN18transformer_engine17multi_tensor_adam17AdamFunctorMasterI13__nv_bfloat16S5_fiEEJffffffNS3_10adamMode_tEfEEvlPViT_T0_DpT1_ --------------------------
	.section	.text._Z25multi_tensor_apply_kernelI18TensorListMetadataILi5ELb0EEN18transformer_engine17multi_tensor_adam17AdamFunctorMasterI13__nv_bfloat16S5_fiEEJffffffNS3_10adamMode_tEfEEvlPViT_T0_DpT1_,"ax",@progbits
	.align	128
        .global         _Z25multi_tensor_apply_kernelI18TensorListMetadataILi5ELb0EEN18transformer_engine17multi_tensor_adam17AdamFunctorMasterI13__nv_bfloat16S5_fiEEJffffffNS3_10adamMode_tEfEEvlPViT_T0_DpT1_
        .type           _Z25multi_tensor_apply_kernelI18TensorListMetadataILi5ELb0EEN18transformer_engine17multi_tensor_adam17AdamFunctorMasterI13__nv_bfloat16S5_fiEEJffffffNS3_10adamMode_tEfEEvlPViT_T0_DpT1_,@function
        .size           _Z25multi_tensor_apply_kernelI18TensorListMetadataILi5ELb0EEN18transformer_engine17multi_tensor_adam17AdamFunctorMasterI13__nv_bfloat16S5_fiEEJffffffNS3_10adamMode_tEfEEvlPViT_T0_DpT1_,(.L_x_5538 - _Z25multi_tensor_apply_kernelI18TensorListMetadataILi5ELb0EEN18transformer_engine17multi_tensor_adam17AdamFunctorMasterI13__nv_bfloat16S5_fiEEJffffffNS3_10adamMode_tEfEEvlPViT_T0_DpT1_)
        .other          _Z25multi_tensor_apply_kernelI18TensorListMetadataILi5ELb0EEN18transformer_engine17multi_tensor_adam17AdamFunctorMasterI13__nv_bfloat16S5_fiEEJffffffNS3_10adamMode_tEfEEvlPViT_T0_DpT1_,@"STO_CUDA_ENTRY STV_DEFAULT"
_Z25multi_tensor_apply_kernelI18TensorListMetadataILi5ELb0EEN18transformer_engine17multi_tensor_adam17AdamFunctorMasterI13__nv_bfloat16S5_fiEEJffffffNS3_10adamMode_tEfEEvlPViT_T0_DpT1_:
.text._Z25multi_tensor_apply_kernelI18TensorListMetadataILi5ELb0EEN18transformer_engine17multi_tensor_adam17AdamFunctorMasterI13__nv_bfloat16S5_fiEEJffffffNS3_10adamMode_tEfEEvlPViT_T0_DpT1_:
[----:B------:R-:W-:Y:S08]  /*0000*/  LDC R1, c[0x0][0x28] ;  /* 0x00000a00ff017b82 */ /* 0x000ff00000000800 */
[----:B------:R-:W0:Y:S01]  /*0010*/  S2UR UR5, SR_CTAID.X ;  /* 0x00000000000579c3 */ /* 0x000e220000002500 */
[----:B------:R-:W-:Y:S01]  /*0020*/  UMOV UR7, 0x10 ;  /* 0x0000001000077882 */ /* 0x000fe20000000000 */
[----:B------:R-:W-:-:S02]  /*0030*/  ULDC UR9, c[0x0][0x210] ;  /* 0x0000840000097ab9 */ /* 0x000fc40000000800 */
        /* <DEDUP_REMOVED lines=12> */
[----:B------:R-:W-:Y:S02]  /*0100*/  ULEA UR5, UR5, UR7, 0x3 ;  /* 0x0000000705057291 */ /* 0x000fe4000f8e183f */
[----:B------:R-:W-:Y:S01]  /*0110*/  USHF.R.S32.HI UR22, URZ, 0x1f, UR8 ;  /* 0x0000001f3f167899 */ /* 0x000fe20008011408 */
[----:B------:R-:W-:Y:S01]  /*0120*/  UMOV UR4, URZ ;  /* 0x0000003f00047c82 */ /* 0x000fe20008000000 */
[----:B------:R-:W-:Y:S01]  /*0130*/  ULDC.64 UR18, c[0x0][0x208] ;  /* 0x0000820000127ab9 */ /* 0x000fe20000000a00 */
[----:B------:R-:W-:Y:S02]  /*0140*/  ULDC UR28, c[0x0][0xd94] ;  /* 0x00036500001c7ab9 */ /* 0x000fe40000000800 */
[----:B------:R-:W1:Y:S01]  /*0150*/  LDC R2, c[0x0][0xd98] ;  /* 0x00036600ff027b82 */ /* 0x000e620000000800 */
        /* <DEDUP_REMOVED lines=10> */
[----:B------:R-:W-:Y:S01]  /*0200*/  ULDC UR26, c[0x0][0xda8] ;  /* 0x00036a00001a7ab9 */ /* 0x000fe20000000800 */
[----:B0-----:R-:W-:-:S05]  /*0210*/  FADD R0, -R0, 1 ;  /* 0x3f80000000007421 */ /* 0x001fca0000000100 */
[----:B------:R-:W-:Y:S01]  /*0220*/  R2UR UR20, R0 ;  /* 0x00000000001472ca */ /* 0x000fe200000e0000 */
[----:B-1----:R-:W-:-:S05]  /*0230*/  FADD R2, -R2, 1 ;  /* 0x3f80000002027421 */ /* 0x002fca0000000100 */
[----:B------:R-:W-:-:S15]  /*0240*/  R2UR UR21, R2 ;  /* 0x00000000021572ca */ /* 0x000fde00000e0000 */
.L_x_2278:
[----:B------:R-:W0:Y:S01]  /*0250*/  S2R R0, SR_TID.X ;  /* 0x0000000000007919 */ /* 0x000e220000002100 */
[----:B-1----:R-:W-:Y:S02]  /*0260*/  MOV R3, UR5 ;  /* 0x0000000500037c02 */ /* 0x002fe40008000f00 */
[----:B------:R-:W-:Y:S02]  /*0270*/  MOV R5, UR5 ;  /* 0x0000000500057c02 */ /* 0x000fe40008000f00 */
[----:B0-----:R-:W-:Y:S02]  /*0280*/  IADD3 R9, R0, UR4, RZ ;  /* 0x0000000400097c10 */ /* 0x001fe4000fffe0ff */
[----:B------:R-:W-:Y:S02]  /*0290*/  IADD3 R0, R3, UR4, R0 ;  /* 0x0000000403007c10 */ /* 0x000fe4000fffe000 */
[C---:B------:R-:W-:Y:S01]  /*02a0*/  ISETP.GE.AND P0, PT, R9.reuse, UR29, PT ;  /* 0x0000001d09007c0c */ /* 0x040fe2000bf06270 */
[----:B------:R-:W-:Y:S01]  /*02b0*/  VIADD R6, R9, UR5 ;  /* 0x0000000509067c36 */ /* 0x000fe20008000000 */
[----:B------:R-:W-:-:S02]  /*02c0*/  IADD3 R0, R5, UR5, R0 ;  /* 0x0000000505007c10 */ /* 0x000fc4000fffe000 */
[----:B------:R-:W-:Y:S02]  /*02d0*/  ISETP.LT.AND P0, PT, R9, UR9, !P0 ;  /* 0x0000000909007c0c */ /* 0x000fe4000c701270 */
[----:B------:R-:W-:Y:S02]  /*02e0*/  IADD3 R12, R6, UR5, RZ ;  /* 0x00000005060c7c10 */ /* 0x000fe4000fffe0ff */
[----:B------:R-:W-:Y:S02]  /*02f0*/  ISETP.GE.AND P2, PT, R0, UR29, PT ;  /* 0x0000001d00007c0c */ /* 0x000fe4000bf46270 */
[----:B------:R-:W-:Y:S02]  /*0300*/  ISETP.GE.AND P3, PT, R12, UR29, PT ;  /* 0x0000001d0c007c0c */ /* 0x000fe4000bf66270 */
[----:B------:R-:W-:Y:S02]  /*0310*/  ISETP.LT.AND P2, PT, R0, UR9, !P2 ;  /* 0x0000000900007c0c */ /* 0x000fe4000d741270 */
[----:B------:R-:W-:-:S02]  /*0320*/  ISETP.LT.AND P3, PT, R12, UR9, !P3 ;  /* 0x000000090c007c0c */ /* 0x000fc4000df61270 */
[C---:B------:R-:W-:Y:S02]  /*0330*/  ISETP.GE.AND P1, PT, R6.reuse, UR29, PT ;  /* 0x0000001d06007c0c */ /* 0x040fe4000bf26270 */
[C---:B------:R-:W-:Y:S02]  /*0340*/  IADD3 R10, P4, R9.reuse, UR8, RZ ;  /* 0x00000008090a7c10 */ /* 0x040fe4000ff9e0ff */
[C---:B------:R-:W-:Y:S02]  /*0350*/  IADD3 R11, P5, R6.reuse, UR8, RZ ;  /* 0x00000008060b7c10 */ /* 0x040fe4000ffbe0ff */
[C---:B------:R-:W-:Y:S02]  /*0360*/  ISETP.LT.AND P1, PT, R6.reuse, UR9, !P1 ;  /* 0x0000000906007c0c */ /* 0x040fe4000cf21270 */
[----:B------:R-:W-:Y:S02]  /*0370*/  LEA.HI.X.SX32 R9, R9, UR22, 0x1, P4 ;  /* 0x0000001609097c11 */ /* 0x000fe4000a0f0eff */
[----:B------:R-:W-:-:S02]  /*0380*/  LEA.HI.X.SX32 R6, R6, UR22, 0x1, P5 ;  /* 0x0000001606067c11 */ /* 0x000fc4000a8f0eff */
[----:B------:R-:W-:Y:S02]  /*0390*/  IADD3 R8, P4, R0, UR8, RZ ;  /* 0x0000000800087c10 */ /* 0x000fe4000ff9e0ff */
[----:B------:R-:W-:Y:S02]  /*03a0*/  IADD3 R7, P5, R12, UR8, RZ ;  /* 0x000000080c077c10 */ /* 0x000fe4000ffbe0ff */
[----:B------:R-:W-:Y:S02]  /*03b0*/  LEA.HI.X.SX32 R5, R0, UR22, 0x1, P4 ;  /* 0x0000001600057c11 */ /* 0x000fe4000a0f0eff */
[----:B------:R-:W-:Y:S02]  /*03c0*/  LEA.HI.X.SX32 R4, R12, UR22, 0x1, P5 ;  /* 0x000000160c047c11 */ /* 0x000fe4000a8f0eff */
[----:B------:R-:W-:Y:S02]  /*03d0*/  @P2 LEA R22, P5, R8, UR10, 0x1 ;  /* 0x0000000a08162c11 */ /* 0x000fe4000f8a08ff */
[----:B------:R-:W-:-:S02]  /*03e0*/  @P3 LEA R20, P4, R7, UR10, 0x1 ;  /* 0x0000000a07143c11 */ /* 0x000fc4000f8808ff */
[----:B------:R-:W-:Y:S02]  /*03f0*/  @P0 LEA R14, P6, R10, UR10, 0x1 ;  /* 0x0000000a0a0e0c11 */ /* 0x000fe4000f8c08ff */
[----:B------:R-:W-:Y:S02]  /*0400*/  @P2 LEA.HI.X R23, R8, UR11, R5, 0x1, P5 ;  /* 0x0000000b08172c11 */ /* 0x000fe4000a8f0c05 */
[----:B------:R-:W-:Y:S02]  /*0410*/  @P3 LEA.HI.X R21, R7, UR11, R4, 0x1, P4 ;  /* 0x0000000b07153c11 */ /* 0x000fe4000a0f0c04 */
[C-C-:B------:R-:W-:Y:S01]  /*0420*/  @P0 LEA.HI.X R15, R10.reuse, UR11, R9.reuse, 0x1, P6 ;  /* 0x0000000b0a0f0c11 */ /* 0x140fe2000b0f0c09 */
[----:B------:R0:W2:Y:S01]  /*0430*/  @P2 LDG.E.U16 R45, desc[UR18][R22.64] ;  /* 0x00000012162d2981 */ /* 0x0000a2000c1e1500 */
[C---:B------:R-:W-:Y:S02]  /*0440*/  @P1 LEA R16, P6, R11.reuse, UR10, 0x1 ;  /* 0x0000000a0b101c11 */ /* 0x040fe4000f8c08ff */
[C---:B------:R-:W-:Y:S01]  /*0450*/  SHF.L.U32 R24, R10.reuse, 0x2, RZ ;  /* 0x000000020a187819 */ /* 0x040fe200000006ff */
[----:B------:R1:W3:Y:S01]  /*0460*/  @P3 LDG.E.U16 R50, desc[UR18][R20.64] ;  /* 0x0000001214323981 */ /* 0x0002e2000c1e1500 */
[C---:B------:R-:W-:Y:S01]  /*0470*/  @P1 LEA.HI.X R17, R11.reuse, UR11, R6, 0x1, P6 ;  /* 0x0000000b0b111c11 */ /* 0x040fe2000b0f0c06 */
[----:B------:R-:W-:Y:S01]  /*0480*/  IMAD.SHL.U32 R30, R11, 0x4, RZ ;  /* 0x000000040b1e7824 */ /* 0x000fe200078e00ff */
[----:B------:R-:W-:Y:S01]  /*0490*/  SHF.L.U64.HI R0, R10, 0x2, R9 ;  /* 0x000000020a007819 */ /* 0x000fe20000010209 */
[----:B------:R-:W-:Y:S01]  /*04a0*/  HFMA2.MMA R3, -RZ, RZ, 0, 0 ;  /* 0x00000000ff037435 */ /* 0x000fe200000001ff */
[----:B------:R-:W-:Y:S01]  /*04b0*/  SHF.L.U32 R38, R8, 0x2, RZ ;  /* 0x0000000208267819 */ /* 0x000fe200000006ff */
[----:B------:R-:W-:Y:S01]  /*04c0*/  HFMA2.MMA R19, -RZ, RZ, 0, 0 ;  /* 0x00000000ff137435 */ /* 0x000fe200000001ff */
[C---:B0-----:R-:W-:Y:S01]  /*04d0*/  IADD3 R22, P5, R24.reuse, UR14, RZ ;  /* 0x0000000e18167c10 */ /* 0x041fe2000ffbe0ff */
[----:B------:R0:W4:Y:S01]  /*04e0*/  @P0 LDG.E.U16 R2, desc[UR18][R14.64] ;  /* 0x000000120e020981 */ /* 0x000122000c1e1500 */
[----:B-1----:R-:W-:-:S02]  /*04f0*/  IADD3 R20, P4, R24, UR6, RZ ;  /* 0x0000000618147c10 */ /* 0x002fc4000ff9e0ff */
[----:B------:R-:W-:Y:S01]  /*0500*/  IADD3 R24, P6, R24, UR16, RZ ;  /* 0x0000001018187c10 */ /* 0x000fe2000ffde0ff */
[----:B------:R1:W4:Y:S01]  /*0510*/  @P1 LDG.E.U16 R44, desc[UR18][R16.64] ;  /* 0x00000012102c1981 */ /* 0x000322000c1e1500 */
[C---:B------:R-:W-:Y:S02]  /*0520*/  IADD3.X R23, R0.reuse, UR15, RZ, P5, !PT ;  /* 0x0000000f00177c10 */ /* 0x040fe4000affe4ff */
[C---:B------:R-:W-:Y:S02]  /*0530*/  IADD3.X R25, R0.reuse, UR17, RZ, P6, !PT ;  /* 0x0000001100197c10 */ /* 0x040fe4000b7fe4ff */
[----:B------:R-:W-:Y:S02]  /*0540*/  IADD3.X R21, R0, UR7, RZ, P4, !PT ;  /* 0x0000000700157c10 */ /* 0x000fe4000a7fe4ff */
[----:B------:R-:W-:Y:S02]  /*0550*/  IADD3 R26, P5, R30, UR6, RZ ;  /* 0x000000061e1a7c10 */ /* 0x000fe4000ffbe0ff */
[----:B------:R-:W-:-:S02]  /*0560*/  SHF.L.U32 R42, R7, 0x2, RZ ;  /* 0x00000002072a7819 */ /* 0x000fc400000006ff */
[----:B------:R-:W-:Y:S02]  /*0570*/  SHF.L.U64.HI R18, R7, 0x2, R4 ;  /* 0x0000000207127819 */ /* 0x000fe40000010204 */
[----:B------:R-:W-:Y:S02]  /*0580*/  CS2R R48, SRZ ;  /* 0x0000000000307805 */ /* 0x000fe4000001ff00 */
[C---:B------:R-:W-:Y:S02]  /*0590*/  IADD3 R28, P6, R30.reuse, UR14, RZ ;  /* 0x0000000e1e1c7c10 */ /* 0x040fe4000ffde0ff */
[----:B------:R-:W-:Y:S02]  /*05a0*/  CS2R R46, SRZ ;  /* 0x00000000002e7805 */ /* 0x000fe4000001ff00 */
[----:B------:R-:W-:Y:S01]  /*05b0*/  SHF.L.U64.HI R0, R11, 0x2, R6 ;  /* 0x000000020b007819 */ /* 0x000fe20000010206 */
[----:B------:R-:W-:Y:S01]  /*05c0*/  IMAD.MOV.U32 R61, RZ, RZ, RZ ;  /* 0x000000ffff3d7224 */ /* 0x000fe200078e00ff */
[----:B------:R-:W-:-:S02]  /*05d0*/  IADD3 R30, P4, R30, UR16, RZ ;  /* 0x000000101e1e7c10 */ /* 0x000fc4000ff9e0ff */
[----:B0-----:R-:W-:Y:S02]  /*05e0*/  CS2R R14, SRZ ;  /* 0x00000000000e7805 */ /* 0x001fe4000001ff00 */
[C---:B------:R-:W-:Y:S02]  /*05f0*/  IADD3.X R27, R0.reuse, UR7, RZ, P5, !PT ;  /* 0x00000007001b7c10 */ /* 0x040fe4000affe4ff */
[----:B-1----:R-:W-:Y:S02]  /*0600*/  CS2R R16, SRZ ;  /* 0x0000000000107805 */ /* 0x002fe4000001ff00 */
[C---:B------:R-:W-:Y:S01]  /*0610*/  IADD3.X R29, R0.reuse, UR15, RZ, P6, !PT ;  /* 0x0000000f001d7c10 */ /* 0x040fe2000b7fe4ff */
[----:B------:R0:W5:Y:S01]  /*0620*/  @P0 LDG.E R61, desc[UR18][R22.64] ;  /* 0x00000012163d0981 */ /* 0x000162000c1e1900 */
[----:B------:R-:W-:Y:S02]  /*0630*/  IADD3.X R31, R0, UR17, RZ, P4, !PT ;  /* 0x00000011001f7c10 */ /* 0x000fe4000a7fe4ff */
[----:B------:R-:W-:Y:S01]  /*0640*/  IADD3 R34, P5, R38, UR6, RZ ;  /* 0x0000000626227c10 */ /* 0x000fe2000ffbe0ff */
[----:B------:R0:W5:Y:S01]  /*0650*/  @P0 LDG.E R19, desc[UR18][R24.64] ;  /* 0x0000001218130981 */ /* 0x000162000c1e1900 */
[----:B------:R-:W-:-:S02]  /*0660*/  SHF.L.U64.HI R0, R8, 0x2, R5 ;  /* 0x0000000208007819 */ /* 0x000fc40000010205 */
[----:B------:R-:W-:Y:S01]  /*0670*/  IADD3 R32, P6, R42, UR6, RZ ;  /* 0x000000062a207c10 */ /* 0x000fe2000ffde0ff */
[----:B------:R0:W5:Y:S01]  /*0680*/  @P1 LDG.E R14, desc[UR18][R26.64] ;  /* 0x000000121a0e1981 */ /* 0x000162000c1e1900 */
[----:B------:R-:W-:Y:S02]  /*0690*/  IADD3 R36, P4, R38, UR14, RZ ;  /* 0x0000000e26247c10 */ /* 0x000fe4000ff9e0ff */
[----:B------:R-:W-:Y:S01]  /*06a0*/  IADD3.X R35, R0, UR7, RZ, P5, !PT ;  /* 0x0000000700237c10 */ /* 0x000fe2000affe4ff */
[----:B------:R0:W5:Y:S01]  /*06b0*/  @P1 LDG.E R49, desc[UR18][R28.64] ;  /* 0x000000121c311981 */ /* 0x000162000c1e1900 */
[----:B------:R-:W-:Y:S02]  /*06c0*/  IADD3.X R33, R18, UR7, RZ, P6, !PT ;  /* 0x0000000712217c10 */ /* 0x000fe4000b7fe4ff */
[----:B------:R-:W-:Y:S01]  /*06d0*/  IADD3 R40, P5, R42, UR14, RZ ;  /* 0x0000000e2a287c10 */ /* 0x000fe2000ffbe0ff */
[----:B------:R0:W5:Y:S01]  /*06e0*/  @P2 LDG.E R15, desc[UR18][R34.64] ;  /* 0x00000012220f2981 */ /* 0x000162000c1e1900 */
[----:B------:R-:W-:-:S02]  /*06f0*/  IADD3.X R37, R0, UR15, RZ, P4, !PT ;  /* 0x0000000f00257c10 */ /* 0x000fc4000a7fe4ff */
[----:B------:R-:W-:Y:S01]  /*0700*/  IADD3 R38, P6, R38, UR16, RZ ;  /* 0x0000001026267c10 */ /* 0x000fe2000ffde0ff */
[----:B------:R0:W5:Y:S01]  /*0710*/  @P3 LDG.E R3, desc[UR18][R32.64] ;  /* 0x0000001220033981 */ /* 0x000162000c1e1900 */
[----:B------:R-:W-:Y:S02]  /*0720*/  IADD3 R42, P4, R42, UR16, RZ ;  /* 0x000000102a2a7c10 */ /* 0x000fe4000ff9e0ff */
[----:B------:R-:W-:Y:S01]  /*0730*/  MOV R13, RZ ;  /* 0x000000ff000d7202 */ /* 0x000fe20000000f00 */
[----:B------:R0:W5:Y:S01]  /*0740*/  @P2 LDG.E R16, desc[UR18][R36.64] ;  /* 0x0000001224102981 */ /* 0x000162000c1e1900 */
[----:B------:R-:W-:Y:S02]  /*0750*/  MOV R51, RZ ;  /* 0x000000ff00337202 */ /* 0x000fe40000000f00 */
[----:B------:R-:W-:Y:S02]  /*0760*/  IADD3.X R39, R0, UR17, RZ, P6, !PT ;  /* 0x0000001100277c10 */ /* 0x000fe4000b7fe4ff */
[C---:B------:R-:W-:Y:S01]  /*0770*/  IADD3.X R41, R18.reuse, UR15, RZ, P5, !PT ;  /* 0x0000000f12297c10 */ /* 0x040fe2000affe4ff */
[----:B------:R0:W5:Y:S01]  /*0780*/  @P0 LDG.E R13, desc[UR18][R20.64] ;  /* 0x00000012140d0981 */ /* 0x000162000c1e1900 */
[----:B------:R-:W-:-:S03]  /*0790*/  IADD3.X R43, R18, UR17, RZ, P4, !PT ;  /* 0x00000011122b7c10 */ /* 0x000fc6000a7fe4ff */
[----:B------:R0:W5:Y:S04]  /*07a0*/  @P1 LDG.E R51, desc[UR18][R30.64] ;  /* 0x000000121e331981 */ /* 0x000168000c1e1900 */
[----:B------:R0:W5:Y:S04]  /*07b0*/  @P2 LDG.E R17, desc[UR18][R38.64] ;  /* 0x0000001226112981 */ /* 0x000168000c1e1900 */
[----:B------:R0:W5:Y:S04]  /*07c0*/  @P3 LDG.E R48, desc[UR18][R40.64] ;  /* 0x0000001228303981 */ /* 0x000168000c1e1900 */
[----:B------:R0:W5:Y:S01]  /*07d0*/  @P3 LDG.E R47, desc[UR18][R42.64] ;  /* 0x000000122a2f3981 */ /* 0x000162000c1e1900 */
[----:B------:R-:W-:Y:S01]  /*07e0*/  ISETP.NE.AND P4, PT, RZ, UR23, PT ;  /* 0x00000017ff007c0c */ /* 0x000fe2000bf85270 */
[----:B------:R-:W-:Y:S01]  /*07f0*/  HFMA2.MMA R53, -RZ, RZ, 0, 0 ;  /* 0x00000000ff357435 */ /* 0x000fe200000001ff */
[----:B------:R-:W-:Y:S01]  /*0800*/  IMAD.MOV.U32 R0, RZ, RZ, RZ ;  /* 0x000000ffff007224 */ /* 0x000fe200078e00ff */
[----:B------:R-:W-:Y:S01]  /*0810*/  MOV R18, RZ ;  /* 0x000000ff00127202 */ /* 0x000fe20000000f00 */
[----:B--2---:R-:W-:Y:S01]  /*0820*/  @P2 IMAD.U32 R18, R45, 0x10000, RZ ;  /* 0x000100002d122824 */ /* 0x004fe200078e00ff */
[----:B---3--:R-:W-:-:S02]  /*0830*/  @P3 SHF.L.U32 R46, R50, 0x10, RZ ;  /* 0x00000010322e3819 */ /* 0x008fc400000006ff */
[----:B----4-:R-:W-:Y:S02]  /*0840*/  @P0 SHF.L.U32 R0, R2, 0x10, RZ ;  /* 0x0000001002000819 */ /* 0x010fe400000006ff */
[----:B------:R-:W-:-:S04]  /*0850*/  @P1 SHF.L.U32 R53, R44, 0x10, RZ ;  /* 0x000000102c351819 */ /* 0x000fc800000006ff */
[----:B0-----:R-:W-:Y:S05]  /*0860*/  @!P4 BRA `(.L_x_2205) ;  /* 0x00000010003cc947 */ /* 0x001fea0003800000 */
        /* <DEDUP_REMOVED lines=13> */
[----:B------:R-:W-:Y:S02]  /*0940*/  MOV R19, R61 ;  /* 0x0000003d00137202 */ /* 0x000fe40000000f00 */
[----:B------:R-:W-:Y:S01]  /*0950*/  FFMA R50, R50, R55, R2 ;  /* 0x0000003732327223 */ /* 0x000fe20000000002 */
[----:B-1----:R-:W-:Y:S06]  /*0960*/  @!P3 BRA `(.L_x_2207) ;  /* 0x000000000014b947 */ /* 0x002fec0003800000 */
[----:B------:R-:W-:Y:S01]  /*0970*/  ULDC UR27, c[0x0][0xd9c] ;  /* 0x00036700001b7ab9 */ /* 0x000fe20000000800 */
[----:B------:R-:W-:Y:S02]  /*0980*/  MOV R44, 0x9b0 ;  /* 0x000009b0002c7802 */ /* 0x000fe40000000f00 */
[----:B------:R-:W-:-:S07]  /*0990*/  MOV R56, UR27 ;  /* 0x0000001b00387c02 */ /* 0x000fce0008000f00 */
[----:B------:R-:W-:Y:S05]  /*09a0*/  CALL.REL.NOINC `($__internal_55_$__cuda_sm3x_div_rn_noftz_f32_slowpath) ;  /* 0x00000024002c7944 */ /* 0x000fea0003c00000 */
[----:B------:R-:W-:-:S07]  /*09b0*/  IMAD.MOV.U32 R50, RZ, RZ, R2 ;  /* 0x000000ffff327224 */ /* 0x000fce00078e0002 */
.L_x_2207:
[----:B------:R-:W-:Y:S05]  /*09c0*/  BSYNC B2 ;  /* 0x0000000000027941 */ /* 0x000fea0003800000 */
.L_x_2206:
        /* <DEDUP_REMOVED lines=14> */
[----:B------:R-:W-:Y:S05]  /*0ab0*/  CALL.REL.NOINC `($__internal_55_$__cuda_sm3x_div_rn_noftz_f32_slowpath) ;  /* 0x0000002000e87944 */ /* 0x000fea0003c00000 */
[----:B------:R-:W-:-:S07]  /*0ac0*/  MOV R44, R2 ;  /* 0x00000002002c7202 */ /* 0x000fce0000000f00 */
.L_x_2209:
[----:B------:R-:W-:Y:S05]  /*0ad0*/  BSYNC B2 ;  /* 0x0000000000027941 */ /* 0x000fea0003800000 */
.L_x_2208:
[----:B------:R-:W-:Y:S01]  /*0ae0*/  VIADD R2, R44, 0xf3000000 ;  /* 0xf30000002c027836 */ /* 0x000fe20000000000 */
[----:B------:R0:W1:Y:S01]  /*0af0*/  MUFU.RSQ R55, R44 ;  /* 0x0000002c00377308 */ /* 0x0000620000001400 */
[----:B------:R-:W-:Y:S03]  /*0b00*/  BSSY B0, `(.L_x_2210) ;  /* 0x000000a000007945 */ /* 0x000fe60003800000 */
[----:B------:R-:W-:-:S13]  /*0b10*/  ISETP.GT.U32.AND P3, PT, R2, 0x727fffff, PT ;  /* 0x727fffff0200780c */ /* 0x000fda0003f64070 */
[----:B01----:R-:W-:Y:S05]  /*0b20*/  @!P3 BRA `(.L_x_2211) ;  /* 0x00000000000cb947 */ /* 0x003fea0003800000 */
[----:B------:R-:W-:-:S07]  /*0b30*/  MOV R2, 0xb50 ;  /* 0x00000b5000027802 */ /* 0x000fce0000000f00 */
[----:B------:R-:W-:Y:S05]  /*0b40*/  CALL.REL.NOINC `($__internal_54_$__cuda_sm20_sqrt_rn_f32_slowpath) ;  /* 0x00000020006c7944 */ /* 0x000fea0003c00000 */
[----:B------:R-:W-:Y:S05]  /*0b50*/  BRA `(.L_x_2212) ;  /* 0x0000000000107947 */ /* 0x000fea0003800000 */
.L_x_2211:
[C---:B------:R-:W-:Y:S01]  /*0b60*/  FMUL.FTZ R45, R55.reuse, R44 ;  /* 0x0000002c372d7220 */ /* 0x040fe20000410000 */
[----:B------:R-:W-:-:S03]  /*0b70*/  FMUL.FTZ R52, R55, 0.5 ;  /* 0x3f00000037347820 */ /* 0x000fc60000410000 */
[----:B------:R-:W-:-:S04]  /*0b80*/  FFMA R44, -R45, R45, R44 ;  /* 0x0000002d2d2c7223 */ /* 0x000fc8000000012c */
[----:B------:R-:W-:-:S07]  /*0b90*/  FFMA R52, R44, R52, R45 ;  /* 0x000000342c347223 */ /* 0x000fce000000002d */
.L_x_2212:
[----:B------:R-:W-:Y:S05]  /*0ba0*/  BSYNC B0 ;  /* 0x0000000000007941 */ /* 0x000fea0003800000 */
.L_x_2210:
        /* <DEDUP_REMOVED lines=12> */
[----:B------:R-:W-:Y:S05]  /*0c70*/  CALL.REL.NOINC `($__internal_55_$__cuda_sm3x_div_rn_noftz_f32_slowpath) ;  /* 0x0000002000787944 */ /* 0x000fea0003c00000 */
[----:B------:R-:W-:-:S07]  /*0c80*/  MOV R52, R2 ;  /* 0x0000000200347202 */ /* 0x000fce0000000f00 */
.L_x_2214:
[----:B------:R-:W-:Y:S05]  /*0c90*/  BSYNC B2 ;  /* 0x0000000000027941 */ /* 0x000fea0003800000 */
.L_x_2213:
        /* <DEDUP_REMOVED lines=18> */
[----:B------:R-:W-:Y:S02]  /*0dc0*/  MOV R44, 0xdf0 ;  /* 0x00000df0002c7802 */ /* 0x000fe40000000f00 */
[----:B------:R-:W-:-:S07]  /*0dd0*/  MOV R56, UR27 ;  /* 0x0000001b00387c02 */ /* 0x000fce0008000f00 */
[----:B------:R-:W-:Y:S05]  /*0de0*/  CALL.REL.NOINC `($__internal_55_$__cuda_sm3x_div_rn_noftz_f32_slowpath) ;  /* 0x00000020001c7944 */ /* 0x000fea0003c00000 */
[----:B------:R-:W-:-:S07]  /*0df0*/  IMAD.MOV.U32 R53, RZ, RZ, R2 ;  /* 0x000000ffff357224 */ /* 0x000fce00078e0002 */
.L_x_2216:
[----:B------:R-:W-:Y:S05]  /*0e00*/  BSYNC B2 ;  /* 0x0000000000027941 */ /* 0x000fea0003800000 */
.L_x_2215:
        /* <DEDUP_REMOVED lines=16> */
.L_x_2218:
[----:B------:R-:W-:Y:S05]  /*0f10*/  BSYNC B2 ;  /* 0x0000000000027941 */ /* 0x000fea0003800000 */
.L_x_2217:
[----:B------:R-:W-:Y:S01]  /*0f20*/  IADD3 R2, R44, -0xd000000, RZ ;  /* 0xf30000002c027810 */ /* 0x000fe20007ffe0ff */
[----:B------:R0:W1:Y:S01]  /*0f30*/  MUFU.RSQ R55, R44 ;  /* 0x0000002c00377308 */ /* 0x0000620000001400 */
[----:B------:R-:W-:Y:S02]  /*0f40*/  BSSY B0, `(.L_x_2219) ;  /* 0x000000a000007945 */ /* 0x000fe40003800000 */
[----:B------:R-:W-:-:S13]  /*0f50*/  ISETP.GT.U32.AND P3, PT, R2, 0x727fffff, PT ;  /* 0x727fffff0200780c */ /* 0x000fda0003f64070 */
[----:B0-----:R-:W-:Y:S05]  /*0f60*/  @!P3 BRA `(.L_x_2220) ;  /* 0x00000000000cb947 */ /* 0x001fea0003800000 */
[----:B------:R-:W-:-:S07]  /*0f70*/  MOV R2, 0xf90 ;  /* 0x00000f9000027802 */ /* 0x000fce0000000f00 */
[----:B-1----:R-:W-:Y:S05]  /*0f80*/  CALL.REL.NOINC `($__internal_54_$__cuda_sm20_sqrt_rn_f32_slowpath) ;  /* 0x0000001c005c7944 */ /* 0x002fea0003c00000 */
[----:B------:R-:W-:Y:S05]  /*0f90*/  BRA `(.L_x_2221) ;  /* 0x0000000000107947 */ /* 0x000fea0003800000 */
.L_x_2220:
[C---:B-1----:R-:W-:Y:S01]  /*0fa0*/  FMUL.FTZ R45, R55.reuse, R44 ;  /* 0x0000002c372d7220 */ /* 0x042fe20000410000 */
[----:B------:R-:W-:-:S03]  /*0fb0*/  FMUL.FTZ R52, R55, 0.5 ;  /* 0x3f00000037347820 */ /* 0x000fc60000410000 */
[----:B------:R-:W-:-:S04]  /*0fc0*/  FFMA R44, -R45, R45, R44 ;  /* 0x0000002d2d2c7223 */ /* 0x000fc8000000012c */
[----:B------:R-:W-:-:S07]  /*0fd0*/  FFMA R52, R44, R52, R45 ;  /* 0x000000342c347223 */ /* 0x000fce000000002d */
.L_x_2221:
[----:B------:R-:W-:Y:S05]  /*0fe0*/  BSYNC B0 ;  /* 0x0000000000007941 */ /* 0x000fea0003800000 */
.L_x_2219:
        /* <DEDUP_REMOVED lines=12> */
[----:B------:R-:W-:Y:S05]  /*10b0*/  CALL.REL.NOINC `($__internal_55_$__cuda_sm3x_div_rn_noftz_f32_slowpath) ;  /* 0x0000001c00687944 */ /* 0x000fea0003c00000 */
[----:B------:R-:W-:-:S07]  /*10c0*/  MOV R55, R2 ;  /* 0x0000000200377202 */ /* 0x000fce0000000f00 */
.L_x_2223:
[----:B------:R-:W-:Y:S05]  /*10d0*/  BSYNC B2 ;  /* 0x0000000000027941 */ /* 0x000fea0003800000 */
.L_x_2222:
[----:B------:R-:W0:Y:S01]  /*10e0*/  LDC.64 R44, c[0x0][0xd98] ;  /* 0x00036600ff2c7b82 */ /* 0x000e220000000a00 */
[----:B------:R-:W-:Y:S01]  /*10f0*/  FMUL R53, R46, UR20 ;  /* 0x000000142e357c20 */ /* 0x000fe20008400000 */
[----:B------:R-:W-:Y:S03]  /*1100*/  BSSY B2, `(.L_x_2224) ;  /* 0x0000014000027945 */ /* 0x000fe60003800000 */
[----:B------:R-:W-:Y:S01]  /*1110*/  FFMA R61, R48, UR28, R53 ;  /* 0x0000001c303d7c23 */ /* 0x000fe20008000035 */
[----:B------:R-:W-:-:S04]  /*1120*/  FMUL R53, R46, UR21 ;  /* 0x000000152e357c20 */ /* 0x000fc80008400000 */
[----:B------:R-:W-:Y:S01]  /*1130*/  FMUL R46, R53, R46 ;  /* 0x0000002e352e7220 */ /* 0x000fe20000400000 */
[----:B------:R-:W-:Y:S01]  /*1140*/  FFMA R53, R14, UR25, R55 ;  /* 0x000000190e357c23 */ /* 0x000fe20008000037 */
        /* <DEDUP_REMOVED lines=13> */
[----:B------:R-:W-:Y:S05]  /*1220*/  CALL.REL.NOINC `($__internal_55_$__cuda_sm3x_div_rn_noftz_f32_slowpath) ;  /* 0x0000001c000c7944 */ /* 0x000fea0003c00000 */
[----:B------:R-:W-:-:S07]  /*1230*/  MOV R46, R2 ;  /* 0x00000002002e7202 */ /* 0x000fce0000000f00 */
.L_x_2225:
[----:B------:R-:W-:Y:S05]  /*1240*/  BSYNC B2 ;  /* 0x0000000000027941 */ /* 0x000fea0003800000 */
.L_x_2224:
        /* <DEDUP_REMOVED lines=14> */
[----:B------:R-:W-:Y:S05]  /*1330*/  CALL.REL.NOINC `($__internal_55_$__cuda_sm3x_div_rn_noftz_f32_slowpath) ;  /* 0x0000001800c87944 */ /* 0x000fea0003c00000 */
[----:B------:R-:W-:-:S07]  /*1340*/  MOV R44, R2 ;  /* 0x00000002002c7202 */ /* 0x000fce0000000f00 */
.L_x_2227:
[----:B------:R-:W-:Y:S05]  /*1350*/  BSYNC B2 ;  /* 0x0000000000027941 */ /* 0x000fea0003800000 */
.L_x_2226:
        /* <DEDUP_REMOVED lines=8> */
.L_x_2229:
[C---:B-1----:R-:W-:Y:S01]  /*13e0*/  FMUL.FTZ R45, R55.reuse, R44 ;  /* 0x0000002c372d7220 */ /* 0x042fe20000410000 */
[----:B------:R-:W-:-:S03]  /*13f0*/  FMUL.FTZ R52, R55, 0.5 ;  /* 0x3f00000037347820 */ /* 0x000fc60000410000 */
[----:B------:R-:W-:-:S04]  /*1400*/  FFMA R44, -R45, R45, R44 ;  /* 0x0000002d2d2c7223 */ /* 0x000fc8000000012c */
[----:B------:R-:W-:-:S07]  /*1410*/  FFMA R52, R44, R52, R45 ;  /* 0x000000342c347223 */ /* 0x000fce000000002d */
.L_x_2230:
[----:B------:R-:W-:Y:S05]  /*1420*/  BSYNC B0 ;  /* 0x0000000000007941 */ /* 0x000fea0003800000 */
.L_x_2228:
        /* <DEDUP_REMOVED lines=13> */
.L_x_2232:
[----:B------:R-:W-:Y:S05]  /*1500*/  BSYNC B2 ;  /* 0x0000000000027941 */ /* 0x000fea0003800000 */
.L_x_2231:
        /* <DEDUP_REMOVED lines=20> */
[----:B------:R-:W-:Y:S05]  /*1650*/  CALL.REL.NOINC `($__internal_55_$__cuda_sm3x_div_rn_noftz_f32_slowpath) ;  /* 0x0000001800007944 */ /* 0x000fea0003c00000 */
[----:B------:R-:W-:-:S07]  /*1660*/  MOV R16, R2 ;  /* 0x0000000200107202 */ /* 0x000fce0000000f00 */
.L_x_2234:
[----:B------:R-:W-:Y:S05]  /*1670*/  BSYNC B2 ;  /* 0x0000000000027941 */ /* 0x000fea0003800000 */
.L_x_2233:
        /* <DEDUP_REMOVED lines=15> */
[----:B------:R-:W-:-:S07]  /*1770*/  IMAD.MOV.U32 R44, RZ, RZ, R2 ;  /* 0x000000ffff2c7224 */ /* 0x000fce00078e0002 */
.L_x_2236:
[----:B------:R-:W-:Y:S05]  /*1780*/  BSYNC B2 ;  /* 0x0000000000027941 */ /* 0x000fea0003800000 */
.L_x_2235:
        /* <DEDUP_REMOVED lines=8> */
.L_x_2238:
[C---:B-1----:R-:W-:Y:S01]  /*1810*/  FMUL.FTZ R45, R55.reuse, R44 ;  /* 0x0000002c372d7220 */ /* 0x042fe20000410000 */
[----:B------:R-:W-:-:S03]  /*1820*/  FMUL.FTZ R52, R55, 0.5 ;  /* 0x3f00000037347820 */ /* 0x000fc60000410000 */
[----:B------:R-:W-:-:S04]  /*1830*/  FFMA R44, -R45, R45, R44 ;  /* 0x0000002d2d2c7223 */ /* 0x000fc8000000012c */
[----:B------:R-:W-:-:S07]  /*1840*/  FFMA R52, R44, R52, R45 ;  /* 0x000000342c347223 */ /* 0x000fce000000002d */
.L_x_2239:
[----:B------:R-:W-:Y:S05]  /*1850*/  BSYNC B0 ;  /* 0x0000000000007941 */ /* 0x000fea0003800000 */
.L_x_2237:
        /* <DEDUP_REMOVED lines=13> */
.L_x_2241:
[----:B------:R-:W-:Y:S05]  /*1930*/  BSYNC B2 ;  /* 0x0000000000027941 */ /* 0x000fea0003800000 */
.L_x_2240:
[----:B------:R-:W-:Y:S01]  /*1940*/  FFMA R2, R15, UR25, R2 ;  /* 0x000000190f027c23 */ /* 0x000fe20008000002 */
[----:B------:R-:W-:Y:S06]  /*1950*/  BRA `(.L_x_2242) ;  /* 0x00000010003c7947 */ /* 0x000fec0003800000 */
.L_x_2205:
        /* <DEDUP_REMOVED lines=22> */
.L_x_2244:
[----:B------:R-:W-:Y:S05]  /*1ac0*/  BSYNC B2 ;  /* 0x0000000000027941 */ /* 0x000fea0003800000 */
.L_x_2243:
        /* <DEDUP_REMOVED lines=16> */
.L_x_2246:
[----:B------:R-:W-:Y:S05]  /*1bd0*/  BSYNC B2 ;  /* 0x0000000000027941 */ /* 0x000fea0003800000 */
.L_x_2245:
        /* <DEDUP_REMOVED lines=8> */
.L_x_2248:
[C---:B-1----:R-:W-:Y:S01]  /*1c60*/  FMUL.FTZ R45, R55.reuse, R44 ;  /* 0x0000002c372d7220 */ /* 0x042fe20000410000 */
[----:B------:R-:W-:-:S03]  /*1c70*/  FMUL.FTZ R52, R55, 0.5 ;  /* 0x3f00000037347820 */ /* 0x000fc60000410000 */
[----:B------:R-:W-:-:S04]  /*1c80*/  FFMA R44, -R45, R45, R44 ;  /* 0x0000002d2d2c7223 */ /* 0x000fc8000000012c */
[----:B------:R-:W-:-:S07]  /*1c90*/  FFMA R52, R44, R52, R45 ;  /* 0x000000342c347223 */ /* 0x000fce000000002d */
.L_x_2249:
[----:B------:R-:W-:Y:S05]  /*1ca0*/  BSYNC B0 ;  /* 0x0000000000007941 */ /* 0x000fea0003800000 */
.L_x_2247:
        /* <DEDUP_REMOVED lines=13> */
.L_x_2251:
[----:B------:R-:W-:Y:S05]  /*1d80*/  BSYNC B2 ;  /* 0x0000000000027941 */ /* 0x000fea0003800000 */
.L_x_2250:
        /* <DEDUP_REMOVED lines=21> */
[----:B------:R-:W-:Y:S05]  /*1ee0*/  CALL.REL.NOINC `($__internal_55_$__cuda_sm3x_div_rn_noftz_f32_slowpath) ;  /* 0x0000000c00dc7944 */ /* 0x000fea0003c00000 */
[----:B------:R-:W-:-:S07]  /*1ef0*/  MOV R53, R2 ;  /* 0x0000000200357202 */ /* 0x000fce0000000f00 */
.L_x_2253:
[----:B------:R-:W-:Y:S05]  /*1f00*/  BSYNC B2 ;  /* 0x0000000000027941 */ /* 0x000fea0003800000 */
.L_x_2252:
        /* <DEDUP_REMOVED lines=15> */
.L_x_2255:
[----:B------:R-:W-:Y:S05]  /*2000*/  BSYNC B2 ;  /* 0x0000000000027941 */ /* 0x000fea0003800000 */
.L_x_2254:
[----:B------:R-:W-:Y:S01]  /*2010*/  IADD3 R44, R2, -0xd000000, RZ ;  /* 0xf3000000022c7810 */ /* 0x000fe20007ffe0ff */
[----:B------:R0:W1:Y:S01]  /*2020*/  MUFU.RSQ R55, R2 ;  /* 0x0000000200377308 */ /* 0x0000620000001400 */
[----:B------:R-:W-:Y:S02]  /*2030*/  BSSY B0, `(.L_x_2256) ;  /* 0x000000b000007945 */ /* 0x000fe40003800000 */
[----:B------:R-:W-:-:S13]  /*2040*/  ISETP.GT.U32.AND P3, PT, R44, 0x727fffff, PT ;  /* 0x727fffff2c00780c */ /* 0x000fda0003f64070 */
[----:B0-----:R-:W-:Y:S05]  /*2050*/  @!P3 BRA `(.L_x_2257) ;  /* 0x000000000010b947 */ /* 0x001fea0003800000 */
[----:B------:R-:W-:Y:S02]  /*2060*/  MOV R44, R2 ;  /* 0x00000002002c7202 */ /* 0x000fe40000000f00 */
[----:B------:R-:W-:-:S07]  /*2070*/  MOV R2, 0x2090 ;  /* 0x0000209000027802 */ /* 0x000fce0000000f00 */
[----:B-1----:R-:W-:Y:S05]  /*2080*/  CALL.REL.NOINC `($__internal_54_$__cuda_sm20_sqrt_rn_f32_slowpath) ;  /* 0x0000000c001c7944 */ /* 0x002fea0003c00000 */
[----:B------:R-:W-:Y:S05]  /*2090*/  BRA `(.L_x_2258) ;  /* 0x0000000000107947 */ /* 0x000fea0003800000 */
.L_x_2257:
[C---:B-1----:R-:W-:Y:S01]  /*20a0*/  FMUL.FTZ R45, R55.reuse, R2 ;  /* 0x00000002372d7220 */ /* 0x042fe20000410000 */
[----:B------:R-:W-:-:S03]  /*20b0*/  FMUL.FTZ R52, R55, 0.5 ;  /* 0x3f00000037347820 */ /* 0x000fc60000410000 */
[----:B------:R-:W-:-:S04]  /*20c0*/  FFMA R2, -R45, R45, R2 ;  /* 0x0000002d2d027223 */ /* 0x000fc80000000102 */
[----:B------:R-:W-:-:S07]  /*20d0*/  FFMA R52, R2, R52, R45 ;  /* 0x0000003402347223 */ /* 0x000fce000000002d */
.L_x_2258:
[----:B------:R-:W-:Y:S05]  /*20e0*/  BSYNC B0 ;  /* 0x0000000000007941 */ /* 0x000fea0003800000 */
.L_x_2256:
        /* <DEDUP_REMOVED lines=13> */
.L_x_2260:
[----:B------:R-:W-:Y:S05]  /*21c0*/  BSYNC B2 ;  /* 0x0000000000027941 */ /* 0x000fea0003800000 */
.L_x_2259:
        /* <DEDUP_REMOVED lines=23> */
.L_x_2262:
[----:B------:R-:W-:Y:S05]  /*2340*/  BSYNC B2 ;  /* 0x0000000000027941 */ /* 0x000fea0003800000 */
.L_x_2261:
        /* <DEDUP_REMOVED lines=14> */
[----:B------:R-:W-:Y:S05]  /*2430*/  CALL.REL.NOINC `($__internal_55_$__cuda_sm3x_div_rn_noftz_f32_slowpath) ;  /* 0x0000000800887944 */ /* 0x000fea0003c00000 */
.L_x_2264:
[----:B------:R-:W-:Y:S05]  /*2440*/  BSYNC B2 ;  /* 0x0000000000027941 */ /* 0x000fea0003800000 */
.L_x_2263:
        /* <DEDUP_REMOVED lines=9> */
.L_x_2266:
[C---:B-1----:R-:W-:Y:S01]  /*24e0*/  FMUL.FTZ R45, R55.reuse, R2 ;  /* 0x00000002372d7220 */ /* 0x042fe20000410000 */
[----:B------:R-:W-:-:S03]  /*24f0*/  FMUL.FTZ R52, R55, 0.5 ;  /* 0x3f00000037347820 */ /* 0x000fc60000410000 */
[----:B------:R-:W-:-:S04]  /*2500*/  FFMA R2, -R45, R45, R2 ;  /* 0x0000002d2d027223 */ /* 0x000fc80000000102 */
[----:B------:R-:W-:-:S07]  /*2510*/  FFMA R52, R2, R52, R45 ;  /* 0x0000003402347223 */ /* 0x000fce000000002d */
.L_x_2267:
[----:B------:R-:W-:Y:S05]  /*2520*/  BSYNC B0 ;  /* 0x0000000000007941 */ /* 0x000fea0003800000 */
.L_x_2265:
        /* <DEDUP_REMOVED lines=13> */
.L_x_2269:
[----:B------:R-:W-:Y:S05]  /*2600*/  BSYNC B2 ;  /* 0x0000000000027941 */ /* 0x000fea0003800000 */
.L_x_2268:
        /* <DEDUP_REMOVED lines=23> */
.L_x_2271:
[----:B------:R-:W-:Y:S05]  /*2780*/  BSYNC B2 ;  /* 0x0000000000027941 */ /* 0x000fea0003800000 */
.L_x_2270:
        /* <DEDUP_REMOVED lines=15> */
.L_x_2273:
[----:B------:R-:W-:Y:S05]  /*2880*/  BSYNC B2 ;  /* 0x0000000000027941 */ /* 0x000fea0003800000 */
.L_x_2272:
[----:B------:R-:W-:Y:S01]  /*2890*/  VIADD R44, R2, 0xf3000000 ;  /* 0xf3000000022c7836 */ /* 0x000fe20000000000 */
[----:B------:R0:W1:Y:S01]  /*28a0*/  MUFU.RSQ R55, R2 ;  /* 0x0000000200377308 */ /* 0x0000620000001400 */
[----:B------:R-:W-:Y:S03]  /*28b0*/  BSSY B0, `(.L_x_2274) ;  /* 0x000000b000007945 */ /* 0x000fe60003800000 */
[----:B------:R-:W-:-:S13]  /*28c0*/  ISETP.GT.U32.AND P3, PT, R44, 0x727fffff, PT ;  /* 0x727fffff2c00780c */ /* 0x000fda0003f64070 */
[----:B01----:R-:W-:Y:S05]  /*28d0*/  @!P3 BRA `(.L_x_2275) ;  /* 0x000000000010b947 */ /* 0x003fea0003800000 */
[----:B------:R-:W-:Y:S02]  /*28e0*/  MOV R44, R2 ;  /* 0x00000002002c7202 */ /* 0x000fe40000000f00 */
[----:B------:R-:W-:-:S07]  /*28f0*/  MOV R2, 0x2910 ;  /* 0x0000291000027802 */ /* 0x000fce0000000f00 */
[----:B------:R-:W-:Y:S05]  /*2900*/  CALL.REL.NOINC `($__internal_54_$__cuda_sm20_sqrt_rn_f32_slowpath) ;  /* 0x0000000000fc7944 */ /* 0x000fea0003c00000 */
[----:B------:R-:W-:Y:S05]  /*2910*/  BRA `(.L_x_2276) ;  /* 0x0000000000107947 */ /* 0x000fea0003800000 */
.L_x_2275:
[C---:B------:R-:W-:Y:S01]  /*2920*/  FMUL.FTZ R45, R55.reuse, R2 ;  /* 0x00000002372d7220 */ /* 0x040fe20000410000 */
[----:B------:R-:W-:-:S03]  /*2930*/  FMUL.FTZ R52, R55, 0.5 ;  /* 0x3f00000037347820 */ /* 0x000fc60000410000 */
[----:B------:R-:W-:-:S04]  /*2940*/  FFMA R2, -R45, R45, R2 ;  /* 0x0000002d2d027223 */ /* 0x000fc80000000102 */
[----:B------:R-:W-:-:S07]  /*2950*/  FFMA R52, R2, R52, R45 ;  /* 0x0000003402347223 */ /* 0x000fce000000002d */
.L_x_2276:
[----:B------:R-:W-:Y:S05]  /*2960*/  BSYNC B0 ;  /* 0x0000000000007941 */ /* 0x000fea0003800000 */
.L_x_2274:
        /* <DEDUP_REMOVED lines=13> */
.L_x_2277:
[----:B------:R-:W-:Y:S05]  /*2a40*/  BSYNC B2 ;  /* 0x0000000000027941 */ /* 0x000fea0003800000 */
.L_x_2242:
[----:B------:R-:W-:Y:S01]  /*2a50*/  ISETP.GE.AND P3, PT, R12, UR29, PT ;  /* 0x0000001d0c007c0c */ /* 0x000fe2000bf66270 */
[----:B------:R-:W-:Y:S01]  /*2a60*/  FFMA R57, -R2, UR26, R15 ;  /* 0x0000001a02397c23 */ /* 0x000fe2000800010f */
[----:B------:R-:W-:Y:S01]  /*2a70*/  @P1 LEA R2, P5, R11, UR12, 0x1 ;  /* 0x0000000c0b021c11 */ /* 0x000fe2000f8a08ff */
[----:B------:R-:W-:Y:S01]  /*2a80*/  FFMA R45, -R50, UR26, R13 ;  /* 0x0000001a322d7c23 */ /* 0x000fe2000800010d */
[----:B------:R-:W-:Y:S01]  /*2a90*/  ISETP.LT.AND P3, PT, R12, UR9, !P3 ;  /* 0x000000090c007c0c */ /* 0x000fe2000df61270 */
[----:B------:R-:W-:Y:S01]  /*2aa0*/  FFMA R55, -R46, UR26, R3 ;  /* 0x0000001a2e377c23 */ /* 0x000fe20008000103 */
[C---:B------:R-:W-:Y:S01]  /*2ab0*/  @P0 LEA R12, P4, R10.reuse, UR12, 0x1 ;  /* 0x0000000c0a0c0c11 */ /* 0x040fe2000f8808ff */
[----:B------:R-:W-:Y:S01]  /*2ac0*/  FFMA R53, -R53, UR26, R14 ;  /* 0x0000001a35357c23 */ /* 0x000fe2000800010e */
[----:B------:R-:W-:Y:S01]  /*2ad0*/  @P1 LEA.HI.X R3, R11, UR13, R6, 0x1, P5 ;  /* 0x0000000d0b031c11 */ /* 0x000fe2000a8f0c06 */
[----:B------:R-:W-:Y:S01]  /*2ae0*/  @P0 STG.E desc[UR18][R20.64], R45 ;  /* 0x0000002d14000986 */ /* 0x000fe2000c101912 */
[----:B------:R-:W-:Y:S01]  /*2af0*/  @P0 LEA.HI.X R13, R10, UR13, R9, 0x1, P4 ;  /* 0x0000000d0a0d0c11 */ /* 0x000fe2000a0f0c09 */
[----:B------:R-:W-:Y:S01]  /*2b00*/  ULEA UR4, UR5, UR4, 0x2 ;  /* 0x0000000405047291 */ /* 0x000fe2000f8e103f */
[C---:B------:R-:W-:Y:S01]  /*2b10*/  @P2 LEA R14, P6, R8.reuse, UR12, 0x1 ;  /* 0x0000000c080e2c11 */ /* 0x040fe2000f8c08ff */
[----:B------:R-:W-:Y:S01]  /*2b20*/  @P0 STG.E desc[UR18][R22.64], R19 ;  /* 0x0000001316000986 */ /* 0x000fe2000c101912 */
[----:B------:R-:W-:Y:S01]  /*2b30*/  @P0 F2FP.BF16.F32.PACK_AB R9, RZ, R45 ;  /* 0x0000002dff09023e */ /* 0x000fe200000010ff */
[----:B------:R-:W-:Y:S01]  /*2b40*/  UISETP.GE.AND UP0, UPT, UR4, UR29, UPT ;  /* 0x0000001d0400728c */ /* 0x000fe2000bf06270 */
[----:B------:R-:W-:Y:S01]  /*2b50*/  @P2 LEA.HI.X R15, R8, UR13, R5, 0x1, P6 ;  /* 0x0000000d080f2c11 */ /* 0x000fe2000b0f0c05 */
[----:B------:R0:W-:Y:S01]  /*2b60*/  @P0 STG.E desc[UR18][R24.64], R0 ;  /* 0x0000000018000986 */ /* 0x0001e2000c101912 */
[----:B------:R-:W-:-:S03]  /*2b70*/  @P3 LEA R6, P4, R7, UR12, 0x1 ;  /* 0x0000000c07063c11 */ /* 0x000fc6000f8808ff */
[----:B------:R-:W-:Y:S01]  /*2b80*/  @P0 STG.E.U16 desc[UR18][R12.64], R9 ;  /* 0x000000090c000986 */ /* 0x000fe2000c101512 */
[----:B------:R-:W-:Y:S02]  /*2b90*/  @P3 LEA.HI.X R7, R7, UR13, R4, 0x1, P4 ;  /* 0x0000000d07073c11 */ /* 0x000fe4000a0f0c04 */
[----:B------:R-:W-:Y:S01]  /*2ba0*/  @P1 F2FP.BF16.F32.PACK_AB R4, RZ, R53 ;  /* 0x00000035ff04123e */ /* 0x000fe200000010ff */
[----:B------:R-:W-:Y:S01]  /*2bb0*/  @P1 STG.E desc[UR18][R26.64], R53 ;  /* 0x000000351a001986 */ /* 0x000fe2000c101912 */
[----:B------:R-:W-:Y:S02]  /*2bc0*/  PLOP3.LUT P0, PT, PT, PT, UP0, 0x80, 0x0 ;  /* 0x000000000000781c */ /* 0x000fe40003f0f008 */
[----:B------:R-:W-:Y:S01]  /*2bd0*/  PRMT R5, R4, 0x7610, R5 ;  /* 0x0000761004057816 */ /* 0x000fe20000000005 */
[----:B------:R-:W-:Y:S01]  /*2be0*/  @P1 STG.E desc[UR18][R28.64], R49 ;  /* 0x000000311c001986 */ /* 0x000fe2000c101912 */
[----:B------:R-:W-:Y:S02]  /*2bf0*/  @P3 F2FP.BF16.F32.PACK_AB R4, RZ, R55 ;  /* 0x00000037ff04323e */ /* 0x000fe400000010ff */
[----:B0-----:R-:W-:Y:S01]  /*2c00*/  @P2 F2FP.BF16.F32.PACK_AB R0, RZ, R57 ;  /* 0x00000039ff00223e */ /* 0x001fe200000010ff */
[----:B------:R-:W-:Y:S04]  /*2c10*/  @P1 STG.E desc[UR18][R30.64], R51 ;  /* 0x000000331e001986 */ /* 0x000fe8000c101912 */
[----:B------:R0:W-:Y:S04]  /*2c20*/  @P1 STG.E.U16 desc[UR18][R2.64], R5 ;  /* 0x0000000502001986 */ /* 0x0001e8000c101512 */
[----:B------:R1:W-:Y:S04]  /*2c30*/  @P3 STG.E desc[UR18][R32.64], R55 ;  /* 0x0000003720003986 */ /* 0x0003e8000c101912 */
[----:B------:R1:W-:Y:S04]  /*2c40*/  @P3 STG.E desc[UR18][R40.64], R47 ;  /* 0x0000002f28003986 */ /* 0x0003e8000c101912 */
[----:B------:R1:W-:Y:S01]  /*2c50*/  @P3 STG.E desc[UR18][R42.64], R59 ;  /* 0x0000003b2a003986 */ /* 0x0003e2000c101912 */
[----:B0-----:R-:W-:-:S02]  /*2c60*/  PRMT R3, R0, 0x7610, R3 ;  /* 0x0000761000037816 */ /* 0x001fc40000000003 */
[----:B------:R-:W-:Y:S01]  /*2c70*/  MOV R0, UR4 ;  /* 0x0000000400007c02 */ /* 0x000fe20008000f00 */
[----:B------:R1:W-:Y:S03]  /*2c80*/  @P3 STG.E.U16 desc[UR18][R6.64], R4 ;  /* 0x0000000406003986 */ /* 0x0003e6000c101512 */
[----:B------:R-:W-:Y:S01]  /*2c90*/  ISETP.LT.AND P1, PT, R0, UR9, PT ;  /* 0x0000000900007c0c */ /* 0x000fe2000bf21270 */
[----:B------:R1:W-:Y:S04]  /*2ca0*/  @P2 STG.E desc[UR18][R34.64], R57 ;  /* 0x0000003922002986 */ /* 0x0003e8000c101912 */
[----:B------:R1:W-:Y:S04]  /*2cb0*/  @P2 STG.E desc[UR18][R36.64], R18 ;  /* 0x0000001224002986 */ /* 0x0003e8000c101912 */
[----:B------:R1:W-:Y:S04]  /*2cc0*/  @P2 STG.E desc[UR18][R38.64], R17 ;  /* 0x0000001126002986 */ /* 0x0003e8000c101912 */
[----:B------:R1:W-:Y:S01]  /*2cd0*/  @P2 STG.E.U16 desc[UR18][R14.64], R3 ;  /* 0x000000030e002986 */ /* 0x0003e2000c101512 */
[----:B------:R-:W-:Y:S05]  /*2ce0*/  @!P0 BRA P1, `(.L_x_2278) ;  /* 0xffffffd400588947 */ /* 0x000fea000083ffff */
[----:B------:R-:W-:Y:S05]  /*2cf0*/  EXIT ;  /* 0x000000000000794d */ /* 0x000fea0003800000 */
        .weak           $__internal_54_$__cuda_sm20_sqrt_rn_f32_slowpath
        .type           $__internal_54_$__cuda_sm20_sqrt_rn_f32_slowpath,@function
        .size           $__internal_54_$__cuda_sm20_sqrt_rn_f32_slowpath,($__internal_55_$__cuda_sm3x_div_rn_noftz_f32_slowpath - $__internal_54_$__cuda_sm20_sqrt_rn_f32_slowpath)
$__internal_54_$__cuda_sm20_sqrt_rn_f32_slowpath:
        /* <DEDUP_REMOVED lines=19> */
.L_x_2279:
[----:B------:R-:W-:Y:S01]  /*2e30*/  HFMA2.MMA R45, -RZ, RZ, 0, 0 ;  /* 0x00000000ff2d7435 */ /* 0x000fe200000001ff */
[----:B------:R-:W-:-:S05]  /*2e40*/  MOV R44, R2 ;  /* 0x00000002002c7202 */ /* 0x000fca0000000f00 */
[----:B------:R-:W-:Y:S05]  /*2e50*/  RET.REL.NODEC R44 `(_Z25multi_tensor_apply_kernelI18TensorListMetadataILi5ELb0EEN18transformer_engine17multi_tensor_adam17AdamFunctorMasterI13__nv_bfloat16S5_fiEEJffffffNS3_10adamMode_tEfEEvlPViT_T0_DpT1_) ;  /* 0xffffffd02c687950 */ /* 0x000fea0003c3ffff */
        .weak           $__internal_55_$__cuda_sm3x_div_rn_noftz_f32_slowpath
        .type           $__internal_55_$__cuda_sm3x_div_rn_noftz_f32_slowpath,@function
        .size           $__internal_55_$__cuda_sm3x_div_rn_noftz_f32_slowpath,(.L_x_5538 - $__internal_55_$__cuda_sm3x_div_rn_noftz_f32_slowpath)
$__internal_55_$__cuda_sm3x_div_rn_noftz_f32_slowpath:
        /* <DEDUP_REMOVED lines=32> */
[----:B------:R-:W-:-:S03]  /*3060*/  @!P4 FFMA R56, R56, 1.84467440737095516160e+19, RZ ;  /* 0x5f8000003838c823 */ /* 0x000fc600000000ff */
[----:B------:R-:W-:-:S07]  /*3070*/  @!P4 IADD3 R52, R52, 0x40, RZ ;  /* 0x000000403434c810 */ /* 0x000fce0007ffe0ff */
.L_x_2281:
[----:B------:R-:W-:Y:S01]  /*3080*/  LEA R55, R45, 0xc0800000, 0x17 ;  /* 0xc08000002d377811 */ /* 0x000fe200078eb8ff */
[----:B------:R-:W-:Y:S01]  /*3090*/  BSSY B1, `(.L_x_2286) ;  /* 0x0000036000017945 */ /* 0x000fe20003800000 */
[----:B------:R-:W-:-:S03]  /*30a0*/  IADD3 R54, R54, -0x7f, RZ ;  /* 0xffffff8136367810 */ /* 0x000fc60007ffe0ff */
[----:B------:R-:W-:-:S04]  /*30b0*/  IMAD.IADD R60, R56, 0x1, -R55 ;  /* 0x00000001383c7824 */ /* 0x000fc800078e0a37 */
[----:B------:R-:W0:Y:S01]  /*30c0*/  MUFU.RCP R2, R60 ;  /* 0x0000003c00027308 */ /* 0x000e220000001000 */
[----:B------:R-:W-:-:S04]  /*30d0*/  FADD.FTZ R57, -R60, -RZ ;  /* 0x800000ff3c397221 */ /* 0x000fc80000010100 */
[----:B0-----:R-:W-:-:S04]  /*30e0*/  FFMA R55, R2, R57, 1 ;  /* 0x3f80000002377423 */ /* 0x001fc80000000039 */
[----:B------:R-:W-:Y:S01]  /*30f0*/  FFMA R55, R2, R55, R2 ;  /* 0x0000003702377223 */ /* 0x000fe20000000002 */
[C---:B------:R-:W-:Y:S01]  /*3100*/  IMAD R2, R54.reuse, -0x800000, R61 ;  /* 0xff80000036027824 */ /* 0x040fe200078e023d */
[----:B------:R-:W-:-:S03]  /*3110*/  IADD3 R61, R54, 0x7f, -R45 ;  /* 0x0000007f363d7810 */ /* 0x000fc60007ffe82d */
[----:B------:R-:W-:Y:S01]  /*3120*/  FFMA R56, R2, R55, RZ ;  /* 0x0000003702387223 */ /* 0x000fe200000000ff */
[----:B------:R-:W-:-:S03]  /*3130*/  IADD3 R61, R61, R52, RZ ;  /* 0x000000343d3d7210 */ /* 0x000fc60007ffe0ff */
        /* <DEDUP_REMOVED lines=20> */
[C---:B------:R-:W-:Y:S02]  /*3280*/  ISETP.NE.AND P5, PT, R45.reuse, RZ, PT ;  /* 0x000000ff2d00720c */ /* 0x040fe40003fa5270 */
[----:B------:R-:W-:Y:S02]  /*3290*/  LOP3.LUT R52, R52, 0x7fffff, RZ, 0xc0, !PT ;  /* 0x007fffff34347812 */ /* 0x000fe400078ec0ff */
[C---:B------:R-:W-:Y:S02]  /*32a0*/  ISETP.NE.AND P4, PT, R45.reuse, RZ, PT ;  /* 0x000000ff2d00720c */ /* 0x040fe40003f85270 */
[----:B------:R-:W-:Y:S01]  /*32b0*/  LOP3.LUT R57, R52, 0x800000, RZ, 0xfc, !PT ;  /* 0x0080000034397812 */ /* 0x000fe200078efcff */
[C---:B------:R-:W-:Y:S01]  /*32c0*/  VIADD R52, R45.reuse, 0x20 ;  /* 0x000000202d347836 */ /* 0x040fe20000000000 */
[----:B------:R-:W-:-:S02]  /*32d0*/  IADD3 R45, -R45, RZ, RZ ;  /* 0x000000ff2d2d7210 */ /* 0x000fc40007ffe1ff */
[----:B------:R-:W-:Y:S02]  /*32e0*/  FSETP.NEU.FTZ.AND P3, PT, R54, R55, PT ;  /* 0x000000373600720b */ /* 0x000fe40003f7d000 */
[----:B------:R-:W-:Y:S02]  /*32f0*/  SHF.L.U32 R52, R57, R52, RZ ;  /* 0x0000003439347219 */ /* 0x000fe400000006ff */
[----:B------:R-:W-:Y:S02]  /*3300*/  SEL R54, R45, RZ, P5 ;  /* 0x000000ff2d367207 */ /* 0x000fe40002800000 */
[----:B------:R-:W-:Y:S02]  /*3310*/  ISETP.NE.AND P4, PT, R52, RZ, P4 ;  /* 0x000000ff3400720c */ /* 0x000fe40002785270 */
[----:B------:R-:W-:Y:S02]  /*3320*/  SHF.R.U32.HI R54, RZ, R54, R57 ;  /* 0x00000036ff367219 */ /* 0x000fe40000011639 */
[----:B------:R-:W-:-:S02]  /*3330*/  PLOP3.LUT P3, PT, P3, P4, PT, 0xa8, 0x0 ;  /* 0x000000000000781c */ /* 0x000fc40001f69570 */
[----:B------:R-:W-:Y:S02]  /*3340*/  SHF.R.U32.HI R52, RZ, 0x1, R54 ;  /* 0x00000001ff347819 */ /* 0x000fe40000011636 */
[----:B------:R-:W-:-:S04]  /*3350*/  SEL R45, RZ, 0x1, !P3 ;  /* 0x00000001ff2d7807 */ /* 0x000fc80005800000 */
[----:B------:R-:W-:-:S04]  /*3360*/  LOP3.LUT R45, R45, 0x1, R52, 0xf8, !PT ;  /* 0x000000012d2d7812 */ /* 0x000fc800078ef834 */
[----:B------:R-:W-:-:S04]  /*3370*/  LOP3.LUT R45, R45, R54, RZ, 0xc0, !PT ;  /* 0x000000362d2d7212 */ /* 0x000fc800078ec0ff */
[----:B------:R-:W-:-:S04]  /*3380*/  IADD3 R45, R52, R45, RZ ;  /* 0x0000002d342d7210 */ /* 0x000fc80007ffe0ff */
[----:B------:R-:W-:Y:S01]  /*3390*/  LOP3.LUT R2, R45, R2, RZ, 0xfc, !PT ;  /* 0x000000022d027212 */ /* 0x000fe200078efcff */
[----:B------:R-:W-:Y:S06]  /*33a0*/  BRA `(.L_x_2289) ;  /* 0x0000000000107947 */ /* 0x000fec0003800000 */
.L_x_2288:
[----:B------:R-:W-:-:S04]  /*33b0*/  LOP3.LUT R2, R2, 0x80000000, RZ, 0xc0, !PT ;  /* 0x8000000002027812 */ /* 0x000fc800078ec0ff */
[----:B------:R-:W-:Y:S01]  /*33c0*/  LOP3.LUT R2, R2, 0x7f800000, RZ, 0xfc, !PT ;  /* 0x7f80000002027812 */ /* 0x000fe200078efcff */
[----:B------:R-:W-:Y:S06]  /*33d0*/  BRA `(.L_x_2289) ;  /* 0x0000000000047947 */ /* 0x000fec0003800000 */
.L_x_2287:
[----:B------:R-:W-:-:S07]  /*33e0*/  LEA R2, R61, R2, 0x17 ;  /* 0x000000023d027211 */ /* 0x000fce00078eb8ff */
.L_x_2289:
[----:B------:R-:W-:Y:S05]  /*33f0*/  BSYNC B1 ;  /* 0x0000000000017941 */ /* 0x000fea0003800000 */
.L_x_2286:
[----:B------:R-:W-:Y:S05]  /*3400*/  BRA `(.L_x_2290) ;  /* 0x0000000000207947 */ /* 0x000fea0003800000 */
.L_x_2285:
[----:B------:R-:W-:-:S04]  /*3410*/  LOP3.LUT R56, R56, 0x80000000, R61, 0x48, !PT ;  /* 0x8000000038387812 */ /* 0x000fc800078e483d */
[----:B------:R-:W-:Y:S01]  /*3420*/  LOP3.LUT R2, R56, 0x7f800000, RZ, 0xfc, !PT ;  /* 0x7f80000038027812 */ /* 0x000fe200078efcff */
[----:B------:R-:W-:Y:S06]  /*3430*/  BRA `(.L_x_2290) ;  /* 0x0000000000147947 */ /* 0x000fec0003800000 */
.L_x_2284:
[----:B------:R-:W-:Y:S01]  /*3440*/  LOP3.LUT R2, R56, 0x80000000, R61, 0x48, !PT ;  /* 0x8000000038027812 */ /* 0x000fe200078e483d */
[----:B------:R-:W-:Y:S06]  /*3450*/  BRA `(.L_x_2290) ;  /* 0x00000000000c7947 */ /* 0x000fec0003800000 */
.L_x_2283:
[----:B------:R-:W0:Y:S01]  /*3460*/  MUFU.RSQ R2, -QNAN ;  /* 0xffc0000000027908 */ /* 0x000e220000001400 */
[----:B------:R-:W-:Y:S05]  /*3470*/  BRA `(.L_x_2290) ;  /* 0x0000000000047947 */ /* 0x000fea0003800000 */
.L_x_2282:
[----:B------:R-:W-:-:S07]  /*3480*/  FADD.FTZ R2, R61, R56 ;  /* 0x000000383d027221 */ /* 0x000fce0000010000 */
.L_x_2290:
[----:B------:R-:W-:Y:S05]  /*3490*/  BSYNC B0 ;  /* 0x0000000000007941 */ /* 0x000fea0003800000 */
.L_x_2280:
[----:B------:R-:W-:-:S06]  /*34a0*/  HFMA2.MMA R45, -RZ, RZ, 0, 0 ;  /* 0x00000000ff2d7435 */ /* 0x000fcc00000001ff */
[----:B0-----:R-:W-:Y:S05]  /*34b0*/  RET.REL.NODEC R44 `(_Z25multi_tensor_apply_kernelI18TensorListMetadataILi5ELb0EEN18transformer_engine17multi_tensor_adam17AdamFunctorMasterI13__nv_bfloat16S5_fiEEJffffffNS3_10adamMode_tEfEEvlPViT_T0_DpT1_) ;  /* 0xffffffc82cd07950 */ /* 0x001fea0003c3ffff */
.L_x_2291:
        /* <DEDUP_REMOVED lines=12> */
.L_x_5538:


//--------------------- .text._Z25multi_tensor_apply_kernelI18TensorListMetadataILi5ELb0EEN18transformer_engine17multi_tensor_adam17AdamFunctorMasterI13__nv_bfloat166__halffiEEJffffffNS3_10adamMode_tEfEEvlPViT_T0_DpT1_ --------------------------
	.section	.text._Z25multi_tensor_apply_kernelI18TensorListMetadataILi5ELb0EEN18transformer_engine17multi_tensor_adam17AdamFunctorMasterI13__nv_bfloat166__halffiEEJffffffNS3_10adamMode_tEfEEvlPViT_T0_DpT1_,"ax",@progbits
	.align	128
        .global         _Z25multi_tensor_apply_kernelI18TensorListMetadataILi5ELb0EEN18transformer_engine17multi_tensor_adam17AdamFunctorMasterI13__nv_bfloat166__halffiEEJffffffNS3_10adamMode_tEfEEvlPViT_T0_DpT1_
        .type           _Z25multi_tensor_apply_kernelI18TensorListMetadataILi5ELb0EEN18transformer_engine17multi_tensor_adam17AdamFunctorMasterI13__nv_bfloat166__halffiEEJffffffNS3_10adamMode_tEfEEvlPViT_T0_DpT1_,@function
        .size           _Z25multi_tensor_apply_kernelI18TensorListMetadataILi5ELb0EEN18transformer_engine17multi_tensor_adam17AdamFunctorMasterI13__nv_bfloat166__halffiEEJffffffNS3_10adamMode_tEfEEvlPViT_T0_DpT1_,(.L_x_5540 - _Z25multi_tensor_apply_kernelI18TensorListMetadataILi5ELb0EEN18transformer_engine17multi_tensor_adam17AdamFunctorMasterI13__nv_bfloat166__halffiEEJffffffNS3_10adamMode_tEfEEvlPViT_T0_DpT1_)
        .other          _Z25multi_tensor_apply_kernelI18TensorListMetadataILi5ELb0EEN18transformer_engine17multi_tensor_adam17AdamFunctorMasterI13__nv_bfloat166__halffiEEJffffffNS3_10adamMode_tEfEEvlPViT_T0_DpT1_,@"STO_CUDA_ENTRY STV_DEFAULT"
_Z25multi_tensor_apply_kernelI18TensorListMetadataILi5ELb0EEN18transformer_engine17multi_tensor_adam17AdamFunctorMasterI13__nv_bfloat166__halffiEEJffffffNS3_10adamMode_tEfEEvlPViT_T0_DpT1_:
.text._Z25multi_tensor_apply_kernelI18TensorListMetadataILi5ELb0EEN18transformer_engine17multi_tensor_adam17AdamFunctorMasterI13__nv_bfloat166__halffiEEJffffffNS3_10adamMode_tEfEEvlPViT_T0_DpT1_:
        /* <DEDUP_REMOVED lines=37> */
.L_x_2365:
[----:B------:R-:W0:Y:S01]  /*0250*/  S2R R0, SR_TID.X ;  /* 0x0000000000007919 */ /* 0x000e220000002100 */
[----:B-1----:R-:W-:Y:S02]  /*0260*/  MOV R3, UR5 ;  /* 0x0000000500037c02 */ /* 0x002fe40008000f00 */
[----:B------:R-:W-:Y:S02]  /*0270*/  MOV R5, UR5 ;  /* 0x0000000500057c02 */ /* 0x000fe40008000f00 */
[----:B0-----:R-:W-:Y:S02]  /*0280*/  IADD3 R9, R0, UR4, RZ ;  /* 0x0000000400097c10 */ /* 0x001fe4000fffe0ff */
[----:B------:R-:W-:Y:S02]  /*0290*/  IADD3 R0, R3, UR4, R0 ;  /* 0x0000000403007c10 */ /* 0x000fe4000fffe000 */
[----:B------:R-:W-:Y:S02]  /*02a0*/  IADD3 R6, R9, UR5, RZ ;  /* 0x0000000509067c10 */ /* 0x000fe4000fffe0ff */
[----:B------:R-:W-:-:S02]  /*02b0*/  IADD3 R0, R5, UR5, R0 ;  /* 0x0000000505007c10 */ /* 0x000fc4000fffe000 */
[C---:B------:R-:W-:Y:S01]  /*02c0*/  ISETP.GE.AND P0, PT, R9.reuse, UR29, PT ;  /* 0x0000001d09007c0c */ /* 0x040fe2000bf06270 */
[----:B------:R-:W-:Y:S01]  /*02d0*/  VIADD R12, R6, UR5 ;  /* 0x00000005060c7c36 */ /* 0x000fe20008000000 */
[----:B------:R-:W-:Y:S02]  /*02e0*/  ISETP.GE.AND P2, PT, R0, UR29, PT ;  /* 0x0000001d00007c0c */ /* 0x000fe4000bf46270 */
[----:B------:R-:W-:Y:S02]  /*02f0*/  ISETP.LT.AND P0, PT, R9, UR9, !P0 ;  /* 0x0000000909007c0c */ /* 0x000fe4000c701270 */
        /* <DEDUP_REMOVED lines=18> */
[C---:B------:R-:W-:Y:S01]  /*0420*/  @P0 LEA.HI.X R15, R10.reuse, UR11, R9, 0x1, P6 ;  /* 0x0000000b0a0f0c11 */ /* 0x040fe2000b0f0c09 */
[----:B------:R0:W2:Y:S01]  /*0430*/  @P2 LDG.E.U16 R45, desc[UR18][R22.64] ;  /* 0x00000012162d2981 */ /* 0x0000a2000c1e1500 */
[C---:B------:R-:W-:Y:S02]  /*0440*/  @P1 LEA R16, P6, R11.reuse, UR10, 0x1 ;  /* 0x0000000a0b101c11 */ /* 0x040fe4000f8c08ff */
[----:B------:R-:W-:Y:S01]  /*0450*/  SHF.L.U32 R24, R10, 0x2, RZ ;  /* 0x000000020a187819 */ /* 0x000fe200000006ff */
[----:B------:R1:W3:Y:S01]  /*0460*/  @P3 LDG.E.U16 R50, desc[UR18][R20.64] ;  /* 0x0000001214323981 */ /* 0x0002e2000c1e1500 */
[----:B------:R-:W-:-:S02]  /*0470*/  @P1 LEA.HI.X R17, R11, UR11, R6, 0x1, P6 ;  /* 0x0000000b0b111c11 */ /* 0x000fc4000b0f0c06 */
[----:B------:R-:W-:Y:S01]  /*0480*/  SHF.L.U64.HI R0, R10, 0x2, R9 ;  /* 0x000000020a007819 */ /* 0x000fe20000010209 */
[----:B------:R-:W-:Y:S01]  /*0490*/  HFMA2.MMA R3, -RZ, RZ, 0, 0 ;  /* 0x00000000ff037435 */ /* 0x000fe200000001ff */
[----:B------:R-:W-:Y:S01]  /*04a0*/  SHF.L.U32 R30, R11, 0x2, RZ ;  /* 0x000000020b1e7819 */ /* 0x000fe200000006ff */
[----:B------:R-:W-:Y:S01]  /*04b0*/  HFMA2.MMA R61, -RZ, RZ, 0, 0 ;  /* 0x00000000ff3d7435 */ /* 0x000fe200000001ff */
[C---:B0-----:R-:W-:Y:S01]  /*04c0*/  IADD3 R22, P5, R24.reuse, UR14, RZ ;  /* 0x0000000e18167c10 */ /* 0x041fe2000ffbe0ff */
[----:B------:R0:W4:Y:S01]  /*04d0*/  @P0 LDG.E.U16 R2, desc[UR18][R14.64] ;  /* 0x000000120e020981 */ /* 0x000122000c1e1500 */
[C---:B-1----:R-:W-:Y:S02]  /*04e0*/  IADD3 R20, P4, R24.reuse, UR6, RZ ;  /* 0x0000000618147c10 */ /* 0x042fe4000ff9e0ff */
[----:B------:R-:W-:Y:S01]  /*04f0*/  IADD3 R24, P6, R24, UR16, RZ ;  /* 0x0000001018187c10 */ /* 0x000fe2000ffde0ff */
[----:B------:R1:W4:Y:S01]  /*0500*/  @P1 LDG.E.U16 R44, desc[UR18][R16.64] ;  /* 0x00000012102c1981 */ /* 0x000322000c1e1500 */
[----:B------:R-:W-:-:S02]  /*0510*/  IADD3.X R23, R0, UR15, RZ, P5, !PT ;  /* 0x0000000f00177c10 */ /* 0x000fc4000affe4ff */
[C---:B------:R-:W-:Y:S02]  /*0520*/  IADD3.X R25, R0.reuse, UR17, RZ, P6, !PT ;  /* 0x0000001100197c10 */ /* 0x040fe4000b7fe4ff */
[----:B------:R-:W-:Y:S02]  /*0530*/  IADD3.X R21, R0, UR7, RZ, P4, !PT ;  /* 0x0000000700157c10 */ /* 0x000fe4000a7fe4ff */
[----:B------:R-:W-:Y:S02]  /*0540*/  SHF.L.U32 R38, R8, 0x2, RZ ;  /* 0x0000000208267819 */ /* 0x000fe400000006ff */
[C---:B------:R-:W-:Y:S02]  /*0550*/  SHF.L.U32 R42, R7.reuse, 0x2, RZ ;  /* 0x00000002072a7819 */ /* 0x040fe400000006ff */
[----:B------:R-:W-:Y:S02]  /*0560*/  SHF.L.U64.HI R18, R7, 0x2, R4 ;  /* 0x0000000207127819 */ /* 0x000fe40000010204 */
[----:B------:R-:W-:-:S02]  /*0570*/  CS2R R48, SRZ ;  /* 0x0000000000307805 */ /* 0x000fc4000001ff00 */
[C---:B------:R-:W-:Y:S02]  /*0580*/  IADD3 R26, P5, R30.reuse, UR6, RZ ;  /* 0x000000061e1a7c10 */ /* 0x040fe4000ffbe0ff */
[----:B------:R-:W-:Y:S02]  /*0590*/  CS2R R46, SRZ ;  /* 0x00000000002e7805 */ /* 0x000fe4000001ff00 */
[C---:B------:R-:W-:Y:S02]  /*05a0*/  IADD3 R28, P6, R30.reuse, UR14, RZ ;  /* 0x0000000e1e1c7c10 */ /* 0x040fe4000ffde0ff */
[----:B0-----:R-:W-:Y:S02]  /*05b0*/  CS2R R14, SRZ ;  /* 0x00000000000e7805 */ /* 0x001fe4000001ff00 */
[----:B------:R-:W-:Y:S01]  /*05c0*/  SHF.L.U64.HI R0, R11, 0x2, R6 ;  /* 0x000000020b007819 */ /* 0x000fe20000010206 */
[----:B------:R-:W-:Y:S01]  /*05d0*/  IMAD.MOV.U32 R51, RZ, RZ, RZ ;  /* 0x000000ffff337224 */ /* 0x000fe200078e00ff */
[----:B------:R-:W-:-:S02]  /*05e0*/  IADD3 R30, P4, R30, UR16, RZ ;  /* 0x000000101e1e7c10 */ /* 0x000fc4000ff9e0ff */
[----:B-1----:R-:W-:Y:S02]  /*05f0*/  CS2R R16, SRZ ;  /* 0x0000000000107805 */ /* 0x002fe4000001ff00 */
[C---:B------:R-:W-:Y:S01]  /*0600*/  IADD3.X R27, R0.reuse, UR7, RZ, P5, !PT ;  /* 0x00000007001b7c10 */ /* 0x040fe2000affe4ff */
[----:B------:R0:W5:Y:S01]  /*0610*/  @P0 LDG.E R61, desc[UR18][R22.64] ;  /* 0x00000012163d0981 */ /* 0x000162000c1e1900 */
[C---:B------:R-:W-:Y:S02]  /*0620*/  IADD3.X R29, R0.reuse, UR15, RZ, P6, !PT ;  /* 0x0000000f001d7c10 */ /* 0x040fe4000b7fe4ff */
[----:B------:R-:W-:Y:S01]  /*0630*/  IADD3.X R31, R0, UR17, RZ, P4, !PT ;  /* 0x00000011001f7c10 */ /* 0x000fe2000a7fe4ff */
[----:B------:R0:W5:Y:S01]  /*0640*/  @P1 LDG.E R14, desc[UR18][R26.64] ;  /* 0x000000121a0e1981 */ /* 0x000162000c1e1900 */
[----:B------:R-:W-:Y:S02]  /*0650*/  IADD3 R34, P5, R38, UR6, RZ ;  /* 0x0000000626227c10 */ /* 0x000fe4000ffbe0ff */
[----:B------:R-:W-:Y:S01]  /*0660*/  SHF.L.U64.HI R0, R8, 0x2, R5 ;  /* 0x0000000208007819 */ /* 0x000fe20000010205 */
[----:B------:R0:W5:Y:S01]  /*0670*/  @P1 LDG.E R49, desc[UR18][R28.64] ;  /* 0x000000121c311981 */ /* 0x000162000c1e1900 */
[----:B------:R-:W-:-:S02]  /*0680*/  IADD3 R32, P6, R42, UR6, RZ ;  /* 0x000000062a207c10 */ /* 0x000fc4000ffde0ff */
[----:B------:R-:W-:Y:S01]  /*0690*/  IADD3 R36, P4, R38, UR14, RZ ;  /* 0x0000000e26247c10 */ /* 0x000fe2000ff9e0ff */
[----:B------:R0:W5:Y:S01]  /*06a0*/  @P1 LDG.E R51, desc[UR18][R30.64] ;  /* 0x000000121e331981 */ /* 0x000162000c1e1900 */
[----:B------:R-:W-:Y:S02]  /*06b0*/  IADD3.X R35, R0, UR7, RZ, P5, !PT ;  /* 0x0000000700237c10 */ /* 0x000fe4000affe4ff */
[----:B------:R-:W-:Y:S02]  /*06c0*/  IADD3.X R33, R18, UR7, RZ, P6, !PT ;  /* 0x0000000712217c10 */ /* 0x000fe4000b7fe4ff */
[----:B------:R-:W-:Y:S01]  /*06d0*/  IADD3 R40, P5, R42, UR14, RZ ;  /* 0x0000000e2a287c10 */ /* 0x000fe2000ffbe0ff */
[----:B------:R0:W5:Y:S01]  /*06e0*/  @P2 LDG.E R15, desc[UR18][R34.64] ;  /* 0x00000012220f2981 */ /* 0x000162000c1e1900 */
[----:B------:R-:W-:Y:S02]  /*06f0*/  IADD3.X R37, R0, UR15, RZ, P4, !PT ;  /* 0x0000000f00257c10 */ /* 0x000fe4000a7fe4ff */
[----:B------:R-:W-:Y:S01]  /*0700*/  IADD3 R38, P6, R38, UR16, RZ ;  /* 0x0000001026267c10 */ /* 0x000fe2000ffde0ff */
[----:B------:R0:W5:Y:S01]  /*0710*/  @P3 LDG.E R3, desc[UR18][R32.64] ;  /* 0x0000001220033981 */ /* 0x000162000c1e1900 */
[----:B------:R-:W-:-:S02]  /*0720*/  IADD3 R42, P4, R42, UR16, RZ ;  /* 0x000000102a2a7c10 */ /* 0x000fc4000ff9e0ff */
        /* <DEDUP_REMOVED lines=15> */
[----:B--2---:R-:W-:-:S02]  /*0820*/  @P2 HADD2.F32 R18, -RZ, R45.H0_H0 ;  /* 0x2000002dff122230 */ /* 0x004fc40000004100 */
[----:B---3--:R-:W-:Y:S02]  /*0830*/  @P3 HADD2.F32 R46, -RZ, R50.H0_H0 ;  /* 0x20000032ff2e3230 */ /* 0x008fe40000004100 */
[----:B----4-:R-:W-:Y:S02]  /*0840*/  @P0 HADD2.F32 R0, -RZ, R2.H0_H0 ;  /* 0x20000002ff000230 */ /* 0x010fe40000004100 */
[----:B------:R-:W-:-:S03]  /*0850*/  @P1 HADD2.F32 R53, -RZ, R44.H0_H0 ;  /* 0x2000002cff351230 */ /* 0x000fc60000004100 */
        /* <DEDUP_REMOVED lines=20> */
[----:B------:R-:W-:Y:S05]  /*09a0*/  CALL.REL.NOINC `($__internal_57_$__cuda_sm3x_div_rn_noftz_f32_slowpath) ;  /* 0x00000024002c7944 */ /* 0x000fea0003c00000 */
[----:B------:R-:W-:-:S07]  /*09b0*/  IMAD.MOV.U32 R50, RZ, RZ, R2 ;  /* 0x000000ffff327224 */ /* 0x000fce00078e0002 */
.L_x_2294:
[----:B------:R-:W-:Y:S05]  /*09c0*/  BSYNC B2 ;  /* 0x0000000000027941 */ /* 0x000fea0003800000 */
.L_x_2293:
        /* <DEDUP_REMOVED lines=14> */
[----:B------:R-:W-:Y:S05]  /*0ab0*/  CALL.REL.NOINC `($__internal_57_$__cuda_sm3x_div_rn_noftz_f32_slowpath) ;  /* 0x0000002000e87944 */ /* 0x000fea0003c00000 */
[----:B------:R-:W-:-:S07]  /*0ac0*/  MOV R44, R2 ;  /* 0x00000002002c7202 */ /* 0x000fce0000000f00 */
.L_x_2296:
[----:B------:R-:W-:Y:S05]  /*0ad0*/  BSYNC B2 ;  /* 0x0000000000027941 */ /* 0x000fea0003800000 */
.L_x_2295:
[----:B------:R-:W-:Y:S01]  /*0ae0*/  IADD3 R2, R44, -0xd000000, RZ ;  /* 0xf30000002c027810 */ /* 0x000fe20007ffe0ff */
[----:B------:R0:W1:Y:S01]  /*0af0*/  MUFU.RSQ R55, R44 ;  /* 0x0000002c00377308 */ /* 0x0000620000001400 */
[----:B------:R-:W-:Y:S02]  /*0b00*/  BSSY B0, `(.L_x_2297) ;  /* 0x000000a000007945 */ /* 0x000fe40003800000 */
[----:B------:R-:W-:-:S13]  /*0b10*/  ISETP.GT.U32.AND P3, PT, R2, 0x727fffff, PT ;  /* 0x727fffff0200780c */ /* 0x000fda0003f64070 */
[----:B0-----:R-:W-:Y:S05]  /*0b20*/  @!P3 BRA `(.L_x_2298) ;  /* 0x00000000000cb947 */ /* 0x001fea0003800000 */
[----:B------:R-:W-:-:S07]  /*0b30*/  MOV R2, 0xb50 ;  /* 0x00000b5000027802 */ /* 0x000fce0000000f00 */
[----:B-1----:R-:W-:Y:S05]  /*0b40*/  CALL.REL.NOINC `($__internal_56_$__cuda_sm20_sqrt_rn_f32_slowpath) ;  /* 0x00000020006c7944 */ /* 0x002fea0003c00000 */
[----:B------:R-:W-:Y:S05]  /*0b50*/  BRA `(.L_x_2299) ;  /* 0x0000000000107947 */ /* 0x000fea0003800000 */
.L_x_2298:
[C---:B-1----:R-:W-:Y:S01]  /*0b60*/  FMUL.FTZ R45, R55.reuse, R44 ;  /* 0x0000002c372d7220 */ /* 0x042fe20000410000 */
[----:B------:R-:W-:-:S03]  /*0b70*/  FMUL.FTZ R52, R55, 0.5 ;  /* 0x3f00000037347820 */ /* 0x000fc60000410000 */
[----:B------:R-:W-:-:S04]  /*0b80*/  FFMA R44, -R45, R45, R44 ;  /* 0x0000002d2d2c7223 */ /* 0x000fc8000000012c */
[----:B------:R-:W-:-:S07]  /*0b90*/  FFMA R52, R44, R52, R45 ;  /* 0x000000342c347223 */ /* 0x000fce000000002d */
.L_x_2299:
[----:B------:R-:W-:Y:S05]  /*0ba0*/  BSYNC B0 ;  /* 0x0000000000007941 */ /* 0x000fea0003800000 */
.L_x_2297:
        /* <DEDUP_REMOVED lines=12> */
[----:B------:R-:W-:Y:S05]  /*0c70*/  CALL.REL.NOINC `($__internal_57_$__cuda_sm3x_div_rn_noftz_f32_slowpath) ;  /* 0x0000002000787944 */ /* 0x000fea0003c00000 */
[----:B------:R-:W-:-:S07]  /*0c80*/  MOV R52, R2 ;  /* 0x0000000200347202 */ /* 0x000fce0000000f00 */
.L_x_2301:
[----:B------:R-:W-:Y:S05]  /*0c90*/  BSYNC B2 ;  /* 0x0000000000027941 */ /* 0x000fea0003800000 */
.L_x_2300:
        /* <DEDUP_REMOVED lines=20> */
[----:B------:R-:W-:Y:S05]  /*0de0*/  CALL.REL.NOINC `($__internal_57_$__cuda_sm3x_div_rn_noftz_f32_slowpath) ;  /* 0x00000020001c7944 */ /* 0x000fea0003c00000 */
[----:B------:R-:W-:-:S07]  /*0df0*/  MOV R53, R2 ;  /* 0x0000000200357202 */ /* 0x000fce0000000f00 */
.L_x_2303:
[----:B------:R-:W-:Y:S05]  /*0e00*/  BSYNC B2 ;  /* 0x0000000000027941 */ /* 0x000fea0003800000 */
.L_x_2302:
        /* <DEDUP_REMOVED lines=14> */
[----:B------:R-:W-:Y:S05]  /*0ef0*/  CALL.REL.NOINC `($__internal_57_$__cuda_sm3x_div_rn_noftz_f32_slowpath) ;  /* 0x0000001c00d87944 */ /* 0x000fea0003c00000 */
[----:B------:R-:W-:-:S07]  /*0f00*/  MOV R44, R2 ;  /* 0x00000002002c7202 */ /* 0x000fce0000000f00 */
.L_x_2305:
[----:B------:R-:W-:Y:S05]  /*0f10*/  BSYNC B2 ;  /* 0x0000000000027941 */ /* 0x000fea0003800000 */
.L_x_2304:
        /* <DEDUP_REMOVED lines=8> */
.L_x_2307:
[C---:B-1----:R-:W-:Y:S01]  /*0fa0*/  FMUL.FTZ R45, R55.reuse, R44 ;  /* 0x0000002c372d7220 */ /* 0x042fe20000410000 */
[----:B------:R-:W-:-:S03]  /*0fb0*/  FMUL.FTZ R52, R55, 0.5 ;  /* 0x3f00000037347820 */ /* 0x000fc60000410000 */
[----:B------:R-:W-:-:S04]  /*0fc0*/  FFMA R44, -R45, R45, R44 ;  /* 0x0000002d2d2c7223 */ /* 0x000fc8000000012c */
[----:B------:R-:W-:-:S07]  /*0fd0*/  FFMA R52, R44, R52, R45 ;  /* 0x000000342c347223 */ /* 0x000fce000000002d */
.L_x_2308:
[----:B------:R-:W-:Y:S05]  /*0fe0*/  BSYNC B0 ;  /* 0x0000000000007941 */ /* 0x000fea0003800000 */
.L_x_2306:
        /* <DEDUP_REMOVED lines=12> */
[----:B------:R-:W-:Y:S05]  /*10b0*/  CALL.REL.NOINC `($__internal_57_$__cuda_sm3x_div_rn_noftz_f32_slowpath) ;  /* 0x0000001c00687944 */ /* 0x000fea0003c00000 */
[----:B------:R-:W-:-:S07]  /*10c0*/  IMAD.MOV.U32 R55, RZ, RZ, R2 ;  /* 0x000000ffff377224 */ /* 0x000fce00078e0002 */
.L_x_2310:
[----:B------:R-:W-:Y:S05]  /*10d0*/  BSYNC B2 ;  /* 0x0000000000027941 */ /* 0x000fea0003800000 */
.L_x_2309:
        /* <DEDUP_REMOVED lines=20> */
[----:B------:R-:W-:Y:S05]  /*1220*/  CALL.REL.NOINC `($__internal_57_$__cuda_sm3x_div_rn_noftz_f32_slowpath) ;  /* 0x0000001c000c7944 */ /* 0x000fea0003c00000 */
[----:B------:R-:W-:-:S07]  /*1230*/  MOV R46, R2 ;  /* 0x00000002002e7202 */ /* 0x000fce0000000f00 */
.L_x_2312:
[----:B------:R-:W-:Y:S05]  /*1240*/  BSYNC B2 ;  /* 0x0000000000027941 */ /* 0x000fea0003800000 */
.L_x_2311:
        /* <DEDUP_REMOVED lines=14> */
[----:B------:R-:W-:Y:S05]  /*1330*/  CALL.REL.NOINC `($__internal_57_$__cuda_sm3x_div_rn_noftz_f32_slowpath) ;  /* 0x0000001800c87944 */ /* 0x000fea0003c00000 */
[----:B------:R-:W-:-:S07]  /*1340*/  MOV R44, R2 ;  /* 0x00000002002c7202 */ /* 0x000fce0000000f00 */
.L_x_2314:
[----:B------:R-:W-:Y:S05]  /*1350*/  BSYNC B2 ;  /* 0x0000000000027941 */ /* 0x000fea0003800000 */
.L_x_2313:
        /* <DEDUP_REMOVED lines=8> */
.L_x_2316:
[C---:B-1----:R-:W-:Y:S01]  /*13e0*/  FMUL.FTZ R45, R55.reuse, R44 ;  /* 0x0000002c372d7220 */ /* 0x042fe20000410000 */
[----:B------:R-:W-:-:S03]  /*13f0*/  FMUL.FTZ R52, R55, 0.5 ;  /* 0x3f00000037347820 */ /* 0x000fc60000410000 */
[----:B------:R-:W-:-:S04]  /*1400*/  FFMA R44, -R45, R45, R44 ;  /* 0x0000002d2d2c7223 */ /* 0x000fc8000000012c */
[----:B------:R-:W-:-:S07]  /*1410*/  FFMA R52, R44, R52, R45 ;  /* 0x000000342c347223 */ /* 0x000fce000000002d */
.L_x_2317:
[----:B------:R-:W-:Y:S05]  /*1420*/  BSYNC B0 ;  /* 0x0000000000007941 */ /* 0x000fea0003800000 */
.L_x_2315:
        /* <DEDUP_REMOVED lines=13> */
.L_x_2319:
[----:B------:R-:W-:Y:S05]  /*1500*/  BSYNC B2 ;  /* 0x0000000000027941 */ /* 0x000fea0003800000 */
.L_x_2318:
        /* <DEDUP_REMOVED lines=20> */
[----:B------:R-:W-:Y:S05]  /*1650*/  CALL.REL.NOINC `($__internal_57_$__cuda_sm3x_div_rn_noftz_f32_slowpath) ;  /* 0x0000001800007944 */ /* 0x000fea0003c00000 */
[----:B------:R-:W-:-:S07]  /*1660*/  MOV R16, R2 ;  /* 0x0000000200107202 */ /* 0x000fce0000000f00 */
.L_x_2321:
[----:B------:R-:W-:Y:S05]  /*1670*/  BSYNC B2 ;  /* 0x0000000000027941 */ /* 0x000fea0003800000 */
.L_x_2320:
        /* <DEDUP_REMOVED lines=16> */
.L_x_2323:
[----:B------:R-:W-:Y:S05]  /*1780*/  BSYNC B2 ;  /* 0x0000000000027941 */ /* 0x000fea0003800000 */
.L_x_2322:
[----:B------:R-:W-:Y:S01]  /*1790*/  VIADD R2, R44, 0xf3000000 ;  /* 0xf30000002c027836 */ /* 0x000fe20000000000 */
[----:B------:R0:W1:Y:S01]  /*17a0*/  MUFU.RSQ R55, R44 ;  /* 0x0000002c00377308 */ /* 0x0000620000001400 */
[----:B------:R-:W-:Y:S03]  /*17b0*/  BSSY B0, `(.L_x_2324) ;  /* 0x000000a000007945 */ /* 0x000fe60003800000 */
[----:B------:R-:W-:-:S13]  /*17c0*/  ISETP.GT.U32.AND P3, PT, R2, 0x727fffff, PT ;  /* 0x727fffff0200780c */ /* 0x000fda0003f64070 */
[----:B01----:R-:W-:Y:S05]  /*17d0*/  @!P3 BRA `(.L_x_2325) ;  /* 0x00000000000cb947 */ /* 0x003fea0003800000 */
[----:B------:R-:W-:-:S07]  /*17e0*/  MOV R2, 0x1800 ;  /* 0x0000180000027802 */ /* 0x000fce0000000f00 */
[----:B------:R-:W-:Y:S05]  /*17f0*/  CALL.REL.NOINC `($__internal_56_$__cuda_sm20_sqrt_rn_f32_slowpath) ;  /* 0x0000001400407944 */ /* 0x000fea0003c00000 */
[----:B------:R-:W-:Y:S05]  /*1800*/  BRA `(.L_x_2326) ;  /* 0x0000000000107947 */ /* 0x000fea0003800000 */
.L_x_2325:
[C---:B------:R-:W-:Y:S01]  /*1810*/  FMUL.FTZ R45, R55.reuse, R44 ;  /* 0x0000002c372d7220 */ /* 0x040fe20000410000 */
[----:B------:R-:W-:-:S03]  /*1820*/  FMUL.FTZ R52, R55, 0.5 ;  /* 0x3f00000037347820 */ /* 0x000fc60000410000 */
[----:B------:R-:W-:-:S04]  /*1830*/  FFMA R44, -R45, R45, R44 ;  /* 0x0000002d2d2c7223 */ /* 0x000fc8000000012c */
[----:B------:R-:W-:-:S07]  /*1840*/  FFMA R52, R44, R52, R45 ;  /* 0x000000342c347223 */ /* 0x000fce000000002d */
.L_x_2326:
[----:B------:R-:W-:Y:S05]  /*1850*/  BSYNC B0 ;  /* 0x0000000000007941 */ /* 0x000fea0003800000 */
.L_x_2324:
        /* <DEDUP_REMOVED lines=13> */
.L_x_2328:
[----:B------:R-:W-:Y:S05]  /*1930*/  BSYNC B2 ;  /* 0x0000000000027941 */ /* 0x000fea0003800000 */
.L_x_2327:
[----:B------:R-:W-:Y:S01]  /*1940*/  FFMA R2, R15, UR25, R2 ;  /* 0x000000190f027c23 */ /* 0x000fe20008000002 */
[----:B------:R-:W-:Y:S06]  /*1950*/  BRA `(.L_x_2329) ;  /* 0x00000010003c7947 */ /* 0x000fec0003800000 */
.L_x_2292:
        /* <DEDUP_REMOVED lines=21> */
[----:B------:R-:W-:-:S07]  /*1ab0*/  MOV R50, R2 ;  /* 0x0000000200327202 */ /* 0x000fce0000000f00 */
.L_x_2331:
[----:B------:R-:W-:Y:S05]  /*1ac0*/  BSYNC B2 ;  /* 0x0000000000027941 */ /* 0x000fea0003800000 */
.L_x_2330:
        /* <DEDUP_REMOVED lines=16> */
.L_x_2333:
[----:B------:R-:W-:Y:S05]  /*1bd0*/  BSYNC B2 ;  /* 0x0000000000027941 */ /* 0x000fea0003800000 */
.L_x_2332:
        /* <DEDUP_REMOVED lines=8> */
.L_x_2335:
[C---:B-1----:R-:W-:Y:S01]  /*1c60*/  FMUL.FTZ R45, R55.reuse, R44 ;  /* 0x0000002c372d7220 */ /* 0x042fe20000410000 */
[----:B------:R-:W-:-:S03]  /*1c70*/  FMUL.FTZ R52, R55, 0.5 ;  /* 0x3f00000037347820 */ /* 0x000fc60000410000 */
[----:B------:R-:W-:-:S04]  /*1c80*/  FFMA R44, -R45, R45, R44 ;  /* 0x0000002d2d2c7223 */ /* 0x000fc8000000012c */
[----:B------:R-:W-:-:S07]  /*1c90*/  FFMA R52, R44, R52, R45 ;  /* 0x000000342c347223 */ /* 0x000fce000000002d */
.L_x_2336:
[----:B------:R-:W-:Y:S05]  /*1ca0*/  BSYNC B0 ;  /* 0x0000000000007941 */ /* 0x000fea0003800000 */
.L_x_2334:
        /* <DEDUP_REMOVED lines=13> */
.L_x_2338:
[----:B------:R-:W-:Y:S05]  /*1d80*/  BSYNC B2 ;  /* 0x0000000000027941 */ /* 0x000fea0003800000 */
.L_x_2337:
        /* <DEDUP_REMOVED lines=21> */
[----:B------:R-:W-:Y:S05]  /*1ee0*/  CALL.REL.NOINC `($__internal_57_$__cuda_sm3x_div_rn_noftz_f32_slowpath) ;  /* 0x0000000c00dc7944 */ /* 0x000fea0003c00000 */
[----:B------:R-:W-:-:S07]  /*1ef0*/  MOV R53, R2 ;  /* 0x0000000200357202 */ /* 0x000fce0000000f00 */
.L_x_2340:
[----:B------:R-:W-:Y:S05]  /*1f00*/  BSYNC B2 ;  /* 0x0000000000027941 */ /* 0x000fea0003800000 */
.L_x_2339:
        /* <DEDUP_REMOVED lines=15> */
.L_x_2342:
[----:B------:R-:W-:Y:S05]  /*2000*/  BSYNC B2 ;  /* 0x0000000000027941 */ /* 0x000fea0003800000 */
.L_x_2341:
[----:B------:R-:W-:Y:S01]  /*2010*/  IADD3 R44, R2, -0xd000000, RZ ;  /* 0xf3000000022c7810 */ /* 0x000fe20007ffe0ff */
[----:B------:R0:W1:Y:S01]  /*2020*/  MUFU.RSQ R55, R2 ;  /* 0x0000000200377308 */ /* 0x0000620000001400 */
[----:B------:R-:W-:Y:S02]  /*2030*/  BSSY B0, `(.L_x_2343) ;  /* 0x000000b000007945 */ /* 0x000fe40003800000 */
[----:B------:R-:W-:-:S13]  /*2040*/  ISETP.GT.U32.AND P3, PT, R44, 0x727fffff, PT ;  /* 0x727fffff2c00780c */ /* 0x000fda0003f64070 */
[----:B0-----:R-:W-:Y:S05]  /*2050*/  @!P3 BRA `(.L_x_2344) ;  /* 0x000000000010b947 */ /* 0x001fea0003800000 */
[----:B------:R-:W-:Y:S01]  /*2060*/  IMAD.MOV.U32 R44, RZ, RZ, R2 ;  /* 0x000000ffff2c7224 */ /* 0x000fe200078e0002 */
[----:B------:R-:W-:-:S07]  /*2070*/  MOV R2, 0x2090 ;  /* 0x0000209000027802 */ /* 0x000fce0000000f00 */
[----:B-1----:R-:W-:Y:S05]  /*2080*/  CALL.REL.NOINC `($__internal_56_$__cuda_sm20_sqrt_rn_f32_slowpath) ;  /* 0x0000000c001c7944 */ /* 0x002fea0003c00000 */
[----:B------:R-:W-:Y:S05]  /*2090*/  BRA `(.L_x_2345) ;  /* 0x0000000000107947 */ /* 0x000fea0003800000 */
.L_x_2344:
[C---:B-1----:R-:W-:Y:S01]  /*20a0*/  FMUL.FTZ R45, R55.reuse, R2 ;  /* 0x00000002372d7220 */ /* 0x042fe20000410000 */
[----:B------:R-:W-:-:S03]  /*20b0*/  FMUL.FTZ R52, R55, 0.5 ;  /* 0x3f00000037347820 */ /* 0x000fc60000410000 */
[----:B------:R-:W-:-:S04]  /*20c0*/  FFMA R2, -R45, R45, R2 ;  /* 0x0000002d2d027223 */ /* 0x000fc80000000102 */
[----:B------:R-:W-:-:S07]  /*20d0*/  FFMA R52, R2, R52, R45 ;  /* 0x0000003402347223 */ /* 0x000fce000000002d */
.L_x_2345:
[----:B------:R-:W-:Y:S05]  /*20e0*/  BSYNC B0 ;  /* 0x0000000000007941 */ /* 0x000fea0003800000 */
.L_x_2343:
        /* <DEDUP_REMOVED lines=13> */
.L_x_2347:
[----:B------:R-:W-:Y:S05]  /*21c0*/  BSYNC B2 ;  /* 0x0000000000027941 */ /* 0x000fea0003800000 */
.L_x_2346:
        /* <DEDUP_REMOVED lines=23> */
.L_x_2349:
[----:B------:R-:W-:Y:S05]  /*2340*/  BSYNC B2 ;  /* 0x0000000000027941 */ /* 0x000fea0003800000 */
.L_x_2348:
        /* <DEDUP_REMOVED lines=15> */
.L_x_2351:
[----:B------:R-:W-:Y:S05]  /*2440*/  BSYNC B2 ;  /* 0x0000000000027941 */ /* 0x000fea0003800000 */
.L_x_2350:
[----:B------:R-:W-:Y:S01]  /*2450*/  IADD3 R44, R2, -0xd000000, RZ ;  /* 0xf3000000022c7810 */ /* 0x000fe20007ffe0ff */
[----:B------:R0:W1:Y:S01]  /*2460*/  MUFU.RSQ R55, R2 ;  /* 0x0000000200377308 */ /* 0x0000620000001400 */
[----:B------:R-:W-:Y:S02]  /*2470*/  BSSY B0, `(.L_x_2352) ;  /* 0x000000b000007945 */ /* 0x000fe40003800000 */
[----:B------:R-:W-:-:S13]  /*2480*/  ISETP.GT.U32.AND P3, PT, R44, 0x727fffff, PT ;  /* 0x727fffff2c00780c */ /* 0x000fda0003f64070 */
[----:B0-----:R-:W-:Y:S05]  /*2490*/  @!P3 BRA `(.L_x_2353) ;  /* 0x000000000010b947 */ /* 0x001fea0003800000 */
[----:B------:R-:W-:Y:S02]  /*24a0*/  MOV R44, R2 ;  /* 0x00000002002c7202 */ /* 0x000fe40000000f00 */
[----:B------:R-:W-:-:S07]  /*24b0*/  MOV R2, 0x24d0 ;  /* 0x000024d000027802 */ /* 0x000fce0000000f00 */
[----:B-1----:R-:W-:Y:S05]  /*24c0*/  CALL.REL.NOINC `($__internal_56_$__cuda_sm20_sqrt_rn_f32_slowpath) ;  /* 0x00000008000c7944 */ /* 0x002fea0003c00000 */
[----:B------:R-:W-:Y:S05]  /*24d0*/  BRA `(.L_x_2354) ;  /* 0x0000000000107947 */ /* 0x000fea0003800000 */
.L_x_2353:
[C---:B-1----:R-:W-:Y:S01]  /*24e0*/  FMUL.FTZ R45, R55.reuse, R2 ;  /* 0x00000002372d7220 */ /* 0x042fe20000410000 */
[----:B------:R-:W-:-:S03]  /*24f0*/  FMUL.FTZ R52, R55, 0.5 ;  /* 0x3f00000037347820 */ /* 0x000fc60000410000 */
[----:B------:R-:W-:-:S04]  /*2500*/  FFMA R2, -R45, R45, R2 ;  /* 0x0000002d2d027223 */ /* 0x000fc80000000102 */
[----:B------:R-:W-:-:S07]  /*2510*/  FFMA R52, R2, R52, R45 ;  /* 0x0000003402347223 */ /* 0x000fce000000002d */
.L_x_2354:
[----:B------:R-:W-:Y:S05]  /*2520*/  BSYNC B0 ;  /* 0x0000000000007941 */ /* 0x000fea0003800000 */
.L_x_2352:
        /* <DEDUP_REMOVED lines=13> */
.L_x_2356:
[----:B------:R-:W-:Y:S05]  /*2600*/  BSYNC B2 ;  /* 0x0000000000027941 */ /* 0x000fea0003800000 */
.L_x_2355:
        /* <DEDUP_REMOVED lines=23> */
.L_x_2358:
[----:B------:R-:W-:Y:S05]  /*2780*/  BSYNC B2 ;  /* 0x0000000000027941 */ /* 0x000fea0003800000 */
.L_x_2357:
        /* <DEDUP_REMOVED lines=15> */
.L_x_2360:
[----:B------:R-:W-:Y:S05]  /*2880*/  BSYNC B2 ;  /* 0x0000000000027941 */ /* 0x000fea0003800000 */
.L_x_2359:
        /* <DEDUP_REMOVED lines=9> */
.L_x_2362:
[C---:B-1----:R-:W-:Y:S01]  /*2920*/  FMUL.FTZ R45, R55.reuse, R2 ;  /* 0x00000002372d7220 */ /* 0x042fe20000410000 */
[----:B------:R-:W-:-:S03]  /*2930*/  FMUL.FTZ R52, R55, 0.5 ;  /* 0x3f00000037347820 */ /* 0x000fc60000410000 */
[----:B------:R-:W-:-:S04]  /*2940*/  FFMA R2, -R45, R45, R2 ;  /* 0x0000002d2d027223 */ /* 0x000fc80000000102 */
[----:B------:R-:W-:-:S07]  /*2950*/  FFMA R52, R2, R52, R45 ;  /* 0x0000003402347223 */ /* 0x000fce000000002d */
.L_x_2363:
[----:B------:R-:W-:Y:S05]  /*2960*/  BSYNC B0 ;  /* 0x0000000000007941 */ /* 0x000fea0003800000 */
.L_x_2361:
        /* <DEDUP_REMOVED lines=13> */
.L_x_2364:
[----:B------:R-:W-:Y:S05]  /*2a40*/  BSYNC B2 ;  /* 0x0000000000027941 */ /* 0x000fea0003800000 */
.L_x_2329:
        /* <DEDUP_REMOVED lines=43> */
        .weak           $__internal_56_$__cuda_sm20_sqrt_rn_f32_slowpath
        .type           $__internal_56_$__cuda_sm20_sqrt_rn_f32_slowpath,@function
        .size           $__internal_56_$__cuda_sm20_sqrt_rn_f32_slowpath,($__internal_57_$__cuda_sm3x_div_rn_noftz_f32_slowpath - $__internal_56_$__cuda_sm20_sqrt_rn_f32_slowpath)
$__internal_56_$__cuda_sm20_sqrt_rn_f32_slowpath:
[----:B------:R-:W-:-:S13]  /*2d00*/  LOP3.LUT P3, RZ, R44, 0x7fffffff, RZ, 0xc0, !PT ;  /* 0x7fffffff2cff7812 */ /* 0x000fda000786c0ff */
[----:B------:R-:W-:Y:S01]  /*2d10*/  @!P3 MOV R52, R44 ;  /* 0x0000002c0034b202 */ /* 0x000fe20000000f00 */
        /* <DEDUP_REMOVED lines=17> */
.L_x_2366:
[----:B------:R-:W-:Y:S01]  /*2e30*/  HFMA2.MMA R45, -RZ, RZ, 0, 0 ;  /* 0x00000000ff2d7435 */ /* 0x000fe200000001ff */
[----:B------:R-:W-:-:S05]  /*2e40*/  IMAD.MOV.U32 R44, RZ, RZ, R2 ;  /* 0x000000ffff2c7224 */ /* 0x000fca00078e0002 */
[----:B------:R-:W-:Y:S05]  /*2e50*/  RET.REL.NODEC R44 `(_Z25multi_tensor_apply_kernelI18TensorListMetadataILi5ELb0EEN18transformer_engine17multi_tensor_adam17AdamFunctorMasterI13__nv_bfloat166__halffiEEJffffffNS3_10adamMode_tEfEEvlPViT_T0_DpT1_) ;  /* 0xffffffd02c687950 */ /* 0x000fea0003c3ffff */
        .weak           $__internal_57_$__cuda_sm3x_div_rn_noftz_f32_slowpath
        .type           $__internal_57_$__cuda_sm3x_div_rn_noftz_f32_slowpath,@function
        .size           $__internal_57_$__cuda_sm3x_div_rn_noftz_f32_slowpath,(.L_x_5540 - $__internal_57_$__cuda_sm3x_div_rn_noftz_f32_slowpath)
$__internal_57_$__cuda_sm3x_div_rn_noftz_f32_slowpath:
        /* <DEDUP_REMOVED lines=34> */
.L_x_2368:
[----:B------:R-:W-:Y:S01]  /*3080*/  LEA R55, R45, 0xc0800000, 0x17 ;  /* 0xc08000002d377811 */ /* 0x000fe200078eb8ff */
[----:B------:R-:W-:Y:S01]  /*3090*/  BSSY B1, `(.L_x_2373) ;  /* 0x0000036000017945 */ /* 0x000fe20003800000 */
[----:B------:R-:W-:Y:S02]  /*30a0*/  IADD3 R54, R54, -0x7f, RZ ;  /* 0xffffff8136367810 */ /* 0x000fe40007ffe0ff */
[----:B------:R-:W-:-:S04]  /*30b0*/  IADD3 R60, -R55, R56, RZ ;  /* 0x00000038373c7210 */ /* 0x000fc80007ffe1ff */
        /* <DEDUP_REMOVED lines=31> */
[----:B------:R-:W-:Y:S02]  /*32b0*/  LOP3.LUT R57, R52, 0x800000, RZ, 0xfc, !PT ;  /* 0x0080000034397812 */ /* 0x000fe400078efcff */
[----:B------:R-:W-:-:S02]  /*32c0*/  IADD3 R52, R45, 0x20, RZ ;  /* 0x000000202d347810 */ /* 0x000fc40007ffe0ff */
        /* <DEDUP_REMOVED lines=14> */
.L_x_2375:
[----:B------:R-:W-:-:S04]  /*33b0*/  LOP3.LUT R2, R2, 0x80000000, RZ, 0xc0, !PT ;  /* 0x8000000002027812 */ /* 0x000fc800078ec0ff */
[----:B------:R-:W-:Y:S01]  /*33c0*/  LOP3.LUT R2, R2, 0x7f800000, RZ, 0xfc, !PT ;  /* 0x7f80000002027812 */ /* 0x000fe200078efcff */
[----:B------:R-:W-:Y:S06]  /*33d0*/  BRA `(.L_x_2376) ;  /* 0x0000000000047947 */ /* 0x000fec0003800000 */
.L_x_2374:
[----:B------:R-:W-:-:S07]  /*33e0*/  LEA R2, R61, R2, 0x17 ;  /* 0x000000023d027211 */ /* 0x000fce00078eb8ff */
.L_x_2376:
[----:B------:R-:W-:Y:S05]  /*33f0*/  BSYNC B1 ;  /* 0x0000000000017941 */ /* 0x000fea0003800000 */
.L_x_2373:
[----:B------:R-:W-:Y:S05]  /*3400*/  BRA `(.L_x_2377) ;  /* 0x0000000000207947 */ /* 0x000fea0003800000 */
.L_x_2372:
[----:B------:R-:W-:-:S04]  /*3410*/  LOP3.LUT R56, R56, 0x80000000, R61, 0x48, !PT ;  /* 0x8000000038387812 */ /* 0x000fc800078e483d */
[----:B------:R-:W-:Y:S01]  /*3420*/  LOP3.LUT R2, R56, 0x7f800000, RZ, 0xfc, !PT ;  /* 0x7f80000038027812 */ /* 0x000fe200078efcff */
[----:B------:R-:W-:Y:S06]  /*3430*/  BRA `(.L_x_2377) ;  /* 0x0000000000147947 */ /* 0x000fec0003800000 */
.L_x_2371:
[----:B------:R-:W-:Y:S01]  /*3440*/  LOP3.LUT R2, R56, 0x80000000, R61, 0x48, !PT ;  /* 0x8000000038027812 */ /* 0x000fe200078e483d */
[----:B------:R-:W-:Y:S06]  /*3450*/  BRA `(.L_x_2377) ;  /* 0x00000000000c7947 */ /* 0x000fec0003800000 */
.L_x_2370:
[----:B------:R-:W0:Y:S01]  /*3460*/  MUFU.RSQ R2, -QNAN ;  /* 0xffc0000000027908 */ /* 0x000e220000001400 */
[----:B------:R-:W-:Y:S05]  /*3470*/  BRA `(.L_x_2377) ;  /* 0x0000000000047947 */ /* 0x000fea0003800000 */
.L_x_2369:
[----:B------:R-:W-:-:S07]  /*3480*/  FADD.FTZ R2, R61, R56 ;  /* 0x000000383d027221 */ /* 0x000fce0000010000 */
.L_x_2377:
[----:B------:R-:W-:Y:S05]  /*3490*/  BSYNC B0 ;  /* 0x0000000000007941 */ /* 0x000fea0003800000 */
.L_x_2367:
[----:B------:R-:W-:-:S06]  /*34a0*/  HFMA2.MMA R45, -RZ, RZ, 0, 0 ;  /* 0x00000000ff2d7435 */ /* 0x000fcc00000001ff */
[----:B0-----:R-:W-:Y:S05]  /*34b0*/  RET.REL.NODEC R44 `(_Z25multi_tensor_apply_kernelI18TensorListMetadataILi5ELb0EEN18transformer_engine17multi_tensor_adam17AdamFunctorMasterI13__nv_bfloat166__halffiEEJffffffNS3_10adamMode_tEfEEvlPViT_T0_DpT1_) ;  /* 0xffffffc82cd07950 */ /* 0x001fea0003c3ffff */
.L_x_2378:
        /* <DEDUP_REMOVED lines=12> */
.L_x_5540:


//--------------------- .text._Z25multi_tensor_apply_kernelI18TensorListMetadataILi5ELb0EEN18transformer_engine17multi_tensor_adam17AdamFunctorMasterI13__nv_bfloat16ffiEEJffffffNS3_10adamMode_tEfEEvlPViT_T0_DpT1_ --------------------------
	.section	.text._Z25multi_tensor_apply_kernelI18TensorListMetadataILi5ELb0EEN18transformer_engine17multi_tensor_adam17AdamFunctorMasterI13__nv_bfloat16ffiEEJffffffNS3_10adamMode_tEfEEvlPViT_T0_DpT1_,"ax",@progbits
	.align	128
        .global         _Z25multi_tensor_apply_kernelI18TensorListMetadataILi5ELb0EEN18transformer_engine17multi_tensor_adam17AdamFunctorMasterI13__nv_bfloat16ffiEEJffffffNS3_10adamMode_tEfEEvlPViT_T0_DpT1_
        .type           _Z25multi_tensor_apply_kernelI18TensorListMetadataILi5ELb0EEN18transformer_engine17multi_tensor_adam17AdamFunctorMasterI13__nv_bfloat16ffiEEJffffffNS3_10adamMode_tEfEEvlPViT_T0_DpT1_,@function
        .size           _Z25multi_tensor_apply_kernelI18TensorListMetadataILi5ELb0EEN18transformer_engine17multi_tensor_adam17AdamFunctorMasterI13__nv_bfloat16ffiEEJffffffNS3_10adamMode_tEfEEvlPViT_T0_DpT1_,(.L_x_5542 - _Z25multi_tensor_apply_kernelI18TensorListMetadataILi5ELb0EEN18transformer_engine17multi_tensor_adam17AdamFunctorMasterI13__nv_bfloat16ffiEEJffffffNS3_10adamMode_tEfEEvlPViT_T0_DpT1_)
        .other          _Z25multi_tensor_apply_kernelI18TensorListMetadataILi5ELb0EEN18transformer_engine17multi_tensor_adam17AdamFunctorMasterI13__nv_bfloat16ffiEEJffffffNS3_10adamMode_tEfEEvlPViT_T0_DpT1_,@"STO_CUDA_ENTRY STV_DEFAULT"
_Z25multi_tensor_apply_kernelI18TensorListMetadataILi5ELb0EEN18transformer_engine17multi_tensor_adam17AdamFunctorMasterI13__nv_bfloat16ffiEEJffffffNS3_10adamMode_tEfEEvlPViT_T0_DpT1_:
.text._Z25multi_tensor_apply_kernelI18TensorListMetadataILi5ELb0EEN18transformer_engine17multi_tensor_adam17AdamFunctorMasterI13__nv_bfloat16ffiEEJffffffNS3_10adamMode_tEfEEvlPViT_T0_DpT1_:
        /* <DEDUP_REMOVED lines=37> */
.L_x_2461:
[----:B------:R-:W0:Y:S02]  /*0250*/  S2R R18, SR_TID.X ;  /* 0x0000000000127919 */ /* 0x000e240000002100 */
[----:B0-----:R-:W-:-:S04]  /*0260*/  IADD3 R17, R18, UR4, RZ ;  /* 0x0000000412117c10 */ /* 0x001fc8000fffe0ff */
[C---:B------:R-:W-:Y:S02]  /*0270*/  ISETP.GE.AND P0, PT, R17.reuse, UR28, PT ;  /* 0x0000001c11007c0c */ /* 0x040fe4000bf06270 */
[C---:B------:R-:W-:Y:S02]  /*0280*/  IADD3 R3, P1, R17.reuse, UR8, RZ ;  /* 0x0000000811037c10 */ /* 0x040fe4000ff3e0ff */
[C---:B------:R-:W-:Y:S02]  /*0290*/  ISETP.LT.AND P0, PT, R17.reuse, UR9, !P0 ;  /* 0x0000000911007c0c */ /* 0x040fe4000c701270 */
[----:B------:R-:W-:Y:S01]  /*02a0*/  IADD3 R16, R17, UR5, RZ ;  /* 0x0000000511107c10 */ /* 0x000fe2000fffe0ff */
[----:B------:R-:W-:Y:S01]  /*02b0*/  IMAD.SHL.U32 R24, R3, 0x4, RZ ;  /* 0x0000000403187824 */ /* 0x000fe200078e00ff */
[----:B------:R-:W-:Y:S02]  /*02c0*/  LEA.HI.X.SX32 R0, R17, UR22, 0x1, P1 ;  /* 0x0000001611007c11 */ /* 0x000fe400088f0eff */
[----:B------:R-:W-:-:S02]  /*02d0*/  ISETP.GE.AND P1, PT, R16, UR28, PT ;  /* 0x0000001c10007c0c */ /* 0x000fc4000bf26270 */
[C---:B------:R-:W-:Y:S02]  /*02e0*/  IADD3 R30, P3, R16.reuse, UR8, RZ ;  /* 0x00000008101e7c10 */ /* 0x040fe4000ff7e0ff */
[C---:B------:R-:W-:Y:S02]  /*02f0*/  IADD3 R15, R16.reuse, UR5, RZ ;  /* 0x00000005100f7c10 */ /* 0x040fe4000fffe0ff */
[----:B------:R-:W-:Y:S02]  /*0300*/  ISETP.LT.AND P1, PT, R16, UR9, !P1 ;  /* 0x0000000910007c0c */ /* 0x000fe4000cf21270 */
[----:B------:R-:W-:Y:S01]  /*0310*/  SHF.L.U64.HI R3, R3, 0x2, R0 ;  /* 0x0000000203037819 */ /* 0x000fe20000010200 */
[----:B------:R-:W-:Y:S01]  /*0320*/  HFMA2.MMA R0, -RZ, RZ, 0, 0 ;  /* 0x00000000ff007435 */ /* 0x000fe200000001ff */
[----:B------:R-:W-:Y:S02]  /*0330*/  @P0 IADD3 R4, P4, R24, UR10, RZ ;  /* 0x0000000a18040c10 */ /* 0x000fe4000ff9e0ff */
[----:B------:R-:W-:-:S02]  /*0340*/  LEA.HI.X.SX32 R7, R16, UR22, 0x1, P3 ;  /* 0x0000001610077c11 */ /* 0x000fc400098f0eff */
[----:B------:R-:W-:Y:S02]  /*0350*/  ISETP.GE.AND P2, PT, R15, UR28, PT ;  /* 0x0000001c0f007c0c */ /* 0x000fe4000bf46270 */
[----:B------:R-:W-:Y:S02]  /*0360*/  @P0 IADD3.X R5, R3, UR11, RZ, P4, !PT ;  /* 0x0000000b03050c10 */ /* 0x000fe4000a7fe4ff */
[C---:B------:R-:W-:Y:S01]  /*0370*/  SHF.L.U64.HI R2, R30.reuse, 0x2, R7 ;  /* 0x000000021e027819 */ /* 0x040fe20000010207 */
[----:B------:R-:W-:Y:S01]  /*0380*/  IMAD.SHL.U32 R30, R30, 0x4, RZ ;  /* 0x000000041e1e7824 */ /* 0x000fe200078e00ff */
[C---:B------:R-:W-:Y:S01]  /*0390*/  IADD3 R13, P4, R15.reuse, UR8, RZ ;  /* 0x000000080f0d7c10 */ /* 0x040fe2000ff9e0ff */
[----:B------:R-:W-:Y:S01]  /*03a0*/  IMAD.MOV.U32 R43, RZ, RZ, RZ ;  /* 0x000000ffff2b7224 */ /* 0x000fe200078e00ff */
[C---:B------:R-:W-:Y:S01]  /*03b0*/  ISETP.LT.AND P2, PT, R15.reuse, UR9, !P2 ;  /* 0x000000090f007c0c */ /* 0x040fe2000d741270 */
[----:B------:R0:W5:Y:S01]  /*03c0*/  @P0 LDG.E R0, desc[UR18][R4.64] ;  /* 0x0000001204000981 */ /* 0x000162000c1e1900 */
[----:B------:R-:W-:-:S02]  /*03d0*/  IADD3 R8, R15, UR5, RZ ;  /* 0x000000050f087c10 */ /* 0x000fc4000fffe0ff */
[----:B------:R-:W-:Y:S02]  /*03e0*/  LEA.HI.X.SX32 R14, R15, UR22, 0x1, P4 ;  /* 0x000000160f0e7c11 */ /* 0x000fe4000a0f0eff */
[----:B------:R-:W-:Y:S02]  /*03f0*/  @P1 IADD3 R6, P5, R30, UR10, RZ ;  /* 0x0000000a1e061c10 */ /* 0x000fe4000ffbe0ff */
[----:B------:R-:W-:Y:S02]  /*0400*/  ISETP.GE.AND P3, PT, R8, UR28, PT ;  /* 0x0000001c08007c0c */ /* 0x000fe4000bf66270 */
[C---:B------:R-:W-:Y:S02]  /*0410*/  SHF.L.U64.HI R14, R13.reuse, 0x2, R14 ;  /* 0x000000020d0e7819 */ /* 0x040fe4000001020e */
[----:B------:R-:W-:Y:S02]  /*0420*/  SHF.L.U32 R13, R13, 0x2, RZ ;  /* 0x000000020d0d7819 */ /* 0x000fe400000006ff */
[----:B------:R-:W-:-:S02]  /*0430*/  @P1 IADD3.X R7, R2, UR11, RZ, P5, !PT ;  /* 0x0000000b02071c10 */ /* 0x000fc4000affe4ff */
[C---:B------:R-:W-:Y:S02]  /*0440*/  IADD3 R11, P5, R8.reuse, UR8, RZ ;  /* 0x00000008080b7c10 */ /* 0x040fe4000ffbe0ff */
[C---:B------:R-:W-:Y:S01]  /*0450*/  ISETP.LT.AND P3, PT, R8.reuse, UR9, !P3 ;  /* 0x0000000908007c0c */ /* 0x040fe2000df61270 */
[----:B------:R-:W-:Y:S01]  /*0460*/  IMAD.MOV.U32 R10, RZ, RZ, RZ ;  /* 0x000000ffff0a7224 */ /* 0x000fe200078e00ff */
[C---:B------:R-:W-:Y:S01]  /*0470*/  @P2 IADD3 R22, P4, R13.reuse, UR14, RZ ;  /* 0x0000000e0d162c10 */ /* 0x040fe2000ff9e0ff */
[----:B------:R1:W5:Y:S01]  /*0480*/  @P1 LDG.E R43, desc[UR18][R6.64] ;  /* 0x00000012062b1981 */ /* 0x000362000c1e1900 */
[----:B------:R-:W-:Y:S02]  /*0490*/  LEA.HI.X.SX32 R12, R8, UR22, 0x1, P5 ;  /* 0x00000016080c7c11 */ /* 0x000fe4000a8f0eff */
[----:B------:R-:W-:Y:S02]  /*04a0*/  @P2 IADD3.X R23, R14, UR15, RZ, P4, !PT ;  /* 0x0000000f0e172c10 */ /* 0x000fe4000a7fe4ff */
[----:B------:R-:W-:-:S02]  /*04b0*/  @P2 IADD3 R20, P4, R13, UR6, RZ ;  /* 0x000000060d142c10 */ /* 0x000fc4000ff9e0ff */
[C---:B------:R-:W-:Y:S02]  /*04c0*/  SHF.L.U64.HI R12, R11.reuse, 0x2, R12 ;  /* 0x000000020b0c7819 */ /* 0x040fe4000001020c */
[----:B------:R-:W-:Y:S02]  /*04d0*/  SHF.L.U32 R11, R11, 0x2, RZ ;  /* 0x000000020b0b7819 */ /* 0x000fe400000006ff */
[----:B------:R-:W-:Y:S02]  /*04e0*/  @P2 IADD3.X R21, R14, UR7, RZ, P4, !PT ;  /* 0x000000070e152c10 */ /* 0x000fe4000a7fe4ff */
[----:B------:R-:W-:Y:S02]  /*04f0*/  @P3 IADD3 R36, P4, R11, UR16, RZ ;  /* 0x000000100b243c10 */ /* 0x000fe4000ff9e0ff */
[----:B0-----:R-:W-:Y:S02]  /*0500*/  @P2 IADD3 R4, P5, R13, UR10, RZ ;  /* 0x0000000a0d042c10 */ /* 0x001fe4000ffbe0ff */
[----:B-1----:R-:W-:-:S02]  /*0510*/  CS2R R6, SRZ ;  /* 0x0000000000067805 */ /* 0x002fc4000001ff00 */
[----:B------:R-:W-:Y:S01]  /*0520*/  @P3 IADD3.X R37, R12, UR17, RZ, P4, !PT ;  /* 0x000000110c253c10 */ /* 0x000fe2000a7fe4ff */
[----:B------:R0:W5:Y:S01]  /*0530*/  @P2 LDG.E R10, desc[UR18][R20.64] ;  /* 0x00000012140a2981 */ /* 0x000162000c1e1900 */
[C---:B------:R-:W-:Y:S02]  /*0540*/  @P3 IADD3 R32, P4, R11.reuse, UR14, RZ ;  /* 0x0000000e0b203c10 */ /* 0x040fe4000ff9e0ff */
[C---:B------:R-:W-:Y:S02]  /*0550*/  @P3 IADD3 R26, P6, R11.reuse, UR10, RZ ;  /* 0x0000000a0b1a3c10 */ /* 0x040fe4000ffde0ff */
[----:B------:R-:W-:Y:S02]  /*0560*/  MOV R19, RZ ;  /* 0x000000ff00137202 */ /* 0x000fe40000000f00 */
[----:B------:R-:W-:Y:S02]  /*0570*/  @P2 IADD3.X R5, R14, UR11, RZ, P5, !PT ;  /* 0x0000000b0e052c10 */ /* 0x000fe4000affe4ff */
[----:B------:R-:W-:-:S02]  /*0580*/  @P3 IADD3 R28, P5, R11, UR6, RZ ;  /* 0x000000060b1c3c10 */ /* 0x000fc4000ffbe0ff */
[C---:B------:R-:W-:Y:S01]  /*0590*/  @P3 IADD3.X R33, R12.reuse, UR15, RZ, P4, !PT ;  /* 0x0000000f0c213c10 */ /* 0x040fe2000a7fe4ff */
[----:B------:R1:W5:Y:S01]  /*05a0*/  @P2 LDG.E R19, desc[UR18][R22.64] ;  /* 0x0000001216132981 */ /* 0x000362000c1e1900 */
[----:B------:R-:W-:Y:S02]  /*05b0*/  @P3 IADD3.X R27, R12, UR11, RZ, P6, !PT ;  /* 0x0000000b0c1b3c10 */ /* 0x000fe4000b7fe4ff */
[----:B0-----:R-:W-:Y:S02]  /*05c0*/  IADD3 R20, P4, R24, UR6, RZ ;  /* 0x0000000618147c10 */ /* 0x001fe4000ff9e0ff */
[----:B------:R-:W-:Y:S02]  /*05d0*/  CS2R R8, SRZ ;  /* 0x0000000000087805 */ /* 0x000fe4000001ff00 */
[----:B------:R-:W-:Y:S01]  /*05e0*/  @P3 IADD3.X R29, R12, UR7, RZ, P5, !PT ;  /* 0x000000070c1d3c10 */ /* 0x000fe2000affe4ff */
[----:B------:R0:W5:Y:S01]  /*05f0*/  @P3 LDG.E R6, desc[UR18][R26.64] ;  /* 0x000000121a063981 */ /* 0x000162000c1e1900 */
[----:B------:R-:W-:-:S02]  /*0600*/  IADD3.X R21, R3, UR7, RZ, P4, !PT ;  /* 0x0000000703157c10 */ /* 0x000fc4000a7fe4ff */
[----:B------:R-:W-:Y:S02]  /*0610*/  CS2R R34, SRZ ;  /* 0x0000000000227805 */ /* 0x000fe4000001ff00 */
[C---:B-1----:R-:W-:Y:S01]  /*0620*/  IADD3 R22, P5, R24.reuse, UR14, RZ ;  /* 0x0000000e18167c10 */ /* 0x042fe2000ffbe0ff */
[----:B------:R1:W5:Y:S01]  /*0630*/  @P3 LDG.E R7, desc[UR18][R28.64] ;  /* 0x000000121c073981 */ /* 0x000362000c1e1900 */
[----:B------:R-:W-:Y:S01]  /*0640*/  IADD3 R24, P6, R24, UR16, RZ ;  /* 0x0000001018187c10 */ /* 0x000fe2000ffde0ff */
[----:B------:R-:W-:Y:S02]  /*0650*/  HFMA2.MMA R39, -RZ, RZ, 0, 0 ;  /* 0x00000000ff277435 */ /* 0x000fe400000001ff */
[----:B------:R2:W5:Y:S01]  /*0660*/  @P3 LDG.E R8, desc[UR18][R32.64] ;  /* 0x0000001220083981 */ /* 0x000562000c1e1900 */
[----:B0-----:R-:W-:Y:S02]  /*0670*/  IADD3 R26, P4, R30, UR6, RZ ;  /* 0x000000061e1a7c10 */ /* 0x001fe4000ff9e0ff */
[C---:B------:R-:W-:Y:S01]  /*0680*/  IADD3.X R23, R3.reuse, UR15, RZ, P5, !PT ;  /* 0x0000000f03177c10 */ /* 0x040fe2000affe4ff */
[----:B------:R0:W5:Y:S01]  /*0690*/  @P2 LDG.E R35, desc[UR18][R4.64] ;  /* 0x0000001204232981 */ /* 0x000162000c1e1900 */
[----:B------:R-:W-:-:S02]  /*06a0*/  IADD3.X R25, R3, UR17, RZ, P6, !PT ;  /* 0x0000001103197c10 */ /* 0x000fc4000b7fe4ff */
[----:B-1----:R-:W-:Y:S01]  /*06b0*/  IADD3 R28, P5, R30, UR14, RZ ;  /* 0x0000000e1e1c7c10 */ /* 0x002fe2000ffbe0ff */
[----:B------:R1:W5:Y:S01]  /*06c0*/  @P3 LDG.E R9, desc[UR18][R36.64] ;  /* 0x0000001224093981 */ /* 0x000362000c1e1900 */
[----:B------:R-:W-:Y:S02]  /*06d0*/  IADD3.X R27, R2, UR7, RZ, P4, !PT ;  /* 0x00000007021b7c10 */ /* 0x000fe4000a7fe4ff */
[----:B------:R-:W-:Y:S01]  /*06e0*/  IADD3 R30, P6, R30, UR16, RZ ;  /* 0x000000101e1e7c10 */ /* 0x000fe2000ffde0ff */
[----:B------:R3:W5:Y:S01]  /*06f0*/  @P0 LDG.E R39, desc[UR18][R24.64] ;  /* 0x0000001218270981 */ /* 0x000762000c1e1900 */
[----:B--2---:R-:W-:Y:S02]  /*0700*/  IADD3 R32, P4, R13, UR16, RZ ;  /* 0x000000100d207c10 */ /* 0x004fe4000ff9e0ff */
[----:B0-----:R-:W-:Y:S02]  /*0710*/  CS2R R4, SRZ ;  /* 0x0000000000047805 */ /* 0x001fe4000001ff00 */
[----:B------:R-:W-:-:S02]  /*0720*/  MOV R41, RZ ;  /* 0x000000ff00297202 */ /* 0x000fc40000000f00 */
[C---:B------:R-:W-:Y:S02]  /*0730*/  IADD3.X R29, R2.reuse, UR15, RZ, P5, !PT ;  /* 0x0000000f021d7c10 */ /* 0x040fe4000affe4ff */
[----:B-1----:R-:W-:Y:S02]  /*0740*/  CS2R R36, SRZ ;  /* 0x0000000000247805 */ /* 0x002fe4000001ff00 */
        /* <DEDUP_REMOVED lines=8> */
[----:B------:R-:W-:-:S13]  /*07d0*/  ISETP.NE.AND P4, PT, RZ, UR23, PT ;  /* 0x00000017ff007c0c */ /* 0x000fda000bf85270 */
[----:B---3--:R-:W-:Y:S05]  /*07e0*/  @!P4 BRA `(.L_x_2379) ;  /* 0x000000100060c947 */ /* 0x008fea0003800000 */
[----:B------:R-:W0:Y:S01]  /*07f0*/  LDC.64 R2, c[0x0][0xd98] ;  /* 0x00036600ff027b82 */ /* 0x000e220000000a00 */
[----:B-----5:R-:W-:Y:S01]  /*0800*/  FMUL R45, R0, UR20 ;  /* 0x00000014002d7c20 */ /* 0x020fe20008400000 */
        /* <DEDUP_REMOVED lines=18> */
[----:B------:R-:W-:Y:S05]  /*0930*/  CALL.REL.NOINC `($__internal_59_$__cuda_sm3x_div_rn_noftz_f32_slowpath) ;  /* 0x0000002400ec7944 */ /* 0x000fea0003c00000 */
[----:B------:R-:W-:-:S07]  /*0940*/  IMAD.MOV.U32 R46, RZ, RZ, R2 ;  /* 0x000000ffff2e7224 */ /* 0x000fce00078e0002 */
.L_x_2381:
[----:B------:R-:W-:Y:S05]  /*0950*/  BSYNC B2 ;  /* 0x0000000000027941 */ /* 0x000fea0003800000 */
.L_x_2380:
        /* <DEDUP_REMOVED lines=16> */
.L_x_2383:
[----:B------:R-:W-:Y:S05]  /*0a60*/  BSYNC B2 ;  /* 0x0000000000027941 */ /* 0x000fea0003800000 */
.L_x_2382:
[----:B------:R-:W-:Y:S01]  /*0a70*/  IADD3 R36, R3, -0xd000000, RZ ;  /* 0xf300000003247810 */ /* 0x000fe20007ffe0ff */
[----:B------:R0:W1:Y:S01]  /*0a80*/  MUFU.RSQ R2, R3 ;  /* 0x0000000300027308 */ /* 0x0000620000001400 */
[----:B------:R-:W-:Y:S02]  /*0a90*/  BSSY B0, `(.L_x_2384) ;  /* 0x000000a000007945 */ /* 0x000fe40003800000 */
[----:B------:R-:W-:-:S13]  /*0aa0*/  ISETP.GT.U32.AND P4, PT, R36, 0x727fffff, PT ;  /* 0x727fffff2400780c */ /* 0x000fda0003f84070 */
[----:B0-----:R-:W-:Y:S05]  /*0ab0*/  @!P4 BRA `(.L_x_2385) ;  /* 0x00000000000cc947 */ /* 0x001fea0003800000 */
[----:B-1----:R-:W-:-:S07]  /*0ac0*/  MOV R2, 0xae0 ;  /* 0x00000ae000027802 */ /* 0x002fce0000000f00 */
[----:B------:R-:W-:Y:S05]  /*0ad0*/  CALL.REL.NOINC `($__internal_58_$__cuda_sm20_sqrt_rn_f32_slowpath) ;  /* 0x0000002400307944 */ /* 0x000fea0003c00000 */
[----:B------:R-:W-:Y:S05]  /*0ae0*/  BRA `(.L_x_2386) ;  /* 0x0000000000107947 */ /* 0x000fea0003800000 */
.L_x_2385:
[C---:B-1----:R-:W-:Y:S01]  /*0af0*/  FMUL.FTZ R38, R2.reuse, R3 ;  /* 0x0000000302267220 */ /* 0x042fe20000410000 */
[----:B------:R-:W-:-:S03]  /*0b00*/  FMUL.FTZ R2, R2, 0.5 ;  /* 0x3f00000002027820 */ /* 0x000fc60000410000 */
[----:B------:R-:W-:-:S04]  /*0b10*/  FFMA R3, -R38, R38, R3 ;  /* 0x0000002626037223 */ /* 0x000fc80000000103 */
[----:B------:R-:W-:-:S07]  /*0b20*/  FFMA R38, R3, R2, R38 ;  /* 0x0000000203267223 */ /* 0x000fce0000000026 */
.L_x_2386:
[----:B------:R-:W-:Y:S05]  /*0b30*/  BSYNC B0 ;  /* 0x0000000000007941 */ /* 0x000fea0003800000 */
.L_x_2384:
        /* <DEDUP_REMOVED lines=13> */
[----:B------:R-:W-:Y:S05]  /*0c10*/  CALL.REL.NOINC `($__internal_59_$__cuda_sm3x_div_rn_noftz_f32_slowpath) ;  /* 0x0000002400347944 */ /* 0x000fea0003c00000 */
[----:B------:R-:W-:-:S07]  /*0c20*/  MOV R36, R2 ;  /* 0x0000000200247202 */ /* 0x000fce0000000f00 */
.L_x_2388:
[----:B------:R-:W-:Y:S05]  /*0c30*/  BSYNC B2 ;  /* 0x0000000000027941 */ /* 0x000fea0003800000 */
.L_x_2387:
        /* <DEDUP_REMOVED lines=21> */
[----:B------:R-:W-:Y:S05]  /*0d90*/  CALL.REL.NOINC `($__internal_59_$__cuda_sm3x_div_rn_noftz_f32_slowpath) ;  /* 0x0000002000d47944 */ /* 0x000fea0003c00000 */
[----:B------:R-:W-:-:S07]  /*0da0*/  MOV R46, R2 ;  /* 0x00000002002e7202 */ /* 0x000fce0000000f00 */
.L_x_2390:
[----:B------:R-:W-:Y:S05]  /*0db0*/  BSYNC B2 ;  /* 0x0000000000027941 */ /* 0x000fea0003800000 */
.L_x_2389:
        /* <DEDUP_REMOVED lines=14> */
[----:B------:R-:W-:Y:S05]  /*0ea0*/  CALL.REL.NOINC `($__internal_59_$__cuda_sm3x_div_rn_noftz_f32_slowpath) ;  /* 0x0000002000907944 */ /* 0x000fea0003c00000 */
[----:B------:R-:W-:-:S07]  /*0eb0*/  MOV R3, R2 ;  /* 0x0000000200037202 */ /* 0x000fce0000000f00 */
.L_x_2392:
[----:B------:R-:W-:Y:S05]  /*0ec0*/  BSYNC B2 ;  /* 0x0000000000027941 */ /* 0x000fea0003800000 */
.L_x_2391:
[----:B------:R-:W-:Y:S01]  /*0ed0*/  VIADD R36, R3, 0xf3000000 ;  /* 0xf300000003247836 */ /* 0x000fe20000000000 */
[----:B------:R0:W1:Y:S01]  /*0ee0*/  MUFU.RSQ R2, R3 ;  /* 0x0000000300027308 */ /* 0x0000620000001400 */
[----:B------:R-:W-:Y:S03]  /*0ef0*/  BSSY B0, `(.L_x_2393) ;  /* 0x000000a000007945 */ /* 0x000fe60003800000 */
[----:B------:R-:W-:-:S13]  /*0f00*/  ISETP.GT.U32.AND P4, PT, R36, 0x727fffff, PT ;  /* 0x727fffff2400780c */ /* 0x000fda0003f84070 */
[----:B01----:R-:W-:Y:S05]  /*0f10*/  @!P4 BRA `(.L_x_2394) ;  /* 0x00000000000cc947 */ /* 0x003fea0003800000 */
[----:B------:R-:W-:-:S07]  /*0f20*/  MOV R2, 0xf40 ;  /* 0x00000f4000027802 */ /* 0x000fce0000000f00 */
[----:B------:R-:W-:Y:S05]  /*0f30*/  CALL.REL.NOINC `($__internal_58_$__cuda_sm20_sqrt_rn_f32_slowpath) ;  /* 0x0000002000187944 */ /* 0x000fea0003c00000 */
[----:B------:R-:W-:Y:S05]  /*0f40*/  BRA `(.L_x_2395) ;  /* 0x0000000000107947 */ /* 0x000fea0003800000 */
.L_x_2394:
[C---:B------:R-:W-:Y:S01]  /*0f50*/  FMUL.FTZ R38, R2.reuse, R3 ;  /* 0x0000000302267220 */ /* 0x040fe20000410000 */
[----:B------:R-:W-:-:S03]  /*0f60*/  FMUL.FTZ R2, R2, 0.5 ;  /* 0x3f00000002027820 */ /* 0x000fc60000410000 */
[----:B------:R-:W-:-:S04]  /*0f70*/  FFMA R3, -R38, R38, R3 ;  /* 0x0000002626037223 */ /* 0x000fc80000000103 */
[----:B------:R-:W-:-:S07]  /*0f80*/  FFMA R38, R3, R2, R38 ;  /* 0x0000000203267223 */ /* 0x000fce0000000026 */
.L_x_2395:
[----:B------:R-:W-:Y:S05]  /*0f90*/  BSYNC B0 ;  /* 0x0000000000007941 */ /* 0x000fea0003800000 */
.L_x_2393:
        /* <DEDUP_REMOVED lines=13> */
[----:B------:R-:W-:Y:S05]  /*1070*/  CALL.REL.NOINC `($__internal_59_$__cuda_sm3x_div_rn_noftz_f32_slowpath) ;  /* 0x00000020001c7944 */ /* 0x000fea0003c00000 */
[----:B------:R-:W-:-:S07]  /*1080*/  IMAD.MOV.U32 R45, RZ, RZ, R2 ;  /* 0x000000ffff2d7224 */ /* 0x000fce00078e0002 */
.L_x_2397:
[----:B------:R-:W-:Y:S05]  /*1090*/  BSYNC B2 ;  /* 0x0000000000027941 */ /* 0x000fea0003800000 */
.L_x_2396:
        /* <DEDUP_REMOVED lines=21> */
[----:B------:R-:W-:Y:S05]  /*11f0*/  CALL.REL.NOINC `($__internal_59_$__cuda_sm3x_div_rn_noftz_f32_slowpath) ;  /* 0x0000001c00bc7944 */ /* 0x000fea0003c00000 */
[----:B------:R-:W-:-:S07]  /*1200*/  MOV R46, R2 ;  /* 0x00000002002e7202 */ /* 0x000fce0000000f00 */
.L_x_2399:
[----:B------:R-:W-:Y:S05]  /*1210*/  BSYNC B2 ;  /* 0x0000000000027941 */ /* 0x000fea0003800000 */
.L_x_2398:
        /* <DEDUP_REMOVED lines=14> */
[----:B------:R-:W-:Y:S05]  /*1300*/  CALL.REL.NOINC `($__internal_59_$__cuda_sm3x_div_rn_noftz_f32_slowpath) ;  /* 0x0000001c00787944 */ /* 0x000fea0003c00000 */
[----:B------:R-:W-:-:S07]  /*1310*/  MOV R3, R2 ;  /* 0x0000000200037202 */ /* 0x000fce0000000f00 */
.L_x_2401:
[----:B------:R-:W-:Y:S05]  /*1320*/  BSYNC B2 ;  /* 0x0000000000027941 */ /* 0x000fea0003800000 */
.L_x_2400:
        /* <DEDUP_REMOVED lines=8> */
.L_x_2403:
[C---:B-1----:R-:W-:Y:S01]  /*13b0*/  FMUL.FTZ R38, R2.reuse, R3 ;  /* 0x0000000302267220 */ /* 0x042fe20000410000 */
[----:B------:R-:W-:-:S03]  /*13c0*/  FMUL.FTZ R2, R2, 0.5 ;  /* 0x3f00000002027820 */ /* 0x000fc60000410000 */
[----:B------:R-:W-:-:S04]  /*13d0*/  FFMA R3, -R38, R38, R3 ;  /* 0x0000002626037223 */ /* 0x000fc80000000103 */
[----:B------:R-:W-:-:S07]  /*13e0*/  FFMA R38, R3, R2, R38 ;  /* 0x0000000203267223 */ /* 0x000fce0000000026 */
.L_x_2404:
[----:B------:R-:W-:Y:S05]  /*13f0*/  BSYNC B0 ;  /* 0x0000000000007941 */ /* 0x000fea0003800000 */
.L_x_2402:
        /* <DEDUP_REMOVED lines=13> */
[----:B------:R-:W-:Y:S05]  /*14d0*/  CALL.REL.NOINC `($__internal_59_$__cuda_sm3x_div_rn_noftz_f32_slowpath) ;  /* 0x0000001c00047944 */ /* 0x000fea0003c00000 */
[----:B------:R-:W-:-:S07]  /*14e0*/  MOV R45, R2 ;  /* 0x00000002002d7202 */ /* 0x000fce0000000f00 */
.L_x_2406:
[----:B------:R-:W-:Y:S05]  /*14f0*/  BSYNC B2 ;  /* 0x0000000000027941 */ /* 0x000fea0003800000 */
.L_x_2405:
        /* <DEDUP_REMOVED lines=18> */
[----:B------:R-:W-:Y:S02]  /*1620*/  MOV R2, R49 ;  /* 0x0000003100027202 */ /* 0x000fe40000000f00 */
[----:B------:R-:W-:Y:S02]  /*1630*/  MOV R3, UR27 ;  /* 0x0000001b00037c02 */ /* 0x000fe40008000f00 */
[----:B------:R-:W-:-:S07]  /*1640*/  MOV R36, 0x1660 ;  /* 0x0000166000247802 */ /* 0x000fce0000000f00 */
[----:B------:R-:W-:Y:S05]  /*1650*/  CALL.REL.NOINC `($__internal_59_$__cuda_sm3x_div_rn_noftz_f32_slowpath) ;  /* 0x0000001800a47944 */ /* 0x000fea0003c00000 */
[----:B------:R-:W-:-:S07]  /*1660*/  IMAD.MOV.U32 R6, RZ, RZ, R2 ;  /* 0x000000ffff067224 */ /* 0x000fce00078e0002 */
.L_x_2408:
[----:B------:R-:W-:Y:S05]  /*1670*/  BSYNC B2 ;  /* 0x0000000000027941 */ /* 0x000fea0003800000 */
.L_x_2407:
        /* <DEDUP_REMOVED lines=16> */
.L_x_2410:
[----:B------:R-:W-:Y:S05]  /*1780*/  BSYNC B2 ;  /* 0x0000000000027941 */ /* 0x000fea0003800000 */
.L_x_2409:
        /* <DEDUP_REMOVED lines=8> */
.L_x_2412:
[C---:B-1----:R-:W-:Y:S01]  /*1810*/  FMUL.FTZ R38, R2.reuse, R3 ;  /* 0x0000000302267220 */ /* 0x042fe20000410000 */
[----:B------:R-:W-:-:S03]  /*1820*/  FMUL.FTZ R2, R2, 0.5 ;  /* 0x3f00000002027820 */ /* 0x000fc60000410000 */
[----:B------:R-:W-:-:S04]  /*1830*/  FFMA R3, -R38, R38, R3 ;  /* 0x0000002626037223 */ /* 0x000fc80000000103 */
[----:B------:R-:W-:-:S07]  /*1840*/  FFMA R38, R3, R2, R38 ;  /* 0x0000000203267223 */ /* 0x000fce0000000026 */
.L_x_2413:
[----:B------:R-:W-:Y:S05]  /*1850*/  BSYNC B0 ;  /* 0x0000000000007941 */ /* 0x000fea0003800000 */
.L_x_2411:
        /* <DEDUP_REMOVED lines=14> */
.L_x_2415:
[----:B------:R-:W-:Y:S05]  /*1940*/  BSYNC B2 ;  /* 0x0000000000027941 */ /* 0x000fea0003800000 */
.L_x_2414:
[----:B------:R-:W-:Y:S01]  /*1950*/  FFMA R6, R7, UR25, R2 ;  /* 0x0000001907067c23 */ /* 0x000fe20008000002 */
[----:B------:R-:W-:Y:S06]  /*1960*/  BRA `(.L_x_2416) ;  /* 0x0000001000687947 */ /* 0x000fec0003800000 */
.L_x_2379:
        /* <DEDUP_REMOVED lines=23> */
.L_x_2418:
[----:B------:R-:W-:Y:S05]  /*1ae0*/  BSYNC B2 ;  /* 0x0000000000027941 */ /* 0x000fea0003800000 */
.L_x_2417:
        /* <DEDUP_REMOVED lines=16> */
.L_x_2420:
[----:B------:R-:W-:Y:S05]  /*1bf0*/  BSYNC B2 ;  /* 0x0000000000027941 */ /* 0x000fea0003800000 */
.L_x_2419:
        /* <DEDUP_REMOVED lines=8> */
.L_x_2422:
[C---:B-1----:R-:W-:Y:S01]  /*1c80*/  FMUL.FTZ R38, R2.reuse, R3 ;  /* 0x0000000302267220 */ /* 0x042fe20000410000 */
[----:B------:R-:W-:-:S03]  /*1c90*/  FMUL.FTZ R2, R2, 0.5 ;  /* 0x3f00000002027820 */ /* 0x000fc60000410000 */
[----:B------:R-:W-:-:S04]  /*1ca0*/  FFMA R3, -R38, R38, R3 ;  /* 0x0000002626037223 */ /* 0x000fc80000000103 */
[----:B------:R-:W-:-:S07]  /*1cb0*/  FFMA R38, R3, R2, R38 ;  /* 0x0000000203267223 */ /* 0x000fce0000000026 */
.L_x_2423:
[----:B------:R-:W-:Y:S05]  /*1cc0*/  BSYNC B0 ;  /* 0x0000000000007941 */ /* 0x000fea0003800000 */
.L_x_2421:
        /* <DEDUP_REMOVED lines=15> */
.L_x_2425:
[----:B------:R-:W-:Y:S05]  /*1dc0*/  BSYNC B2 ;  /* 0x0000000000027941 */ /* 0x000fea0003800000 */
.L_x_2424:
        /* <DEDUP_REMOVED lines=24> */
.L_x_2427:
[----:B------:R-:W-:Y:S05]  /*1f50*/  BSYNC B2 ;  /* 0x0000000000027941 */ /* 0x000fea0003800000 */
.L_x_2426:
        /* <DEDUP_REMOVED lines=15> */
.L_x_2429:
[----:B------:R-:W-:Y:S05]  /*2050*/  BSYNC B2 ;  /* 0x0000000000027941 */ /* 0x000fea0003800000 */
.L_x_2428:
[----:B------:R-:W-:Y:S01]  /*2060*/  IADD3 R3, R2, -0xd000000, RZ ;  /* 0xf300000002037810 */ /* 0x000fe20007ffe0ff */
[----:B------:R0:W1:Y:S01]  /*2070*/  MUFU.RSQ R45, R2 ;  /* 0x00000002002d7308 */ /* 0x0000620000001400 */
[----:B------:R-:W-:Y:S02]  /*2080*/  BSSY B0, `(.L_x_2430) ;  /* 0x000000b000007945 */ /* 0x000fe40003800000 */
[----:B------:R-:W-:-:S13]  /*2090*/  ISETP.GT.U32.AND P4, PT, R3, 0x727fffff, PT ;  /* 0x727fffff0300780c */ /* 0x000fda0003f84070 */
[----:B0-----:R-:W-:Y:S05]  /*20a0*/  @!P4 BRA `(.L_x_2431) ;  /* 0x000000000010c947 */ /* 0x001fea0003800000 */
[----:B------:R-:W-:Y:S02]  /*20b0*/  MOV R3, R2 ;  /* 0x0000000200037202 */ /* 0x000fe40000000f00 */
[----:B------:R-:W-:-:S07]  /*20c0*/  MOV R2, 0x20e0 ;  /* 0x000020e000027802 */ /* 0x000fce0000000f00 */
[----:B-1----:R-:W-:Y:S05]  /*20d0*/  CALL.REL.NOINC `($__internal_58_$__cuda_sm20_sqrt_rn_f32_slowpath) ;  /* 0x0000000c00b07944 */ /* 0x002fea0003c00000 */
[----:B------:R-:W-:Y:S05]  /*20e0*/  BRA `(.L_x_2432) ;  /* 0x0000000000107947 */ /* 0x000fea0003800000 */
.L_x_2431:
[C---:B-1----:R-:W-:Y:S01]  /*20f0*/  FMUL.FTZ R3, R45.reuse, R2 ;  /* 0x000000022d037220 */ /* 0x042fe20000410000 */
[----:B------:R-:W-:-:S03]  /*2100*/  FMUL.FTZ R38, R45, 0.5 ;  /* 0x3f0000002d267820 */ /* 0x000fc60000410000 */
[----:B------:R-:W-:-:S04]  /*2110*/  FFMA R2, -R3, R3, R2 ;  /* 0x0000000303027223 */ /* 0x000fc80000000102 */
[----:B------:R-:W-:-:S07]  /*2120*/  FFMA R38, R2, R38, R3 ;  /* 0x0000002602267223 */ /* 0x000fce0000000003 */
.L_x_2432:
[----:B------:R-:W-:Y:S05]  /*2130*/  BSYNC B0 ;  /* 0x0000000000007941 */ /* 0x000fea0003800000 */
.L_x_2430:
        /* <DEDUP_REMOVED lines=15> */
.L_x_2434:
[----:B------:R-:W-:Y:S05]  /*2230*/  BSYNC B2 ;  /* 0x0000000000027941 */ /* 0x000fea0003800000 */
.L_x_2433:
        /* <DEDUP_REMOVED lines=24> */
.L_x_2436:
[----:B------:R-:W-:Y:S05]  /*23c0*/  BSYNC B2 ;  /* 0x0000000000027941 */ /* 0x000fea0003800000 */
.L_x_2435:
        /* <DEDUP_REMOVED lines=15> */
.L_x_2438:
[----:B------:R-:W-:Y:S05]  /*24c0*/  BSYNC B2 ;  /* 0x0000000000027941 */ /* 0x000fea0003800000 */
.L_x_2437:
        /* <DEDUP_REMOVED lines=9> */
.L_x_2440:
[C---:B-1----:R-:W-:Y:S01]  /*2560*/  FMUL.FTZ R3, R45.reuse, R2 ;  /* 0x000000022d037220 */ /* 0x042fe20000410000 */
[----:B------:R-:W-:-:S03]  /*2570*/  FMUL.FTZ R38, R45, 0.5 ;  /* 0x3f0000002d267820 */ /* 0x000fc60000410000 */
[----:B------:R-:W-:-:S04]  /*2580*/  FFMA R2, -R3, R3, R2 ;  /* 0x0000000303027223 */ /* 0x000fc80000000102 */
[----:B------:R-:W-:-:S07]  /*2590*/  FFMA R38, R2, R38, R3 ;  /* 0x0000002602267223 */ /* 0x000fce0000000003 */
.L_x_2441:
[----:B------:R-:W-:Y:S05]  /*25a0*/  BSYNC B0 ;  /* 0x0000000000007941 */ /* 0x000fea0003800000 */
.L_x_2439:
        /* <DEDUP_REMOVED lines=15> */
.L_x_2443:
[----:B------:R-:W-:Y:S05]  /*26a0*/  BSYNC B2 ;  /* 0x0000000000027941 */ /* 0x000fea0003800000 */
.L_x_2442:
        /* <DEDUP_REMOVED lines=22> */
[----:B------:R-:W-:-:S07]  /*2810*/  MOV R6, R2 ;  /* 0x0000000200067202 */ /* 0x000fce0000000f00 */
.L_x_2445:
[----:B------:R-:W-:Y:S05]  /*2820*/  BSYNC B2 ;  /* 0x0000000000027941 */ /* 0x000fea0003800000 */
.L_x_2444:
        /* <DEDUP_REMOVED lines=15> */
.L_x_2447:
[----:B------:R-:W-:Y:S05]  /*2920*/  BSYNC B2 ;  /* 0x0000000000027941 */ /* 0x000fea0003800000 */
.L_x_2446:
        /* <DEDUP_REMOVED lines=9> */
.L_x_2449:
[C---:B-1----:R-:W-:Y:S01]  /*29c0*/  FMUL.FTZ R3, R45.reuse, R2 ;  /* 0x000000022d037220 */ /* 0x042fe20000410000 */
[----:B------:R-:W-:-:S03]  /*29d0*/  FMUL.FTZ R38, R45, 0.5 ;  /* 0x3f0000002d267820 */ /* 0x000fc60000410000 */
[----:B------:R-:W-:-:S04]  /*29e0*/  FFMA R2, -R3, R3, R2 ;  /* 0x0000000303027223 */ /* 0x000fc80000000102 */
[----:B------:R-:W-:-:S07]  /*29f0*/  FFMA R38, R2, R38, R3 ;  /* 0x0000002602267223 */ /* 0x000fce0000000003 */
.L_x_2450:
[----:B------:R-:W-:Y:S05]  /*2a00*/  BSYNC B0 ;  /* 0x0000000000007941 */ /* 0x000fea0003800000 */
.L_x_2448:
        /* <DEDUP_REMOVED lines=14> */
.L_x_2452:
[----:B------:R-:W-:Y:S05]  /*2af0*/  BSYNC B2 ;  /* 0x0000000000027941 */ /* 0x000fea0003800000 */
.L_x_2451:
[----:B------:R-:W-:-:S07]  /*2b00*/  MOV R6, R2 ;  /* 0x0000000200067202 */ /* 0x000fce0000000f00 */
.L_x_2416:
[----:B------:R-:W-:Y:S01]  /*2b10*/  BSSY B0, `(.L_x_2453) ;  /* 0x000000f000007945 */ /* 0x000fe20003800000 */
[----:B------:R-:W-:Y:S01]  /*2b20*/  FFMA R35, -R35, UR26, R4 ;  /* 0x0000001a23237c23 */ /* 0x000fe20008000104 */
[----:B------:R-:W-:Y:S01]  /*2b30*/  FFMA R47, -R47, UR26, R10 ;  /* 0x0000001a2f2f7c23 */ /* 0x000fe2000800010a */
[----:B------:R-:W-:Y:S01]  /*2b40*/  FFMA R5, -R34, UR26, R5 ;  /* 0x0000001a22057c23 */ /* 0x000fe20008000105 */
[----:B------:R-:W-:Y:S06]  /*2b50*/  @!P0 BRA `(.L_x_2454) ;  /* 0x0000000000288947 */ /* 0x000fec0003800000 */
[----:B------:R-:W-:Y:S01]  /*2b60*/  IADD3 R18, R18, UR4, RZ ;  /* 0x0000000412127c10 */ /* 0x000fe2000fffe0ff */
[----:B------:R0:W-:Y:S01]  /*2b70*/  STG.E desc[UR18][R20.64], R5 ;  /* 0x0000000514007986 */ /* 0x0001e2000c101912 */
[----:B------:R-:W-:Y:S02]  /*2b80*/  F2FP.BF16.F32.PACK_AB R4, RZ, R5 ;  /* 0x00000005ff04723e */ /* 0x000fe400000010ff */
[C---:B------:R-:W-:Y:S01]  /*2b90*/  IADD3 R3, P0, R18.reuse, UR8, RZ ;  /* 0x0000000812037c10 */ /* 0x040fe2000ff1e0ff */
[----:B------:R0:W-:Y:S03]  /*2ba0*/  STG.E desc[UR18][R22.64], R39 ;  /* 0x0000002716007986 */ /* 0x0001e6000c101912 */
[----:B------:R-:W-:Y:S01]  /*2bb0*/  LEA.HI.X.SX32 R18, R18, UR22, 0x1, P0 ;  /* 0x0000001612127c11 */ /* 0x000fe200080f0eff */
[----:B------:R0:W-:Y:S01]  /*2bc0*/  STG.E desc[UR18][R24.64], R0 ;  /* 0x0000000018007986 */ /* 0x0001e2000c101912 */
[----:B------:R-:W-:-:S04]  /*2bd0*/  LEA R2, P0, R3, UR12, 0x1 ;  /* 0x0000000c03027c11 */ /* 0x000fc8000f8008ff */
[----:B------:R-:W-:-:S05]  /*2be0*/  LEA.HI.X R3, R3, UR13, R18, 0x1, P0 ;  /* 0x0000000d03037c11 */ /* 0x000fca00080f0c12 */
[----:B------:R0:W-:Y:S04]  /*2bf0*/  STG.E.U16 desc[UR18][R2.64], R4 ;  /* 0x0000000402007986 */ /* 0x0001e8000c101512 */
.L_x_2454:
[----:B------:R-:W-:Y:S05]  /*2c00*/  BSYNC B0 ;  /* 0x0000000000007941 */ /* 0x000fea0003800000 */
.L_x_2453:
[----:B------:R-:W-:Y:S04]  /*2c10*/  BSSY B0, `(.L_x_2455) ;  /* 0x000000c000007945 */ /* 0x000fe80003800000 */
[----:B------:R-:W-:Y:S05]  /*2c20*/  @!P1 BRA `(.L_x_2456) ;  /* 0x0000000000289947 */ /* 0x000fea0003800000 */
[----:B------:R-:W-:Y:S01]  /*2c30*/  VIADD R17, R17, UR5 ;  /* 0x0000000511117c36 */ /* 0x000fe20008000000 */
[----:B0-----:R-:W-:Y:S01]  /*2c40*/  F2FP.BF16.F32.PACK_AB R0, RZ, R35 ;  /* 0x00000023ff00723e */ /* 0x001fe200000010ff */
[----:B------:R1:W-:Y:S03]  /*2c50*/  STG.E desc[UR18][R26.64], R35 ;  /* 0x000000231a007986 */ /* 0x0003e6000c101912 */
[C---:B------:R-:W-:Y:S01]  /*2c60*/  IADD3 R3, P0, R17.reuse, UR8, RZ ;  /* 0x0000000811037c10 */ /* 0x040fe2000ff1e0ff */
[----:B------:R1:W-:Y:S03]  /*2c70*/  STG.E desc[UR18][R28.64], R43 ;  /* 0x0000002b1c007986 */ /* 0x0003e6000c101912 */
[----:B------:R-:W-:Y:S01]  /*2c80*/  LEA.HI.X.SX32 R4, R17, UR22, 0x1, P0 ;  /* 0x0000001611047c11 */ /* 0x000fe200080f0eff */
[----:B------:R1:W-:Y:S01]  /*2c90*/  STG.E desc[UR18][R30.64], R41 ;  /* 0x000000291e007986 */ /* 0x0003e2000c101912 */
[----:B------:R-:W-:-:S04]  /*2ca0*/  LEA R2, P0, R3, UR12, 0x1 ;  /* 0x0000000c03027c11 */ /* 0x000fc8000f8008ff */
[----:B------:R-:W-:-:S05]  /*2cb0*/  LEA.HI.X R3, R3, UR13, R4, 0x1, P0 ;  /* 0x0000000d03037c11 */ /* 0x000fca00080f0c04 */
[----:B------:R1:W-:Y:S04]  /*2cc0*/  STG.E.U16 desc[UR18][R2.64], R0 ;  /* 0x0000000002007986 */ /* 0x0003e8000c101512 */
.L_x_2456:
[----:B------:R-:W-:Y:S05]  /*2cd0*/  BSYNC B0 ;  /* 0x0000000000007941 */ /* 0x000fea0003800000 */
.L_x_2455:
[----:B------:R-:W-:Y:S04]  /*2ce0*/  BSSY B0, `(.L_x_2457) ;  /* 0x0000010000007945 */ /* 0x000fe80003800000 */
[----:B------:R-:W-:Y:S05]  /*2cf0*/  @!P2 BRA `(.L_x_2458) ;  /* 0x000000000038a947 */ /* 0x000fea0003800000 */
[----:B01----:R-:W-:Y:S02]  /*2d00*/  IADD3 R0, R16, UR5, RZ ;  /* 0x0000000510007c10 */ /* 0x003fe4000fffe0ff */
[C---:B------:R-:W-:Y:S02]  /*2d10*/  IADD3 R4, P0, R13.reuse, UR6, RZ ;  /* 0x000000060d047c10 */ /* 0x040fe4000ff1e0ff */
[----:B------:R-:W-:Y:S02]  /*2d20*/  IADD3 R3, P2, R0, UR8, RZ ;  /* 0x0000000800037c10 */ /* 0x000fe4000ff5e0ff */
[----:B------:R-:W-:Y:S02]  /*2d30*/  IADD3 R16, P1, R13, UR14, RZ ;  /* 0x0000000e0d107c10 */ /* 0x000fe4000ff3e0ff */
[----:B------:R-:W-:Y:S02]  /*2d40*/  IADD3.X R5, R14, UR7, RZ, P0, !PT ;  /* 0x000000070e057c10 */ /* 0x000fe400087fe4ff */
[----:B------:R-:W-:-:S02]  /*2d50*/  LEA.HI.X.SX32 R10, R0, UR22, 0x1, P2 ;  /* 0x00000016000a7c11 */ /* 0x000fc400090f0eff */
[C---:B------:R-:W-:Y:S01]  /*2d60*/  LEA R2, P0, R3.reuse, UR12, 0x1 ;  /* 0x0000000c03027c11 */ /* 0x040fe2000f8008ff */
[----:B------:R2:W-:Y:S01]  /*2d70*/  STG.E desc[UR18][R4.64], R47 ;  /* 0x0000002f04007986 */ /* 0x0005e2000c101912 */
[----:B------:R-:W-:Y:S02]  /*2d80*/  IADD3.X R17, R14, UR15, RZ, P1, !PT ;  /* 0x0000000f0e117c10 */ /* 0x000fe40008ffe4ff */
[----:B------:R-:W-:Y:S02]  /*2d90*/  F2FP.BF16.F32.PACK_AB R0, RZ, R47 ;  /* 0x0000002fff00723e */ /* 0x000fe400000010ff */
[----:B------:R-:W-:Y:S01]  /*2da0*/  LEA.HI.X R3, R3, UR13, R10, 0x1, P0 ;  /* 0x0000000d03037c11 */ /* 0x000fe200080f0c0a */
[----:B------:R2:W-:Y:S04]  /*2db0*/  STG.E desc[UR18][R16.64], R19 ;  /* 0x0000001310007986 */ /* 0x0005e8000c101912 */
[----:B------:R2:W-:Y:S04]  /*2dc0*/  STG.E desc[UR18][R32.64], R37 ;  /* 0x0000002520007986 */ /* 0x0005e8000c101912 */
[----:B------:R2:W-:Y:S02]  /*2dd0*/  STG.E.U16 desc[UR18][R2.64], R0 ;  /* 0x0000000002007986 */ /* 0x0005e4000c101512 */
.L_x_2458:
[----:B------:R-:W-:Y:S05]  /*2de0*/  BSYNC B0 ;  /* 0x0000000000007941 */ /* 0x000fea0003800000 */
.L_x_2457:
[----:B------:R-:W-:Y:S01]  /*2df0*/  BSSY B0, `(.L_x_2459) ;  /* 0x0000013000007945 */ /* 0x000fe20003800000 */
[----:B------:R-:W-:-:S03]  /*2e00*/  FFMA R13, -R6, UR26, R7 ;  /* 0x0000001a060d7c23 */ /* 0x000fc60008000107 */
[----:B------:R-:W-:Y:S05]  /*2e10*/  @!P3 BRA `(.L_x_2460) ;  /* 0x000000000040b947 */ /* 0x000fea0003800000 */
[----:B------:R-:W-:Y:S02]  /*2e20*/  IADD3 R15, R15, UR5, RZ ;  /* 0x000000050f0f7c10 */ /* 0x000fe4000fffe0ff */
[----:B0-2---:R-:W-:Y:S02]  /*2e30*/  IADD3 R4, P1, R11, UR6, RZ ;  /* 0x000000060b047c10 */ /* 0x005fe4000ff3e0ff */
[----:B-1----:R-:W-:Y:S02]  /*2e40*/  IADD3 R3, P0, R15, UR8, RZ ;  /* 0x000000080f037c10 */ /* 0x002fe4000ff1e0ff */
[C---:B------:R-:W-:Y:S02]  /*2e50*/  IADD3 R6, P2, R11.reuse, UR14, RZ ;  /* 0x0000000e0b067c10 */ /* 0x040fe4000ff5e0ff */
[----:B------:R-:W-:Y:S02]  /*2e60*/  IADD3.X R5, R12, UR7, RZ, P1, !PT ;  /* 0x000000070c057c10 */ /* 0x000fe40008ffe4ff */
[----:B------:R-:W-:-:S02]  /*2e70*/  IADD3 R10, P1, R11, UR16, RZ ;  /* 0x000000100b0a7c10 */ /* 0x000fc4000ff3e0ff */
[----:B------:R-:W-:Y:S01]  /*2e80*/  LEA.HI.X.SX32 R14, R15, UR22, 0x1, P0 ;  /* 0x000000160f0e7c11 */ /* 0x000fe200080f0eff */
[----:B------:R3:W-:Y:S01]  /*2e90*/  STG.E desc[UR18][R4.64], R13 ;  /* 0x0000000d04007986 */ /* 0x0007e2000c101912 */
[C---:B------:R-:W-:Y:S02]  /*2ea0*/  LEA R2, P0, R3.reuse, UR12, 0x1 ;  /* 0x0000000c03027c11 */ /* 0x040fe4000f8008ff */
[C---:B------:R-:W-:Y:S02]  /*2eb0*/  IADD3.X R7, R12.reuse, UR15, RZ, P2, !PT ;  /* 0x0000000f0c077c10 */ /* 0x040fe400097fe4ff */
[----:B------:R-:W-:Y:S02]  /*2ec0*/  IADD3.X R11, R12, UR17, RZ, P1, !PT ;  /* 0x000000110c0b7c10 */ /* 0x000fe40008ffe4ff */
[----:B------:R-:W-:Y:S01]  /*2ed0*/  F2FP.BF16.F32.PACK_AB R0, RZ, R13 ;  /* 0x0000000dff00723e */ /* 0x000fe200000010ff */
[----:B------:R3:W-:Y:S01]  /*2ee0*/  STG.E desc[UR18][R6.64], R8 ;  /* 0x0000000806007986 */ /* 0x0007e2000c101912 */
[----:B------:R-:W-:-:S03]  /*2ef0*/  LEA.HI.X R3, R3, UR13, R14, 0x1, P0 ;  /* 0x0000000d03037c11 */ /* 0x000fc600080f0c0e */
[----:B------:R3:W-:Y:S04]  /*2f00*/  STG.E desc[UR18][R10.64], R9 ;  /* 0x000000090a007986 */ /* 0x0007e8000c101912 */
[----:B------:R3:W-:Y:S02]  /*2f10*/  STG.E.U16 desc[UR18][R2.64], R0 ;  /* 0x0000000002007986 */ /* 0x0007e4000c101512 */
.L_x_2460:
[----:B------:R-:W-:Y:S05]  /*2f20*/  BSYNC B0 ;  /* 0x0000000000007941 */ /* 0x000fea0003800000 */
.L_x_2459:
[----:B0123--:R-:W0:Y:S01]  /*2f30*/  LDC R0, c[0x0][0x210] ;  /* 0x00008400ff007b82 */ /* 0x00fe220000000800 */
[----:B------:R-:W-:-:S06]  /*2f40*/  ULEA UR4, UR5, UR4, 0x2 ;  /* 0x0000000405047291 */ /* 0x000fcc000f8e103f */
[----:B------:R-:W-:-:S04]  /*2f50*/  MOV R2, UR4 ;  /* 0x0000000400027c02 */ /* 0x000fc80008000f00 */
[----:B------:R-:W-:Y:S02]  /*2f60*/  ISETP.LT.AND P1, PT, R2, UR9, PT ;  /* 0x0000000902007c0c */ /* 0x000fe4000bf21270 */
[----:B0-----:R-:W-:-:S13]  /*2f70*/  ISETP.LE.AND P0, PT, R0, UR4, PT ;  /* 0x0000000400007c0c */ /* 0x001fda000bf03270 */
[----:B------:R-:W-:Y:S05]  /*2f80*/  @!P0 BRA P1, `(.L_x_2461) ;  /* 0xffffffd000b08947 */ /* 0x000fea000083ffff */
[----:B------:R-:W-:Y:S05]  /*2f90*/  EXIT ;  /* 0x000000000000794d */ /* 0x000fea0003800000 */
        .weak           $__internal_58_$__cuda_sm20_sqrt_rn_f32_slowpath
        .type           $__internal_58_$__cuda_sm20_sqrt_rn_f32_slowpath,@function
        .size           $__internal_58_$__cuda_sm20_sqrt_rn_f32_slowpath,($__internal_59_$__cuda_sm3x_div_rn_noftz_f32_slowpath - $__internal_58_$__cuda_sm20_sqrt_rn_f32_slowpath)
$__internal_58_$__cuda_sm20_sqrt_rn_f32_slowpath:
        /* <DEDUP_REMOVED lines=19> */
.L_x_2462:
[----:B------:R-:W-:-:S06]  /*30d0*/  HFMA2.MMA R3, -RZ, RZ, 0, 0 ;  /* 0x00000000ff037435 */ /* 0x000fcc00000001ff */
[----:B------:R-:W-:Y:S05]  /*30e0*/  RET.REL.NODEC R2 `(_Z25multi_tensor_apply_kernelI18TensorListMetadataILi5ELb0EEN18transformer_engine17multi_tensor_adam17AdamFunctorMasterI13__nv_bfloat16ffiEEJffffffNS3_10adamMode_tEfEEvlPViT_T0_DpT1_) ;  /* 0xffffffcc02c47950 */ /* 0x000fea0003c3ffff */
        .weak           $__internal_59_$__cuda_sm3x_div_rn_noftz_f32_slowpath
        .type           $__internal_59_$__cuda_sm3x_div_rn_noftz_f32_slowpath,@function
        .size           $__internal_59_$__cuda_sm3x_div_rn_noftz_f32_slowpath,(.L_x_5542 - $__internal_59_$__cuda_sm3x_div_rn_noftz_f32_slowpath)
$__internal_59_$__cuda_sm3x_div_rn_noftz_f32_slowpath:
[----:B------:R-:W-:Y:S01]  /*30f0*/  SHF.R.U32.HI R38, RZ, 0x17, R3 ;  /* 0x00000017ff267819 */ /* 0x000fe20000011603 */
[----:B------:R-:W-:Y:S03]  /*3100*/  BSSY B0, `(.L_x_2463) ;  /* 0x0000065000007945 */ /* 0x000fe60003800000 */
[----:B------:R-:W-:-:S05]  /*3110*/  LOP3.LUT R38, R38, 0xff, RZ, 0xc0, !PT ;  /* 0x000000ff26267812 */ /* 0x000fca00078ec0ff */
[----:B------:R-:W-:-:S05]  /*3120*/  VIADD R40, R38, 0xffffffff ;  /* 0xffffffff26287836 */ /* 0x000fca0000000000 */
[----:B------:R-:W-:Y:S02]  /*3130*/  ISETP.GT.U32.AND P4, PT, R40, 0xfd, PT ;  /* 0x000000fd2800780c */ /* 0x000fe40003f84070 */
[----:B------:R-:W-:-:S04]  /*3140*/  SHF.R.U32.HI R40, RZ, 0x17, R2 ;  /* 0x00000017ff287819 */ /* 0x000fc80000011602 */
[----:B------:R-:W-:-:S04]  /*3150*/  LOP3.LUT R40, R40, 0xff, RZ, 0xc0, !PT ;  /* 0x000000ff28287812 */ /* 0x000fc800078ec0ff */
[----:B------:R-:W-:-:S04]  /*3160*/  IADD3 R42, R40, -0x1, RZ ;  /* 0xffffffff282a7810 */ /* 0x000fc80007ffe0ff */
        /* <DEDUP_REMOVED lines=24> */
[----:B------:R-:W-:Y:S01]  /*32f0*/  @!P4 FFMA R2, R2, 1.84467440737095516160e+19, RZ ;  /* 0x5f8000000202c823 */ /* 0x000fe200000000ff */
[----:B------:R-:W-:-:S04]  /*3300*/  @!P4 MOV R45, 0xffffffc0 ;  /* 0xffffffc0002dc802 */ /* 0x000fc80000000f00 */
[----:B------:R-:W-:Y:S01]  /*3310*/  @!P5 FFMA R3, R3, 1.84467440737095516160e+19, RZ ;  /* 0x5f8000000303d823 */ /* 0x000fe200000000ff */
[----:B------:R-:W-:-:S07]  /*3320*/  @!P5 IADD3 R45, R45, 0x40, RZ ;  /* 0x000000402d2dd810 */ /* 0x000fce0007ffe0ff */
.L_x_2464:
        /* <DEDUP_REMOVED lines=32> */
[C---:B------:R-:W-:Y:S02]  /*3530*/  IADD3 R2, R42.reuse, 0x20, RZ ;  /* 0x000000202a027810 */ /* 0x040fe40007ffe0ff */
[C---:B------:R-:W-:Y:S02]  /*3540*/  ISETP.NE.AND P6, PT, R42.reuse, RZ, PT ;  /* 0x000000ff2a00720c */ /* 0x040fe40003fc5270 */
[----:B------:R-:W-:Y:S02]  /*3550*/  LOP3.LUT R3, R3, 0x7fffff, RZ, 0xc0, !PT ;  /* 0x007fffff03037812 */ /* 0x000fe400078ec0ff */
[----:B------:R-:W-:Y:S02]  /*3560*/  ISETP.NE.AND P5, PT, R42, RZ, PT ;  /* 0x000000ff2a00720c */ /* 0x000fe40003fa5270 */
[----:B------:R-:W-:-:S02]  /*3570*/  LOP3.LUT R3, R3, 0x800000, RZ, 0xfc, !PT ;  /* 0x0080000003037812 */ /* 0x000fc400078efcff */
[----:B------:R-:W-:Y:S02]  /*3580*/  IADD3 R42, -R42, RZ, RZ ;  /* 0x000000ff2a2a7210 */ /* 0x000fe40007ffe1ff */
[----:B------:R-:W-:Y:S02]  /*3590*/  SHF.L.U32 R2, R3, R2, RZ ;  /* 0x0000000203027219 */ /* 0x000fe400000006ff */
[----:B------:R-:W-:Y:S02]  /*35a0*/  FSETP.NEU.FTZ.AND P4, PT, R44, R45, PT ;  /* 0x0000002d2c00720b */ /* 0x000fe40003f9d000 */
[----:B------:R-:W-:Y:S02]  /*35b0*/  ISETP.NE.AND P5, PT, R2, RZ, P5 ;  /* 0x000000ff0200720c */ /* 0x000fe40002fa5270 */
[----:B------:R-:W-:Y:S02]  /*35c0*/  SEL R42, R42, RZ, P6 ;  /* 0x000000ff2a2a7207 */ /* 0x000fe40003000000 */
[----:B------:R-:W-:-:S02]  /*35d0*/  PLOP3.LUT P4, PT, P4, P5, PT, 0xa8, 0x0 ;  /* 0x000000000000781c */ /* 0x000fc4000278b570 */
        /* <DEDUP_REMOVED lines=8> */
.L_x_2471:
[----:B------:R-:W-:-:S04]  /*3660*/  LOP3.LUT R40, R40, 0x80000000, RZ, 0xc0, !PT ;  /* 0x8000000028287812 */ /* 0x000fc800078ec0ff */
[----:B------:R-:W-:Y:S01]  /*3670*/  LOP3.LUT R40, R40, 0x7f800000, RZ, 0xfc, !PT ;  /* 0x7f80000028287812 */ /* 0x000fe200078efcff */
[----:B------:R-:W-:Y:S06]  /*3680*/  BRA `(.L_x_2472) ;  /* 0x0000000000047947 */ /* 0x000fec0003800000 */
.L_x_2470:
[----:B------:R-:W-:-:S07]  /*3690*/  IMAD R40, R45, 0x800000, R40 ;  /* 0x008000002d287824 */ /* 0x000fce00078e0228 */
.L_x_2472:
[----:B------:R-:W-:Y:S05]  /*36a0*/  BSYNC B1 ;  /* 0x0000000000017941 */ /* 0x000fea0003800000 */
.L_x_2469:
[----:B------:R-:W-:Y:S01]  /*36b0*/  MOV R2, R40 ;  /* 0x0000002800027202 */ /* 0x000fe20000000f00 */
[----:B------:R-:W-:Y:S06]  /*36c0*/  BRA `(.L_x_2473) ;  /* 0x0000000000207947 */ /* 0x000fec0003800000 */
.L_x_2468:
[----:B------:R-:W-:-:S04]  /*36d0*/  LOP3.LUT R2, R3, 0x80000000, R2, 0x48, !PT ;  /* 0x8000000003027812 */ /* 0x000fc800078e4802 */
[----:B------:R-:W-:Y:S01]  /*36e0*/  LOP3.LUT R2, R2, 0x7f800000, RZ, 0xfc, !PT ;  /* 0x7f80000002027812 */ /* 0x000fe200078efcff */
[----:B------:R-:W-:Y:S06]  /*36f0*/  BRA `(.L_x_2473) ;  /* 0x0000000000147947 */ /* 0x000fec0003800000 */
.L_x_2467:
[----:B------:R-:W-:Y:S01]  /*3700*/  LOP3.LUT R2, R3, 0x80000000, R2, 0x48, !PT ;  /* 0x8000000003027812 */ /* 0x000fe200078e4802 */
[----:B------:R-:W-:Y:S06]  /*3710*/  BRA `(.L_x_2473) ;  /* 0x00000000000c7947 */ /* 0x000fec0003800000 */
.L_x_2466:
[----:B------:R-:W0:Y:S01]  /*3720*/  MUFU.RSQ R2, -QNAN ;  /* 0xffc0000000027908 */ /* 0x000e220000001400 */
[----:B------:R-:W-:Y:S05]  /*3730*/  BRA `(.L_x_2473) ;  /* 0x0000000000047947 */ /* 0x000fea0003800000 */
.L_x_2465:
[----:B------:R-:W-:-:S07]  /*3740*/  FADD.FTZ R2, R2, R3 ;  /* 0x0000000302027221 */ /* 0x000fce0000010000 */
.L_x_2473:
[----:B------:R-:W-:Y:S05]  /*3750*/  BSYNC B0 ;  /* 0x0000000000007941 */ /* 0x000fea0003800000 */
.L_x_2463:
[----:B------:R-:W-:Y:S01]  /*3760*/  HFMA2.MMA R45, -RZ, RZ, 0, 0 ;  /* 0x00000000ff2d7435 */ /* 0x000fe200000001ff */
[----:B------:R-:W-:-:S05]  /*3770*/  MOV R44, R36 ;  /* 0x00000024002c7202 */ /* 0x000fca0000000f00 */
[----:B0-----:R-:W-:Y:S05]  /*3780*/  RET.REL.NODEC R44 `(_Z25multi_tensor_apply_kernelI18TensorListMetadataILi5ELb0EEN18transformer_engine17multi_tensor_adam17AdamFunctorMasterI13__nv_bfloat16ffiEEJffffffNS3_10adamMode_tEfEEvlPViT_T0_DpT1_) ;  /* 0xffffffc82c1c7950 */ /* 0x001fea0003c3ffff */
.L_x_2474:
        /* <DEDUP_REMOVED lines=15> */
.L_x_5542:


//--------------------- .text._Z25multi_tensor_apply_kernelI18TensorListMetadataILi5ELb0EEN18transformer_engine17multi_tensor_adam17AdamFunctorMasterI6__half13__nv_bfloat16fiEEJffffffNS3_10adamMode_tEfEEvlPViT_T0_DpT1_ --------------------------
	.section	.text._Z25multi_tensor_apply_kernelI18TensorListMetadataILi5ELb0EEN18transformer_engine17multi_tensor_adam17AdamFunctorMasterI6__half13__nv_bfloat16fiEEJffffffNS3_10adamMode_tEfEEvlPViT_T0_DpT1_,"ax",@progbits
	.align	128
        .global         _Z25multi_tensor_apply_kernelI18TensorListMetadataILi5ELb0EEN18transformer_engine17multi_tensor_adam17AdamFunctorMasterI6__half13__nv_bfloat16fiEEJffffffNS3_10adamMode_tEfEEvlPViT_T0_DpT1_
        .type           _Z25multi_tensor_apply_kernelI18TensorListMetadataILi5ELb0EEN18transformer_engine17multi_tensor_adam17AdamFunctorMasterI6__half13__nv_bfloat16fiEEJffffffNS3_10adamMode_tEfEEvlPViT_T0_DpT1_,@function
        .size           _Z25multi_tensor_apply_kernelI18TensorListMetadataILi5ELb0EEN18transformer_engine17multi_tensor_adam17AdamFunctorMasterI6__half13__nv_bfloat16fiEEJffffffNS3_10adamMode_tEfEEvlPViT_T0_DpT1_,(.L_x_5544 - _Z25multi_tensor_apply_kernelI18TensorListMetadataILi5ELb0EEN18transformer_engine17multi_tensor_adam17AdamFunctorMasterI6__half13__nv_bfloat16fiEEJffffffNS3_10adamMode_tEfEEvlPViT_T0_DpT1_)
        .other          _Z25multi_tensor_apply_kernelI18TensorListMetadataILi5ELb0EEN18transformer_engine17multi_tensor_adam17AdamFunctorMasterI6__half13__nv_bfloat16fiEEJffffffNS3_10adamMode_tEfEEvlPViT_T0_DpT1_,@"STO_CUDA_ENTRY STV_DEFAULT"
_Z25multi_tensor_apply_kernelI18TensorListMetadataILi5ELb0EEN18transformer_engine17multi_tensor_adam17AdamFunctorMasterI6__half13__nv_bfloat16fiEEJffffffNS3_10adamMode_tEfEEvlPViT_T0_DpT1_:
.text._Z25multi_tensor_apply_kernelI18TensorListMetadataILi5ELb0EEN18transformer_engine17multi_tensor_adam17AdamFunctorMasterI6__half13__nv_bfloat16fiEEJffffffNS3_10adamMode_tEfEEvlPViT_T0_DpT1_:
        /* <DEDUP_REMOVED lines=37> */
.L_x_2548:
        /* <DEDUP_REMOVED lines=117> */
[----:B------:R-:W-:Y:S05]  /*09a0*/  CALL.REL.NOINC `($__internal_61_$__cuda_sm3x_div_rn_noftz_f32_slowpath) ;  /* 0x00000024002c7944 */ /* 0x000fea0003c00000 */
[----:B------:R-:W-:-:S07]  /*09b0*/  IMAD.MOV.U32 R50, RZ, RZ, R2 ;  /* 0x000000ffff327224 */ /* 0x000fce00078e0002 */
.L_x_2477:
[----:B------:R-:W-:Y:S05]  /*09c0*/  BSYNC B2 ;  /* 0x0000000000027941 */ /* 0x000fea0003800000 */
.L_x_2476:
        /* <DEDUP_REMOVED lines=14> */
[----:B------:R-:W-:Y:S05]  /*0ab0*/  CALL.REL.NOINC `($__internal_61_$__cuda_sm3x_div_rn_noftz_f32_slowpath) ;  /* 0x0000002000e87944 */ /* 0x000fea0003c00000 */
[----:B------:R-:W-:-:S07]  /*0ac0*/  MOV R44, R2 ;  /* 0x00000002002c7202 */ /* 0x000fce0000000f00 */
.L_x_2479:
[----:B------:R-:W-:Y:S05]  /*0ad0*/  BSYNC B2 ;  /* 0x0000000000027941 */ /* 0x000fea0003800000 */
.L_x_2478:
[----:B------:R-:W-:Y:S01]  /*0ae0*/  VIADD R2, R44, 0xf3000000 ;  /* 0xf30000002c027836 */ /* 0x000fe20000000000 */
[----:B------:R0:W1:Y:S01]  /*0af0*/  MUFU.RSQ R55, R44 ;  /* 0x0000002c00377308 */ /* 0x0000620000001400 */
[----:B------:R-:W-:Y:S03]  /*0b00*/  BSSY B0, `(.L_x_2480) ;  /* 0x000000a000007945 */ /* 0x000fe60003800000 */
[----:B------:R-:W-:-:S13]  /*0b10*/  ISETP.GT.U32.AND P3, PT, R2, 0x727fffff, PT ;  /* 0x727fffff0200780c */ /* 0x000fda0003f64070 */
[----:B01----:R-:W-:Y:S05]  /*0b20*/  @!P3 BRA `(.L_x_2481) ;  /* 0x00000000000cb947 */ /* 0x003fea0003800000 */
[----:B------:R-:W-:-:S07]  /*0b30*/  MOV R2, 0xb50 ;  /* 0x00000b5000027802 */ /* 0x000fce0000000f00 */
[----:B------:R-:W-:Y:S05]  /*0b40*/  CALL.REL.NOINC `($__internal_60_$__cuda_sm20_sqrt_rn_f32_slowpath) ;  /* 0x00000020006c7944 */ /* 0x000fea0003c00000 */
[----:B------:R-:W-:Y:S05]  /*0b50*/  BRA `(.L_x_2482) ;  /* 0x0000000000107947 */ /* 0x000fea0003800000 */
.L_x_2481:
[C---:B------:R-:W-:Y:S01]  /*0b60*/  FMUL.FTZ R45, R55.reuse, R44 ;  /* 0x0000002c372d7220 */ /* 0x040fe20000410000 */
[----:B------:R-:W-:-:S03]  /*0b70*/  FMUL.FTZ R52, R55, 0.5 ;  /* 0x3f00000037347820 */ /* 0x000fc60000410000 */
[----:B------:R-:W-:-:S04]  /*0b80*/  FFMA R44, -R45, R45, R44 ;  /* 0x0000002d2d2c7223 */ /* 0x000fc8000000012c */
[----:B------:R-:W-:-:S07]  /*0b90*/  FFMA R52, R44, R52, R45 ;  /* 0x000000342c347223 */ /* 0x000fce000000002d */
.L_x_2482:
[----:B------:R-:W-:Y:S05]  /*0ba0*/  BSYNC B0 ;  /* 0x0000000000007941 */ /* 0x000fea0003800000 */
.L_x_2480:
        /* <DEDUP_REMOVED lines=12> */
[----:B------:R-:W-:Y:S05]  /*0c70*/  CALL.REL.NOINC `($__internal_61_$__cuda_sm3x_div_rn_noftz_f32_slowpath) ;  /* 0x0000002000787944 */ /* 0x000fea0003c00000 */
[----:B------:R-:W-:-:S07]  /*0c80*/  MOV R52, R2 ;  /* 0x0000000200347202 */ /* 0x000fce0000000f00 */
.L_x_2484:
[----:B------:R-:W-:Y:S05]  /*0c90*/  BSYNC B2 ;  /* 0x0000000000027941 */ /* 0x000fea0003800000 */
.L_x_2483:
        /* <DEDUP_REMOVED lines=20> */
[----:B------:R-:W-:Y:S05]  /*0de0*/  CALL.REL.NOINC `($__internal_61_$__cuda_sm3x_div_rn_noftz_f32_slowpath) ;  /* 0x00000020001c7944 */ /* 0x000fea0003c00000 */
[----:B------:R-:W-:-:S07]  /*0df0*/  IMAD.MOV.U32 R53, RZ, RZ, R2 ;  /* 0x000000ffff357224 */ /* 0x000fce00078e0002 */
.L_x_2486:
[----:B------:R-:W-:Y:S05]  /*0e00*/  BSYNC B2 ;  /* 0x0000000000027941 */ /* 0x000fea0003800000 */
.L_x_2485:
        /* <DEDUP_REMOVED lines=16> */
.L_x_2488:
[----:B------:R-:W-:Y:S05]  /*0f10*/  BSYNC B2 ;  /* 0x0000000000027941 */ /* 0x000fea0003800000 */
.L_x_2487:
[----:B------:R-:W-:Y:S01]  /*0f20*/  IADD3 R2, R44, -0xd000000, RZ ;  /* 0xf30000002c027810 */ /* 0x000fe20007ffe0ff */
[----:B------:R0:W1:Y:S01]  /*0f30*/  MUFU.RSQ R55, R44 ;  /* 0x0000002c00377308 */ /* 0x0000620000001400 */
[----:B------:R-:W-:Y:S02]  /*0f40*/  BSSY B0, `(.L_x_2489) ;  /* 0x000000a000007945 */ /* 0x000fe40003800000 */
[----:B------:R-:W-:-:S13]  /*0f50*/  ISETP.GT.U32.AND P3, PT, R2, 0x727fffff, PT ;  /* 0x727fffff0200780c */ /* 0x000fda0003f64070 */
[----:B0-----:R-:W-:Y:S05]  /*0f60*/  @!P3 BRA `(.L_x_2490) ;  /* 0x00000000000cb947 */ /* 0x001fea0003800000 */
[----:B------:R-:W-:-:S07]  /*0f70*/  MOV R2, 0xf90 ;  /* 0x00000f9000027802 */ /* 0x000fce0000000f00 */
[----:B-1----:R-:W-:Y:S05]  /*0f80*/  CALL.REL.NOINC `($__internal_60_$__cuda_sm20_sqrt_rn_f32_slowpath) ;  /* 0x0000001c005c7944 */ /* 0x002fea0003c00000 */
[----:B------:R-:W-:Y:S05]  /*0f90*/  BRA `(.L_x_2491) ;  /* 0x0000000000107947 */ /* 0x000fea0003800000 */
.L_x_2490:
[C---:B-1----:R-:W-:Y:S01]  /*0fa0*/  FMUL.FTZ R45, R55.reuse, R44 ;  /* 0x0000002c372d7220 */ /* 0x042fe20000410000 */
[----:B------:R-:W-:-:S03]  /*0fb0*/  FMUL.FTZ R52, R55, 0.5 ;  /* 0x3f00000037347820 */ /* 0x000fc60000410000 */
[----:B------:R-:W-:-:S04]  /*0fc0*/  FFMA R44, -R45, R45, R44 ;  /* 0x0000002d2d2c7223 */ /* 0x000fc8000000012c */
[----:B------:R-:W-:-:S07]  /*0fd0*/  FFMA R52, R44, R52, R45 ;  /* 0x000000342c347223 */ /* 0x000fce000000002d */
.L_x_2491:
[----:B------:R-:W-:Y:S05]  /*0fe0*/  BSYNC B0 ;  /* 0x0000000000007941 */ /* 0x000fea0003800000 */
.L_x_2489:
        /* <DEDUP_REMOVED lines=12> */
[----:B------:R-:W-:Y:S05]  /*10b0*/  CALL.REL.NOINC `($__internal_61_$__cuda_sm3x_div_rn_noftz_f32_slowpath) ;  /* 0x0000001c00687944 */ /* 0x000fea0003c00000 */
[----:B------:R-:W-:-:S07]  /*10c0*/  MOV R55, R2 ;  /* 0x0000000200377202 */ /* 0x000fce0000000f00 */
.L_x_2493:
[----:B------:R-:W-:Y:S05]  /*10d0*/  BSYNC B2 ;  /* 0x0000000000027941 */ /* 0x000fea0003800000 */
.L_x_2492:
        /* <DEDUP_REMOVED lines=20> */
[----:B------:R-:W-:Y:S05]  /*1220*/  CALL.REL.NOINC `($__internal_61_$__cuda_sm3x_div_rn_noftz_f32_slowpath) ;  /* 0x0000001c000c7944 */ /* 0x000fea0003c00000 */
[----:B------:R-:W-:-:S07]  /*1230*/  MOV R46, R2 ;  /* 0x00000002002e7202 */ /* 0x000fce0000000f00 */
.L_x_2495:
[----:B------:R-:W-:Y:S05]  /*1240*/  BSYNC B2 ;  /* 0x0000000000027941 */ /* 0x000fea0003800000 */
.L_x_2494:
        /* <DEDUP_REMOVED lines=14> */
[----:B------:R-:W-:Y:S05]  /*1330*/  CALL.REL.NOINC `($__internal_61_$__cuda_sm3x_div_rn_noftz_f32_slowpath) ;  /* 0x0000001800c87944 */ /* 0x000fea0003c00000 */
[----:B------:R-:W-:-:S07]  /*1340*/  MOV R44, R2 ;  /* 0x00000002002c7202 */ /* 0x000fce0000000f00 */
.L_x_2497:
[----:B------:R-:W-:Y:S05]  /*1350*/  BSYNC B2 ;  /* 0x0000000000027941 */ /* 0x000fea0003800000 */
.L_x_2496:
        /* <DEDUP_REMOVED lines=8> */
.L_x_2499:
[C---:B-1----:R-:W-:Y:S01]  /*13e0*/  FMUL.FTZ R45, R55.reuse, R44 ;  /* 0x0000002c372d7220 */ /* 0x042fe20000410000 */
[----:B------:R-:W-:-:S03]  /*13f0*/  FMUL.FTZ R52, R55, 0.5 ;  /* 0x3f00000037347820 */ /* 0x000fc60000410000 */
[----:B------:R-:W-:-:S04]  /*1400*/  FFMA R44, -R45, R45, R44 ;  /* 0x0000002d2d2c7223 */ /* 0x000fc8000000012c */
[----:B------:R-:W-:-:S07]  /*1410*/  FFMA R52, R44, R52, R45 ;  /* 0x000000342c347223 */ /* 0x000fce000000002d */
.L_x_2500:
[----:B------:R-:W-:Y:S05]  /*1420*/  BSYNC B0 ;  /* 0x0000000000007941 */ /* 0x000fea0003800000 */
.L_x_2498:
        /* <DEDUP_REMOVED lines=13> */
.L_x_2502:
[----:B------:R-:W-:Y:S05]  /*1500*/  BSYNC B2 ;  /* 0x0000000000027941 */ /* 0x000fea0003800000 */
.L_x_2501:
        /* <DEDUP_REMOVED lines=20> */
[----:B------:R-:W-:Y:S05]  /*1650*/  CALL.REL.NOINC `($__internal_61_$__cuda_sm3x_div_rn_noftz_f32_slowpath) ;  /* 0x0000001800007944 */ /* 0x000fea0003c00000 */
[----:B------:R-:W-:-:S07]  /*1660*/  MOV R16, R2 ;  /* 0x0000000200107202 */ /* 0x000fce0000000f00 */
.L_x_2504:
[----:B------:R-:W-:Y:S05]  /*1670*/  BSYNC B2 ;  /* 0x0000000000027941 */ /* 0x000fea0003800000 */
.L_x_2503:
        /* <DEDUP_REMOVED lines=15> */
[----:B------:R-:W-:-:S07]  /*1770*/  IMAD.MOV.U32 R44, RZ, RZ, R2 ;  /* 0x000000ffff2c7224 */ /* 0x000fce00078e0002 */
.L_x_2506:
[----:B------:R-:W-:Y:S05]  /*1780*/  BSYNC B2 ;  /* 0x0000000000027941 */ /* 0x000fea0003800000 */
.L_x_2505:
        /* <DEDUP_REMOVED lines=8> */
.L_x_2508:
[C---:B-1----:R-:W-:Y:S01]  /*1810*/  FMUL.FTZ R45, R55.reuse, R44 ;  /* 0x0000002c372d7220 */ /* 0x042fe20000410000 */
[----:B------:R-:W-:-:S03]  /*1820*/  FMUL.FTZ R52, R55, 0.5 ;  /* 0x3f00000037347820 */ /* 0x000fc60000410000 */
[----:B------:R-:W-:-:S04]  /*1830*/  FFMA R44, -R45, R45, R44 ;  /* 0x0000002d2d2c7223 */ /* 0x000fc8000000012c */
[----:B------:R-:W-:-:S07]  /*1840*/  FFMA R52, R44, R52, R45 ;  /* 0x000000342c347223 */ /* 0x000fce000000002d */
.L_x_2509:
[----:B------:R-:W-:Y:S05]  /*1850*/  BSYNC B0 ;  /* 0x0000000000007941 */ /* 0x000fea0003800000 */
.L_x_2507:
        /* <DEDUP_REMOVED lines=13> */
.L_x_2511:
[----:B------:R-:W-:Y:S05]  /*1930*/  BSYNC B2 ;  /* 0x0000000000027941 */ /* 0x000fea0003800000 */
.L_x_2510:
[----:B------:R-:W-:Y:S01]  /*1940*/  FFMA R2, R15, UR25, R2 ;  /* 0x000000190f027c23 */ /* 0x000fe20008000002 */
[----:B------:R-:W-:Y:S06]  /*1950*/  BRA `(.L_x_2512) ;  /* 0x00000010003c7947 */ /* 0x000fec0003800000 */
.L_x_2475:
        /* <DEDUP_REMOVED lines=22> */
.L_x_2514:
[----:B------:R-:W-:Y:S05]  /*1ac0*/  BSYNC B2 ;  /* 0x0000000000027941 */ /* 0x000fea0003800000 */
.L_x_2513:
        /* <DEDUP_REMOVED lines=16> */
.L_x_2516:
[----:B------:R-:W-:Y:S05]  /*1bd0*/  BSYNC B2 ;  /* 0x0000000000027941 */ /* 0x000fea0003800000 */
.L_x_2515:
        /* <DEDUP_REMOVED lines=8> */
.L_x_2518:
[C---:B-1----:R-:W-:Y:S01]  /*1c60*/  FMUL.FTZ R45, R55.reuse, R44 ;  /* 0x0000002c372d7220 */ /* 0x042fe20000410000 */
[----:B------:R-:W-:-:S03]  /*1c70*/  FMUL.FTZ R52, R55, 0.5 ;  /* 0x3f00000037347820 */ /* 0x000fc60000410000 */
[----:B------:R-:W-:-:S04]  /*1c80*/  FFMA R44, -R45, R45, R44 ;  /* 0x0000002d2d2c7223 */ /* 0x000fc8000000012c */
[----:B------:R-:W-:-:S07]  /*1c90*/  FFMA R52, R44, R52, R45 ;  /* 0x000000342c347223 */ /* 0x000fce000000002d */
.L_x_2519:
[----:B------:R-:W-:Y:S05]  /*1ca0*/  BSYNC B0 ;  /* 0x0000000000007941 */ /* 0x000fea0003800000 */
.L_x_2517:
        /* <DEDUP_REMOVED lines=13> */
.L_x_2521:
[----:B------:R-:W-:Y:S05]  /*1d80*/  BSYNC B2 ;  /* 0x0000000000027941 */ /* 0x000fea0003800000 */
.L_x_2520:
        /* <DEDUP_REMOVED lines=21> */
[----:B------:R-:W-:Y:S05]  /*1ee0*/  CALL.REL.NOINC `($__internal_61_$__cuda_sm3x_div_rn_noftz_f32_slowpath) ;  /* 0x0000000c00dc7944 */ /* 0x000fea0003c00000 */
[----:B------:R-:W-:-:S07]  /*1ef0*/  MOV R53, R2 ;  /* 0x0000000200357202 */ /* 0x000fce0000000f00 */
.L_x_2523:
[----:B------:R-:W-:Y:S05]  /*1f00*/  BSYNC B2 ;  /* 0x0000000000027941 */ /* 0x000fea0003800000 */
.L_x_2522:
        /* <DEDUP_REMOVED lines=15> */
.L_x_2525:
[----:B------:R-:W-:Y:S05]  /*2000*/  BSYNC B2 ;  /* 0x0000000000027941 */ /* 0x000fea0003800000 */
.L_x_2524:
[----:B------:R-:W-:Y:S01]  /*2010*/  IADD3 R44, R2, -0xd000000, RZ ;  /* 0xf3000000022c7810 */ /* 0x000fe20007ffe0ff */
[----:B------:R0:W1:Y:S01]  /*2020*/  MUFU.RSQ R55, R2 ;  /* 0x0000000200377308 */ /* 0x0000620000001400 */
[----:B------:R-:W-:Y:S02]  /*2030*/  BSSY B0, `(.L_x_2526) ;  /* 0x000000b000007945 */ /* 0x000fe40003800000 */
[----:B------:R-:W-:-:S13]  /*2040*/  ISETP.GT.U32.AND P3, PT, R44, 0x727fffff, PT ;  /* 0x727fffff2c00780c */ /* 0x000fda0003f64070 */
[----:B0-----:R-:W-:Y:S05]  /*2050*/  @!P3 BRA `(.L_x_2527) ;  /* 0x000000000010b947 */ /* 0x001fea0003800000 */
[----:B------:R-:W-:Y:S02]  /*2060*/  MOV R44, R2 ;  /* 0x00000002002c7202 */ /* 0x000fe40000000f00 */
[----:B------:R-:W-:-:S07]  /*2070*/  MOV R2, 0x2090 ;  /* 0x0000209000027802 */ /* 0x000fce0000000f00 */
[----:B-1----:R-:W-:Y:S05]  /*2080*/  CALL.REL.NOINC `($__internal_60_$__cuda_sm20_sqrt_rn_f32_slowpath) ;  /* 0x0000000c001c7944 */ /* 0x002fea0003c00000 */
[----:B------:R-:W-:Y:S05]  /*2090*/  BRA `(.L_x_2528) ;  /* 0x0000000000107947 */ /* 0x000fea0003800000 */
.L_x_2527:
[C---:B-1----:R-:W-:Y:S01]  /*20a0*/  FMUL.FTZ R45, R55.reuse, R2 ;  /* 0x00000002372d7220 */ /* 0x042fe20000410000 */
[----:B------:R-:W-:-:S03]  /*20b0*/  FMUL.FTZ R52, R55, 0.5 ;  /* 0x3f00000037347820 */ /* 0x000fc60000410000 */
[----:B------:R-:W-:-:S04]  /*20c0*/  FFMA R2, -R45, R45, R2 ;  /* 0x0000002d2d027223 */ /* 0x000fc80000000102 */
[----:B------:R-:W-:-:S07]  /*20d0*/  FFMA R52, R2, R52, R45 ;  /* 0x0000003402347223 */ /* 0x000fce000000002d */
.L_x_2528:
[----:B------:R-:W-:Y:S05]  /*20e0*/  BSYNC B0 ;  /* 0x0000000000007941 */ /* 0x000fea0003800000 */
.L_x_2526:
        /* <DEDUP_REMOVED lines=13> */
.L_x_2530:
[----:B------:R-:W-:Y:S05]  /*21c0*/  BSYNC B2 ;  /* 0x0000000000027941 */ /* 0x000fea0003800000 */
.L_x_2529:
        /* <DEDUP_REMOVED lines=23> */
.L_x_2532:
[----:B------:R-:W-:Y:S05]  /*2340*/  BSYNC B2 ;  /* 0x0000000000027941 */ /* 0x000fea0003800000 */
.L_x_2531:
        /* <DEDUP_REMOVED lines=14> */
[----:B------:R-:W-:Y:S05]  /*2430*/  CALL.REL.NOINC `($__internal_61_$__cuda_sm3x_div_rn_noftz_f32_slowpath) ;  /* 0x0000000800887944 */ /* 0x000fea0003c00000 */
.L_x_2534:
[----:B------:R-:W-:Y:S05]  /*2440*/  BSYNC B2 ;  /* 0x0000000000027941 */ /* 0x000fea0003800000 */
.L_x_2533:
        /* <DEDUP_REMOVED lines=9> */
.L_x_2536:
[C---:B-1----:R-:W-:Y:S01]  /*24e0*/  FMUL.FTZ R45, R55.reuse, R2 ;  /* 0x00000002372d7220 */ /* 0x042fe20000410000 */
[----:B------:R-:W-:-:S03]  /*24f0*/  FMUL.FTZ R52, R55, 0.5 ;  /* 0x3f00000037347820 */ /* 0x000fc60000410000 */
[----:B------:R-:W-:-:S04]  /*2500*/  FFMA R2, -R45, R45, R2 ;  /* 0x0000002d2d027223 */ /* 0x000fc80000000102 */
[----:B------:R-:W-:-:S07]  /*2510*/  FFMA R52, R2, R52, R45 ;  /* 0x0000003402347223 */ /* 0x000fce000000002d */
.L_x_2537:
[----:B------:R-:W-:Y:S05]  /*2520*/  BSYNC B0 ;  /* 0x0000000000007941 */ /* 0x000fea0003800000 */
.L_x_2535:
        /* <DEDUP_REMOVED lines=13> */
.L_x_2539:
[----:B------:R-:W-:Y:S05]  /*2600*/  BSYNC B2 ;  /* 0x0000000000027941 */ /* 0x000fea0003800000 */
.L_x_2538:
        /* <DEDUP_REMOVED lines=23> */
.L_x_2541:
[----:B------:R-:W-:Y:S05]  /*2780*/  BSYNC B2 ;  /* 0x0000000000027941 */ /* 0x000fea0003800000 */
.L_x_2540:
        /* <DEDUP_REMOVED lines=15> */
.L_x_2543:
[----:B------:R-:W-:Y:S05]  /*2880*/  BSYNC B2 ;  /* 0x0000000000027941 */ /* 0x000fea0003800000 */
.L_x_2542:
[----:B------:R-:W-:Y:S01]  /*2890*/  VIADD R44, R2, 0xf3000000 ;  /* 0xf3000000022c7836 */ /* 0x000fe20000000000 */
[----:B------:R0:W1:Y:S01]  /*28a0*/  MUFU.RSQ R55, R2 ;  /* 0x0000000200377308 */ /* 0x0000620000001400 */
[----:B------:R-:W-:Y:S03]  /*28b0*/  BSSY B0, `(.L_x_2544) ;  /* 0x000000b000007945 */ /* 0x000fe60003800000 */
[----:B------:R-:W-:-:S13]  /*28c0*/  ISETP.GT.U32.AND P3, PT, R44, 0x727fffff, PT ;  /* 0x727fffff2c00780c */ /* 0x000fda0003f64070 */
[----:B01----:R-:W-:Y:S05]  /*28d0*/  @!P3 BRA `(.L_x_2545) ;  /* 0x000000000010b947 */ /* 0x003fea0003800000 */
[----:B------:R-:W-:Y:S02]  /*28e0*/  MOV R44, R2 ;  /* 0x00000002002c7202 */ /* 0x000fe40000000f00 */
[----:B------:R-:W-:-:S07]  /*28f0*/  MOV R2, 0x2910 ;  /* 0x0000291000027802 */ /* 0x000fce0000000f00 */
[----:B------:R-:W-:Y:S05]  /*2900*/  CALL.REL.NOINC `($__internal_60_$__cuda_sm20_sqrt_rn_f32_slowpath) ;  /* 0x0000000000fc7944 */ /* 0x000fea0003c00000 */
[----:B------:R-:W-:Y:S05]  /*2910*/  BRA `(.L_x_2546) ;  /* 0x0000000000107947 */ /* 0x000fea0003800000 */
.L_x_2545:
[C---:B------:R-:W-:Y:S01]  /*2920*/  FMUL.FTZ R45, R55.reuse, R2 ;  /* 0x00000002372d7220 */ /* 0x040fe20000410000 */
[----:B------:R-:W-:-:S03]  /*2930*/  FMUL.FTZ R52, R55, 0.5 ;  /* 0x3f00000037347820 */ /* 0x000fc60000410000 */
[----:B------:R-:W-:-:S04]  /*2940*/  FFMA R2, -R45, R45, R2 ;  /* 0x0000002d2d027223 */ /* 0x000fc80000000102 */
[----:B------:R-:W-:-:S07]  /*2950*/  FFMA R52, R2, R52, R45 ;  /* 0x0000003402347223 */ /* 0x000fce000000002d */
.L_x_2546:
[----:B------:R-:W-:Y:S05]  /*2960*/  BSYNC B0 ;  /* 0x0000000000007941 */ /* 0x000fea0003800000 */
.L_x_2544:
        /* <DEDUP_REMOVED lines=13> */
.L_x_2547:
[----:B------:R-:W-:Y:S05]  /*2a40*/  BSYNC B2 ;  /* 0x0000000000027941 */ /* 0x000fea0003800000 */
.L_x_2512:
        /* <DEDUP_REMOVED lines=14> */
[----:B------:R-:W-:Y:S01]  /*2b30*/  @P0 F2FP.F16.F32.PACK_AB R9, RZ, R45 ;  /* 0x0000002dff09023e */ /* 0x000fe200000000ff */
[----:B------:R-:W-:Y:S01]  /*2b40*/  UISETP.GE.AND UP0, UPT, UR4, UR29, UPT ;  /* 0x0000001d0400728c */ /* 0x000fe2000bf06270 */
[----:B------:R-:W-:Y:S01]  /*2b50*/  @P2 LEA.HI.X R15, R8, UR13, R5, 0x1, P6 ;  /* 0x0000000d080f2c11 */ /* 0x000fe2000b0f0c05 */
[----:B------:R0:W-:Y:S01]  /*2b60*/  @P0 STG.E desc[UR18][R24.64], R0 ;  /* 0x0000000018000986 */ /* 0x0001e2000c101912 */
[----:B------:R-:W-:-:S03]  /*2b70*/  @P3 LEA R6, P4, R7, UR12, 0x1 ;  /* 0x0000000c07063c11 */ /* 0x000fc6000f8808ff */
[----:B------:R-:W-:Y:S01]  /*2b80*/  @P0 STG.E.U16 desc[UR18][R12.64], R9 ;  /* 0x000000090c000986 */ /* 0x000fe2000c101512 */
[----:B------:R-:W-:Y:S02]  /*2b90*/  @P3 LEA.HI.X R7, R7, UR13, R4, 0x1, P4 ;  /* 0x0000000d07073c11 */ /* 0x000fe4000a0f0c04 */
[----:B------:R-:W-:Y:S01]  /*2ba0*/  @P1 F2FP.F16.F32.PACK_AB R4, RZ, R53 ;  /* 0x00000035ff04123e */ /* 0x000fe200000000ff */
[----:B------:R-:W-:Y:S01]  /*2bb0*/  @P1 STG.E desc[UR18][R26.64], R53 ;  /* 0x000000351a001986 */ /* 0x000fe2000c101912 */
[----:B------:R-:W-:Y:S02]  /*2bc0*/  PLOP3.LUT P0, PT, PT, PT, UP0, 0x80, 0x0 ;  /* 0x000000000000781c */ /* 0x000fe40003f0f008 */
[----:B------:R-:W-:Y:S01]  /*2bd0*/  PRMT R5, R4, 0x7610, R5 ;  /* 0x0000761004057816 */ /* 0x000fe20000000005 */
[----:B------:R-:W-:Y:S01]  /*2be0*/  @P1 STG.E desc[UR18][R28.64], R49 ;  /* 0x000000311c001986 */ /* 0x000fe2000c101912 */
[----:B------:R-:W-:Y:S02]  /*2bf0*/  @P3 F2FP.F16.F32.PACK_AB R4, RZ, R55 ;  /* 0x00000037ff04323e */ /* 0x000fe400000000ff */
[----:B0-----:R-:W-:Y:S01]  /*2c00*/  @P2 F2FP.F16.F32.PACK_AB R0, RZ, R57 ;  /* 0x00000039ff00223e */ /* 0x001fe200000000ff */
        /* <DEDUP_REMOVED lines=15> */
        .weak           $__internal_60_$__cuda_sm20_sqrt_rn_f32_slowpath
        .type           $__internal_60_$__cuda_sm20_sqrt_rn_f32_slowpath,@function
        .size           $__internal_60_$__cuda_sm20_sqrt_rn_f32_slowpath,($__internal_61_$__cuda_sm3x_div_rn_noftz_f32_slowpath - $__internal_60_$__cuda_sm20_sqrt_rn_f32_slowpath)
$__internal_60_$__cuda_sm20_sqrt_rn_f32_slowpath:
        /* <DEDUP_REMOVED lines=19> */
.L_x_2549:
[----:B------:R-:W-:Y:S01]  /*2e30*/  HFMA2.MMA R45, -RZ, RZ, 0, 0 ;  /* 0x00000000ff2d7435 */ /* 0x000fe200000001ff */
[----:B------:R-:W-:-:S05]  /*2e40*/  MOV R44, R2 ;  /* 0x00000002002c7202 */ /* 0x000fca0000000f00 */
[----:B------:R-:W-:Y:S05]  /*2e50*/  RET.REL.NODEC R44 `(_Z25multi_tensor_apply_kernelI18TensorListMetadataILi5ELb0EEN18transformer_engine17multi_tensor_adam17AdamFunctorMasterI6__half13__nv_bfloat16fiEEJffffffNS3_10adamMode_tEfEEvlPViT_T0_DpT1_) ;  /* 0xffffffd02c687950 */ /* 0x000fea0003c3ffff */
        .weak           $__internal_61_$__cuda_sm3x_div_rn_noftz_f32_slowpath
        .type           $__internal_61_$__cuda_sm3x_div_rn_noftz_f32_slowpath,@function
        .size           $__internal_61_$__cuda_sm3x_div_rn_noftz_f32_slowpath,(.L_x_5544 - $__internal_61_$__cuda_sm3x_div_rn_noftz_f32_slowpath)
$__internal_61_$__cuda_sm3x_div_rn_noftz_f32_slowpath:
        /* <DEDUP_REMOVED lines=34> */
.L_x_2551:
        /* <DEDUP_REMOVED lines=51> */
.L_x_2558:
[----:B------:R-:W-:-:S04]  /*33b0*/  LOP3.LUT R2, R2, 0x80000000, RZ, 0xc0, !PT ;  /* 0x8000000002027812 */ /* 0x000fc800078ec0ff */
[----:B------:R-:W-:Y:S01]  /*33c0*/  LOP3.LUT R2, R2, 0x7f800000, RZ, 0xfc, !PT ;  /* 0x7f80000002027812 */ /* 0x000fe200078efcff */
[----:B------:R-:W-:Y:S06]  /*33d0*/  BRA `(.L_x_2559) ;  /* 0x0000000000047947 */ /* 0x000fec0003800000 */
.L_x_2557:
[----:B------:R-:W-:-:S07]  /*33e0*/  LEA R2, R61, R2, 0x17 ;  /* 0x000000023d027211 */ /* 0x000fce00078eb8ff */
.L_x_2559:
[----:B------:R-:W-:Y:S05]  /*33f0*/  BSYNC B1 ;  /* 0x0000000000017941 */ /* 0x000fea0003800000 */
.L_x_2556:
[----:B------:R-:W-:Y:S05]  /*3400*/  BRA `(.L_x_2560) ;  /* 0x0000000000207947 */ /* 0x000fea0003800000 */
.L_x_2555:
[----:B------:R-:W-:-:S04]  /*3410*/  LOP3.LUT R56, R56, 0x80000000, R61, 0x48, !PT ;  /* 0x8000000038387812 */ /* 0x000fc800078e483d */
[----:B------:R-:W-:Y:S01]  /*3420*/  LOP3.LUT R2, R56, 0x7f800000, RZ, 0xfc, !PT ;  /* 0x7f80000038027812 */ /* 0x000fe200078efcff */
[----:B------:R-:W-:Y:S06]  /*3430*/  BRA `(.L_x_2560) ;  /* 0x0000000000147947 */ /* 0x000fec0003800000 */
.L_x_2554:
[----:B------:R-:W-:Y:S01]  /*3440*/  LOP3.LUT R2, R56, 0x80000000, R61, 0x48, !PT ;  /* 0x8000000038027812 */ /* 0x000fe200078e483d */
[----:B------:R-:W-:Y:S06]  /*3450*/  BRA `(.L_x_2560) ;  /* 0x00000000000c7947 */ /* 0x000fec0003800000 */
.L_x_2553:
[----:B------:R-:W0:Y:S01]  /*3460*/  MUFU.RSQ R2, -QNAN ;  /* 0xffc0000000027908 */ /* 0x000e220000001400 */
[----:B------:R-:W-:Y:S05]  /*3470*/  BRA `(.L_x_2560) ;  /* 0x0000000000047947 */ /* 0x000fea0003800000 */
.L_x_2552:
[----:B------:R-:W-:-:S07]  /*3480*/  FADD.FTZ R2, R61, R56 ;  /* 0x000000383d027221 */ /* 0x000fce0000010000 */
.L_x_2560:
[----:B------:R-:W-:Y:S05]  /*3490*/  BSYNC B0 ;  /* 0x0000000000007941 */ /* 0x000fea0003800000 */
.L_x_2550:
[----:B------:R-:W-:-:S06]  /*34a0*/  HFMA2.MMA R45, -RZ, RZ, 0, 0 ;  /* 0x00000000ff2d7435 */ /* 0x000fcc00000001ff */
[----:B0-----:R-:W-:Y:S05]  /*34b0*/  RET.REL.NODEC R44 `(_Z25multi_tensor_apply_kernelI18TensorListMetadataILi5ELb0EEN18transformer_engine17multi_tensor_adam17AdamFunctorMasterI6__half13__nv_bfloat16fiEEJffffffNS3_10adamMode_tEfEEvlPViT_T0_DpT1_) ;  /* 0xffffffc82cd07950 */ /* 0x001fea0003c3ffff */
.L_x_2561:
        /* <DEDUP_REMOVED lines=12> */
.L_x_5544:


//--------------------- .text._Z25multi_tensor_apply_kernelI18TensorListMetadataILi5ELb0EEN18transformer_engine17multi_tensor_adam17AdamFunctorMasterI6__halfS5_fiEEJffffffNS3_10adamMode_tEfEEvlPViT_T0_DpT1_ --------------------------
	.section	.text._Z25multi_tensor_apply_kernelI18TensorListMetadataILi5ELb0EEN18transformer_engine17multi_tensor_adam17AdamFunctorMasterI6__halfS5_fiEEJffffffNS3_10adamMode_tEfEEvlPViT_T0_DpT1_,"ax",@progbits
	.align	128
        .global         _Z25multi_tensor_apply_kernelI18TensorListMetadataILi5ELb0EEN18transformer_engine17multi_tensor_adam17AdamFunctorMasterI6__halfS5_fiEEJffffffNS3_10adamMode_tEfEEvlPViT_T0_DpT1_
        .type           _Z25multi_tensor_apply_kernelI18TensorListMetadataILi5ELb0EEN18transformer_engine17multi_tensor_adam17AdamFunctorMasterI6__halfS5_fiEEJffffffNS3_10adamMode_tEfEEvlPViT_T0_DpT1_,@function
        .size           _Z25multi_tensor_apply_kernelI18TensorListMetadataILi5ELb0EEN18transformer_engine17multi_tensor_adam17AdamFunctorMasterI6__halfS5_fiEEJffffffNS3_10adamMode_tEfEEvlPViT_T0_DpT1_,(.L_x_5546 - _Z25multi_tensor_apply_kernelI18TensorListMetadataILi5ELb0EEN18transformer_engine17multi_tensor_adam17AdamFunctorMasterI6__halfS5_fiEEJffffffNS3_10adamMode_tEfEEvlPViT_T0_DpT1_)
        .other          _Z25multi_tensor_apply_kernelI18TensorListMetadataILi5ELb0EEN18transformer_engine17multi_tensor_adam17AdamFunctorMasterI6__halfS5_fiEEJffffffNS3_10adamMode_tEfEEvlPViT_T0_DpT1_,@"STO_CUDA_ENTRY STV_DEFAULT"
_Z25multi_tensor_apply_kernelI18TensorListMetadataILi5ELb0EEN18transformer_engine17multi_tensor_adam17AdamFunctorMasterI6__halfS5_fiEEJffffffNS3_10adamMode_tEfEEvlPViT_T0_DpT1_:
.text._Z25multi_tensor_apply_kernelI18TensorListMetadataILi5ELb0EEN18transformer_engine17multi_tensor_adam17AdamFunctorMasterI6__halfS5_fiEEJffffffNS3_10adamMode_tEfEEvlPViT_T0_DpT1_:
        /* <DEDUP_REMOVED lines=37> */
.L_x_2635:
        /* <DEDUP_REMOVED lines=117> */
[----:B------:R-:W-:Y:S05]  /*09a0*/  CALL.REL.NOINC `($__internal_63_$__cuda_sm3x_div_rn_noftz_f32_slowpath) ;  /* 0x00000024002c7944 */ /* 0x000fea0003c00000 */
[----:B------:R-:W-:-:S07]  /*09b0*/  IMAD.MOV.U32 R50, RZ, RZ, R2 ;  /* 0x000000ffff327224 */ /* 0x000fce00078e0002 */
.L_x_2564:
[----:B------:R-:W-:Y:S05]  /*09c0*/  BSYNC B2 ;  /* 0x0000000000027941 */ /* 0x000fea0003800000 */
.L_x_2563:
        /* <DEDUP_REMOVED lines=14> */
[----:B------:R-:W-:Y:S05]  /*0ab0*/  CALL.REL.NOINC `($__internal_63_$__cuda_sm3x_div_rn_noftz_f32_slowpath) ;  /* 0x0000002000e87944 */ /* 0x000fea0003c00000 */
[----:B------:R-:W-:-:S07]  /*0ac0*/  MOV R44, R2 ;  /* 0x00000002002c7202 */ /* 0x000fce0000000f00 */
.L_x_2566:
[----:B------:R-:W-:Y:S05]  /*0ad0*/  BSYNC B2 ;  /* 0x0000000000027941 */ /* 0x000fea0003800000 */
.L_x_2565:
[----:B------:R-:W-:Y:S01]  /*0ae0*/  IADD3 R2, R44, -0xd000000, RZ ;  /* 0xf30000002c027810 */ /* 0x000fe20007ffe0ff */
[----:B------:R0:W1:Y:S01]  /*0af0*/  MUFU.RSQ R55, R44 ;  /* 0x0000002c00377308 */ /* 0x0000620000001400 */
[----:B------:R-:W-:Y:S02]  /*0b00*/  BSSY B0, `(.L_x_2567) ;  /* 0x000000a000007945 */ /* 0x000fe40003800000 */
[----:B------:R-:W-:-:S13]  /*0b10*/  ISETP.GT.U32.AND P3, PT, R2, 0x727fffff, PT ;  /* 0x727fffff0200780c */ /* 0x000fda0003f64070 */
[----:B0-----:R-:W-:Y:S05]  /*0b20*/  @!P3 BRA `(.L_x_2568) ;  /* 0x00000000000cb947 */ /* 0x001fea0003800000 */
[----:B------:R-:W-:-:S07]  /*0b30*/  MOV R2, 0xb50 ;  /* 0x00000b5000027802 */ /* 0x000fce0000000f00 */
[----:B-1----:R-:W-:Y:S05]  /*0b40*/  CALL.REL.NOINC `($__internal_62_$__cuda_sm20_sqrt_rn_f32_slowpath) ;  /* 0x00000020006c7944 */ /* 0x002fea0003c00000 */
[----:B------:R-:W-:Y:S05]  /*0b50*/  BRA `(.L_x_2569) ;  /* 0x0000000000107947 */ /* 0x000fea0003800000 */
.L_x_2568:
[C---:B-1----:R-:W-:Y:S01]  /*0b60*/  FMUL.FTZ R45, R55.reuse, R44 ;  /* 0x0000002c372d7220 */ /* 0x042fe20000410000 */
[----:B------:R-:W-:-:S03]  /*0b70*/  FMUL.FTZ R52, R55, 0.5 ;  /* 0x3f00000037347820 */ /* 0x000fc60000410000 */
[----:B------:R-:W-:-:S04]  /*0b80*/  FFMA R44, -R45, R45, R44 ;  /* 0x0000002d2d2c7223 */ /* 0x000fc8000000012c */
[----:B------:R-:W-:-:S07]  /*0b90*/  FFMA R52, R44, R52, R45 ;  /* 0x000000342c347223 */ /* 0x000fce000000002d */
.L_x_2569:
[----:B------:R-:W-:Y:S05]  /*0ba0*/  BSYNC B0 ;  /* 0x0000000000007941 */ /* 0x000fea0003800000 */
.L_x_2567:
        /* <DEDUP_REMOVED lines=12> */
[----:B------:R-:W-:Y:S05]  /*0c70*/  CALL.REL.NOINC `($__internal_63_$__cuda_sm3x_div_rn_noftz_f32_slowpath) ;  /* 0x0000002000787944 */ /* 0x000fea0003c00000 */
[----:B------:R-:W-:-:S07]  /*0c80*/  MOV R52, R2 ;  /* 0x0000000200347202 */ /* 0x000fce0000000f00 */
.L_x_2571:
[----:B------:R-:W-:Y:S05]  /*0c90*/  BSYNC B2 ;  /* 0x0000000000027941 */ /* 0x000fea0003800000 */
.L_x_2570:
        /* <DEDUP_REMOVED lines=20> */
[----:B------:R-:W-:Y:S05]  /*0de0*/  CALL.REL.NOINC `($__internal_63_$__cuda_sm3x_div_rn_noftz_f32_slowpath) ;  /* 0x00000020001c7944 */ /* 0x000fea0003c00000 */
[----:B------:R-:W-:-:S07]  /*0df0*/  MOV R53, R2 ;  /* 0x0000000200357202 */ /* 0x000fce0000000f00 */
.L_x_2573:
[----:B------:R-:W-:Y:S05]  /*0e00*/  BSYNC B2 ;  /* 0x0000000000027941 */ /* 0x000fea0003800000 */
.L_x_2572:
        /* <DEDUP_REMOVED lines=14> */
[----:B------:R-:W-:Y:S05]  /*0ef0*/  CALL.REL.NOINC `($__internal_63_$__cuda_sm3x_div_rn_noftz_f32_slowpath) ;  /* 0x0000001c00d87944 */ /* 0x000fea0003c00000 */
[----:B------:R-:W-:-:S07]  /*0f00*/  MOV R44, R2 ;  /* 0x00000002002c7202 */ /* 0x000fce0000000f00 */
.L_x_2575:
[----:B------:R-:W-:Y:S05]  /*0f10*/  BSYNC B2 ;  /* 0x0000000000027941 */ /* 0x000fea0003800000 */
.L_x_2574:
        /* <DEDUP_REMOVED lines=8> */
.L_x_2577:
[C---:B-1----:R-:W-:Y:S01]  /*0fa0*/  FMUL.FTZ R45, R55.reuse, R44 ;  /* 0x0000002c372d7220 */ /* 0x042fe20000410000 */
[----:B------:R-:W-:-:S03]  /*0fb0*/  FMUL.FTZ R52, R55, 0.5 ;  /* 0x3f00000037347820 */ /* 0x000fc60000410000 */
[----:B------:R-:W-:-:S04]  /*0fc0*/  FFMA R44, -R45, R45, R44 ;  /* 0x0000002d2d2c7223 */ /* 0x000fc8000000012c */
[----:B------:R-:W-:-:S07]  /*0fd0*/  FFMA R52, R44, R52, R45 ;  /* 0x000000342c347223 */ /* 0x000fce000000002d */
.L_x_2578:
[----:B------:R-:W-:Y:S05]  /*0fe0*/  BSYNC B0 ;  /* 0x0000000000007941 */ /* 0x000fea0003800000 */
.L_x_2576:
        /* <DEDUP_REMOVED lines=12> */
[----:B------:R-:W-:Y:S05]  /*10b0*/  CALL.REL.NOINC `($__internal_63_$__cuda_sm3x_div_rn_noftz_f32_slowpath) ;  /* 0x0000001c00687944 */ /* 0x000fea0003c00000 */
[----:B------:R-:W-:-:S07]  /*10c0*/  IMAD.MOV.U32 R55, RZ, RZ, R2 ;  /* 0x000000ffff377224 */ /* 0x000fce00078e0002 */
.L_x_2580:
[----:B------:R-:W-:Y:S05]  /*10d0*/  BSYNC B2 ;  /* 0x0000000000027941 */ /* 0x000fea0003800000 */
.L_x_2579:
        /* <DEDUP_REMOVED lines=20> */
[----:B------:R-:W-:Y:S05]  /*1220*/  CALL.REL.NOINC `($__internal_63_$__cuda_sm3x_div_rn_noftz_f32_slowpath) ;  /* 0x0000001c000c7944 */ /* 0x000fea0003c00000 */
[----:B------:R-:W-:-:S07]  /*1230*/  MOV R46, R2 ;  /* 0x00000002002e7202 */ /* 0x000fce0000000f00 */
.L_x_2582:
[----:B------:R-:W-:Y:S05]  /*1240*/  BSYNC B2 ;  /* 0x0000000000027941 */ /* 0x000fea0003800000 */
.L_x_2581:
        /* <DEDUP_REMOVED lines=14> */
[----:B------:R-:W-:Y:S05]  /*1330*/  CALL.REL.NOINC `($__internal_63_$__cuda_sm3x_div_rn_noftz_f32_slowpath) ;  /* 0x0000001800c87944 */ /* 0x000fea0003c00000 */
[----:B------:R-:W-:-:S07]  /*1340*/  MOV R44, R2 ;  /* 0x00000002002c7202 */ /* 0x000fce0000000f00 */
.L_x_2584:
[----:B------:R-:W-:Y:S05]  /*1350*/  BSYNC B2 ;  /* 0x0000000000027941 */ /* 0x000fea0003800000 */
.L_x_2583:
        /* <DEDUP_REMOVED lines=8> */
.L_x_2586:
[C---:B-1----:R-:W-:Y:S01]  /*13e0*/  FMUL.FTZ R45, R55.reuse, R44 ;  /* 0x0000002c372d7220 */ /* 0x042fe20000410000 */
[----:B------:R-:W-:-:S03]  /*13f0*/  FMUL.FTZ R52, R55, 0.5 ;  /* 0x3f00000037347820 */ /* 0x000fc60000410000 */
[----:B------:R-:W-:-:S04]  /*1400*/  FFMA R44, -R45, R45, R44 ;  /* 0x0000002d2d2c7223 */ /* 0x000fc8000000012c */
[----:B------:R-:W-:-:S07]  /*1410*/  FFMA R52, R44, R52, R45 ;  /* 0x000000342c347223 */ /* 0x000fce000000002d */
.L_x_2587:
[----:B------:R-:W-:Y:S05]  /*1420*/  BSYNC B0 ;  /* 0x0000000000007941 */ /* 0x000fea0003800000 */
.L_x_2585:
        /* <DEDUP_REMOVED lines=13> */
.L_x_2589:
[----:B------:R-:W-:Y:S05]  /*1500*/  BSYNC B2 ;  /* 0x0000000000027941 */ /* 0x000fea0003800000 */
.L_x_2588:
        /* <DEDUP_REMOVED lines=20> */
[----:B------:R-:W-:Y:S05]  /*1650*/  CALL.REL.NOINC `($__internal_63_$__cuda_sm3x_div_rn_noftz_f32_slowpath) ;  /* 0x0000001800007944 */ /* 0x000fea0003c00000 */
[----:B------:R-:W-:-:S07]  /*1660*/  MOV R16, R2 ;  /* 0x0000000200107202 */ /* 0x000fce0000000f00 */
.L_x_2591:
[----:B------:R-:W-:Y:S05]  /*1670*/  BSYNC B2 ;  /* 0x0000000000027941 */ /* 0x000fea0003800000 */
.L_x_2590:
        /* <DEDUP_REMOVED lines=16> */
.L_x_2593:
[----:B------:R-:W-:Y:S05]  /*1780*/  BSYNC B2 ;  /* 0x0000000000027941 */ /* 0x000fea0003800000 */
.L_x_2592:
[----:B------:R-:W-:Y:S01]  /*1790*/  VIADD R2, R44, 0xf3000000 ;  /* 0xf30000002c027836 */ /* 0x000fe20000000000 */
[----:B------:R0:W1:Y:S01]  /*17a0*/  MUFU.RSQ R55, R44 ;  /* 0x0000002c00377308 */ /* 0x0000620000001400 */
[----:B------:R-:W-:Y:S03]  /*17b0*/  BSSY B0, `(.L_x_2594) ;  /* 0x000000a000007945 */ /* 0x000fe60003800000 */
[----:B------:R-:W-:-:S13]  /*17c0*/  ISETP.GT.U32.AND P3, PT, R2, 0x727fffff, PT ;  /* 0x727fffff0200780c */ /* 0x000fda0003f64070 */
[----:B01----:R-:W-:Y:S05]  /*17d0*/  @!P3 BRA `(.L_x_2595) ;  /* 0x00000000000cb947 */ /* 0x003fea0003800000 */
[----:B------:R-:W-:-:S07]  /*17e0*/  MOV R2, 0x1800 ;  /* 0x0000180000027802 */ /* 0x000fce0000000f00 */
[----:B------:R-:W-:Y:S05]  /*17f0*/  CALL.REL.NOINC `($__internal_62_$__cuda_sm20_sqrt_rn_f32_slowpath) ;  /* 0x0000001400407944 */ /* 0x000fea0003c00000 */
[----:B------:R-:W-:Y:S05]  /*1800*/  BRA `(.L_x_2596) ;  /* 0x0000000000107947 */ /* 0x000fea0003800000 */
.L_x_2595:
[C---:B------:R-:W-:Y:S01]  /*1810*/  FMUL.FTZ R45, R55.reuse, R44 ;  /* 0x0000002c372d7220 */ /* 0x040fe20000410000 */
[----:B------:R-:W-:-:S03]  /*1820*/  FMUL.FTZ R52, R55, 0.5 ;  /* 0x3f00000037347820 */ /* 0x000fc60000410000 */
[----:B------:R-:W-:-:S04]  /*1830*/  FFMA R44, -R45, R45, R44 ;  /* 0x0000002d2d2c7223 */ /* 0x000fc8000000012c */
[----:B------:R-:W-:-:S07]  /*1840*/  FFMA R52, R44, R52, R45 ;  /* 0x000000342c347223 */ /* 0x000fce000000002d */
.L_x_2596:
[----:B------:R-:W-:Y:S05]  /*1850*/  BSYNC B0 ;  /* 0x0000000000007941 */ /* 0x000fea0003800000 */
.L_x_2594:
        /* <DEDUP_REMOVED lines=13> */
.L_x_2598:
[----:B------:R-:W-:Y:S05]  /*1930*/  BSYNC B2 ;  /* 0x0000000000027941 */ /* 0x000fea0003800000 */
.L_x_2597:
[----:B------:R-:W-:Y:S01]  /*1940*/  FFMA R2, R15, UR25, R2 ;  /* 0x000000190f027c23 */ /* 0x000fe20008000002 */
[----:B------:R-:W-:Y:S06]  /*1950*/  BRA `(.L_x_2599) ;  /* 0x00000010003c7947 */ /* 0x000fec0003800000 */
.L_x_2562:
        /* <DEDUP_REMOVED lines=21> */
[----:B------:R-:W-:-:S07]  /*1ab0*/  MOV R50, R2 ;  /* 0x0000000200327202 */ /* 0x000fce0000000f00 */
.L_x_2601:
[----:B------:R-:W-:Y:S05]  /*1ac0*/  BSYNC B2 ;  /* 0x0000000000027941 */ /* 0x000fea0003800000 */
.L_x_2600:
        /* <DEDUP_REMOVED lines=16> */
.L_x_2603:
[----:B------:R-:W-:Y:S05]  /*1bd0*/  BSYNC B2 ;  /* 0x0000000000027941 */ /* 0x000fea0003800000 */
.L_x_2602:
        /* <DEDUP_REMOVED lines=8> */
.L_x_2605:
[C---:B-1----:R-:W-:Y:S01]  /*1c60*/  FMUL.FTZ R45, R55.reuse, R44 ;  /* 0x0000002c372d7220 */ /* 0x042fe20000410000 */
[----:B------:R-:W-:-:S03]  /*1c70*/  FMUL.FTZ R52, R55, 0.5 ;  /* 0x3f00000037347820 */ /* 0x000fc60000410000 */
[----:B------:R-:W-:-:S04]  /*1c80*/  FFMA R44, -R45, R45, R44 ;  /* 0x0000002d2d2c7223 */ /* 0x000fc8000000012c */
[----:B------:R-:W-:-:S07]  /*1c90*/  FFMA R52, R44, R52, R45 ;  /* 0x000000342c347223 */ /* 0x000fce000000002d */
.L_x_2606:
[----:B------:R-:W-:Y:S05]  /*1ca0*/  BSYNC B0 ;  /* 0x0000000000007941 */ /* 0x000fea0003800000 */
.L_x_2604:
        /* <DEDUP_REMOVED lines=13> */
.L_x_2608:
[----:B------:R-:W-:Y:S05]  /*1d80*/  BSYNC B2 ;  /* 0x0000000000027941 */ /* 0x000fea0003800000 */
.L_x_2607:
        /* <DEDUP_REMOVED lines=21> */
[----:B------:R-:W-:Y:S05]  /*1ee0*/  CALL.REL.NOINC `($__internal_63_$__cuda_sm3x_div_rn_noftz_f32_slowpath) ;  /* 0x0000000c00dc7944 */ /* 0x000fea0003c00000 */
[----:B------:R-:W-:-:S07]  /*1ef0*/  MOV R53, R2 ;  /* 0x0000000200357202 */ /* 0x000fce0000000f00 */
.L_x_2610:
[----:B------:R-:W-:Y:S05]  /*1f00*/  BSYNC B2 ;  /* 0x0000000000027941 */ /* 0x000fea0003800000 */
.L_x_2609:
        /* <DEDUP_REMOVED lines=15> */
.L_x_2612:
[----:B------:R-:W-:Y:S05]  /*2000*/  BSYNC B2 ;  /* 0x0000000000027941 */ /* 0x000fea0003800000 */
.L_x_2611:
[----:B------:R-:W-:Y:S01]  /*2010*/  IADD3 R44, R2, -0xd000000, RZ ;  /* 0xf3000000022c7810 */ /* 0x000fe20007ffe0ff */
[----:B------:R0:W1:Y:S01]  /*2020*/  MUFU.RSQ R55, R2 ;  /* 0x0000000200377308 */ /* 0x0000620000001400 */
[----:B------:R-:W-:Y:S02]  /*2030*/  BSSY B0, `(.L_x_2613) ;  /* 0x000000b000007945 */ /* 0x000fe40003800000 */
[----:B------:R-:W-:-:S13]  /*2040*/  ISETP.GT.U32.AND P3, PT, R44, 0x727fffff, PT ;  /* 0x727fffff2c00780c */ /* 0x000fda0003f64070 */
[----:B0-----:R-:W-:Y:S05]  /*2050*/  @!P3 BRA `(.L_x_2614) ;  /* 0x000000000010b947 */ /* 0x001fea0003800000 */
[----:B------:R-:W-:Y:S01]  /*2060*/  IMAD.MOV.U32 R44, RZ, RZ, R2 ;  /* 0x000000ffff2c7224 */ /* 0x000fe200078e0002 */
[----:B------:R-:W-:-:S07]  /*2070*/  MOV R2, 0x2090 ;  /* 0x0000209000027802 */ /* 0x000fce0000000f00 */
[----:B-1----:R-:W-:Y:S05]  /*2080*/  CALL.REL.NOINC `($__internal_62_$__cuda_sm20_sqrt_rn_f32_slowpath) ;  /* 0x0000000c001c7944 */ /* 0x002fea0003c00000 */
[----:B------:R-:W-:Y:S05]  /*2090*/  BRA `(.L_x_2615) ;  /* 0x0000000000107947 */ /* 0x000fea0003800000 */
.L_x_2614:
[C---:B-1----:R-:W-:Y:S01]  /*20a0*/  FMUL.FTZ R45, R55.reuse, R2 ;  /* 0x00000002372d7220 */ /* 0x042fe20000410000 */
[----:B------:R-:W-:-:S03]  /*20b0*/  FMUL.FTZ R52, R55, 0.5 ;  /* 0x3f00000037347820 */ /* 0x000fc60000410000 */
[----:B------:R-:W-:-:S04]  /*20c0*/  FFMA R2, -R45, R45, R2 ;  /* 0x0000002d2d027223 */ /* 0x000fc80000000102 */
[----:B------:R-:W-:-:S07]  /*20d0*/  FFMA R52, R2, R52, R45 ;  /* 0x0000003402347223 */ /* 0x000fce000000002d */
.L_x_2615:
[----:B------:R-:W-:Y:S05]  /*20e0*/  BSYNC B0 ;  /* 0x0000000000007941 */ /* 0x000fea0003800000 */
.L_x_2613:
        /* <DEDUP_REMOVED lines=13> */
.L_x_2617:
[----:B------:R-:W-:Y:S05]  /*21c0*/  BSYNC B2 ;  /* 0x0000000000027941 */ /* 0x000fea0003800000 */
.L_x_2616:
        /* <DEDUP_REMOVED lines=23> */
.L_x_2619:
[----:B------:R-:W-:Y:S05]  /*2340*/  BSYNC B2 ;  /* 0x0000000000027941 */ /* 0x000fea0003800000 */
.L_x_2618:
        /* <DEDUP_REMOVED lines=15> */
.L_x_2621:
[----:B------:R-:W-:Y:S05]  /*2440*/  BSYNC B2 ;  /* 0x0000000000027941 */ /* 0x000fea0003800000 */
.L_x_2620:
[----:B------:R-:W-:Y:S01]  /*2450*/  IADD3 R44, R2, -0xd000000, RZ ;  /* 0xf3000000022c7810 */ /* 0x000fe20007ffe0ff */
[----:B------:R0:W1:Y:S01]  /*2460*/  MUFU.RSQ R55, R2 ;  /* 0x0000000200377308 */ /* 0x0000620000001400 */
[----:B------:R-:W-:Y:S02]  /*2470*/  BSSY B0, `(.L_x_2622) ;  /* 0x000000b000007945 */ /* 0x000fe40003800000 */
[----:B------:R-:W-:-:S13]  /*2480*/  ISETP.GT.U32.AND P3, PT, R44, 0x727fffff, PT ;  /* 0x727fffff2c00780c */ /* 0x000fda0003f64070 */
[----:B0-----:R-:W-:Y:S05]  /*2490*/  @!P3 BRA `(.L_x_2623) ;  /* 0x000000000010b947 */ /* 0x001fea0003800000 */
[----:B------:R-:W-:Y:S02]  /*24a0*/  MOV R44, R2 ;  /* 0x00000002002c7202 */ /* 0x000fe40000000f00 */
[----:B------:R-:W-:-:S07]  /*24b0*/  MOV R2, 0x24d0 ;  /* 0x000024d000027802 */ /* 0x000fce0000000f00 */
[----:B-1----:R-:W-:Y:S05]  /*24c0*/  CALL.REL.NOINC `($__internal_62_$__cuda_sm20_sqrt_rn_f32_slowpath) ;  /* 0x00000008000c7944 */ /* 0x002fea0003c00000 */
[----:B------:R-:W-:Y:S05]  /*24d0*/  BRA `(.L_x_2624) ;  /* 0x0000000000107947 */ /* 0x000fea0003800000 */
.L_x_2623:
[C---:B-1----:R-:W-:Y:S01]  /*24e0*/  FMUL.FTZ R45, R55.reuse, R2 ;  /* 0x00000002372d7220 */ /* 0x042fe20000410000 */
[----:B------:R-:W-:-:S03]  /*24f0*/  FMUL.FTZ R52, R55, 0.5 ;  /* 0x3f00000037347820 */ /* 0x000fc60000410000 */
[----:B------:R-:W-:-:S04]  /*2500*/  FFMA R2, -R45, R45, R2 ;  /* 0x0000002d2d027223 */ /* 0x000fc80000000102 */
[----:B------:R-:W-:-:S07]  /*2510*/  FFMA R52, R2, R52, R45 ;  /* 0x0000003402347223 */ /* 0x000fce000000002d */
.L_x_2624:
[----:B------:R-:W-:Y:S05]  /*2520*/  BSYNC B0 ;  /* 0x0000000000007941 */ /* 0x000fea0003800000 */
.L_x_2622:
        /* <DEDUP_REMOVED lines=13> */
.L_x_2626:
[----:B------:R-:W-:Y:S05]  /*2600*/  BSYNC B2 ;  /* 0x0000000000027941 */ /* 0x000fea0003800000 */
.L_x_2625:
        /* <DEDUP_REMOVED lines=23> */
.L_x_2628:
[----:B------:R-:W-:Y:S05]  /*2780*/  BSYNC B2 ;  /* 0x0000000000027941 */ /* 0x000fea0003800000 */
.L_x_2627:
        /* <DEDUP_REMOVED lines=15> */
.L_x_2630:
[----:B------:R-:W-:Y:S05]  /*2880*/  BSYNC B2 ;  /* 0x0000000000027941 */ /* 0x000fea0003800000 */
.L_x_2629:
        /* <DEDUP_REMOVED lines=9> */
.L_x_2632:
[C---:B-1----:R-:W-:Y:S01]  /*2920*/  FMUL.FTZ R45, R55.reuse, R2 ;  /* 0x00000002372d7220 */ /* 0x042fe20000410000 */
[----:B------:R-:W-:-:S03]  /*2930*/  FMUL.FTZ R52, R55, 0.5 ;  /* 0x3f00000037347820 */ /* 0x000fc60000410000 */
[----:B------:R-:W-:-:S04]  /*2940*/  FFMA R2, -R45, R45, R2 ;  /* 0x0000002d2d027223 */ /* 0x000fc80000000102 */
[----:B------:R-:W-:-:S07]  /*2950*/  FFMA R52, R2, R52, R45 ;  /* 0x0000003402347223 */ /* 0x000fce000000002d */
.L_x_2633:
[----:B------:R-:W-:Y:S05]  /*2960*/  BSYNC B0 ;  /* 0x0000000000007941 */ /* 0x000fea0003800000 */
.L_x_2631:
        /* <DEDUP_REMOVED lines=13> */
.L_x_2634:
[----:B------:R-:W-:Y:S05]  /*2a40*/  BSYNC B2 ;  /* 0x0000000000027941 */ /* 0x000fea0003800000 */
.L_x_2599:
        /* <DEDUP_REMOVED lines=43> */
        .weak           $__internal_62_$__cuda_sm20_sqrt_rn_f32_slowpath
        .type           $__internal_62_$__cuda_sm20_sqrt_rn_f32_slowpath,@function
        .size           $__internal_62_$__cuda_sm20_sqrt_rn_f32_slowpath,($__internal_63_$__cuda_sm3x_div_rn_noftz_f32_slowpath - $__internal_62_$__cuda_sm20_sqrt_rn_f32_slowpath)
$__internal_62_$__cuda_sm20_sqrt_rn_f32_slowpath:
        /* <DEDUP_REMOVED lines=19> */
.L_x_2636:
[----:B------:R-:W-:Y:S01]  /*2e30*/  HFMA2.MMA R45, -RZ, RZ, 0, 0 ;  /* 0x00000000ff2d7435 */ /* 0x000fe200000001ff */
[----:B------:R-:W-:-:S05]  /*2e40*/  IMAD.MOV.U32 R44, RZ, RZ, R2 ;  /* 0x000000ffff2c7224 */ /* 0x000fca00078e0002 */
[----:B------:R-:W-:Y:S05]  /*2e50*/  RET.REL.NODEC R44 `(_Z25multi_tensor_apply_kernelI18TensorListMetadataILi5ELb0EEN18transformer_engine17multi_tensor_adam17AdamFunctorMasterI6__halfS5_fiEEJffffffNS3_10adamMode_tEfEEvlPViT_T0_DpT1_) ;  /* 0xffffffd02c687950 */ /* 0x000fea0003c3ffff */
        .weak           $__internal_63_$__cuda_sm3x_div_rn_noftz_f32_slowpath
        .type           $__internal_63_$__cuda_sm3x_div_rn_noftz_f32_slowpath,@function
        .size           $__internal_63_$__cuda_sm3x_div_rn_noftz_f32_slowpath,(.L_x_5546 - $__internal_63_$__cuda_sm3x_div_rn_noftz_f32_slowpath)
$__internal_63_$__cuda_sm3x_div_rn_noftz_f32_slowpath:
        /* <DEDUP_REMOVED lines=34> */
.L_x_2638:
        /* <DEDUP_REMOVED lines=51> */
.L_x_2645:
[----:B------:R-:W-:-:S04]  /*33b0*/  LOP3.LUT R2, R2, 0x80000000, RZ, 0xc0, !PT ;  /* 0x8000000002027812 */ /* 0x000fc800078ec0ff */
[----:B------:R-:W-:Y:S01]  /*33c0*/  LOP3.LUT R2, R2, 0x7f800000, RZ, 0xfc, !PT ;  /* 0x7f80000002027812 */ /* 0x000fe200078efcff */
[----:B------:R-:W-:Y:S06]  /*33d0*/  BRA `(.L_x_2646) ;  /* 0x0000000000047947 */ /* 0x000fec0003800000 */
.L_x_2644:
[----:B------:R-:W-:-:S07]  /*33e0*/  LEA R2, R61, R2, 0x17 ;  /* 0x000000023d027211 */ /* 0x000fce00078eb8ff */
.L_x_2646:
[----:B------:R-:W-:Y:S05]  /*33f0*/  BSYNC B1 ;  /* 0x0000000000017941 */ /* 0x000fea0003800000 */
.L_x_2643:
[----:B------:R-:W-:Y:S05]  /*3400*/  BRA `(.L_x_2647) ;  /* 0x0000000000207947 */ /* 0x000fea0003800000 */
.L_x_2642:
[----:B------:R-:W-:-:S04]  /*3410*/  LOP3.LUT R56, R56, 0x80000000, R61, 0x48, !PT ;  /* 0x8000000038387812 */ /* 0x000fc800078e483d */
[----:B------:R-:W-:Y:S01]  /*3420*/  LOP3.LUT R2, R56, 0x7f800000, RZ, 0xfc, !PT ;  /* 0x7f80000038027812 */ /* 0x000fe200078efcff */
[----:B------:R-:W-:Y:S06]  /*3430*/  BRA `(.L_x_2647) ;  /* 0x0000000000147947 */ /* 0x000fec0003800000 */
.L_x_2641:
[----:B------:R-:W-:Y:S01]  /*3440*/  LOP3.LUT R2, R56, 0x80000000, R61, 0x48, !PT ;  /* 0x8000000038027812 */ /* 0x000fe200078e483d */
[----:B------:R-:W-:Y:S06]  /*3450*/  BRA `(.L_x_2647) ;  /* 0x00000000000c7947 */ /* 0x000fec0003800000 */
.L_x_2640:
[----:B------:R-:W0:Y:S01]  /*3460*/  MUFU.RSQ R2, -QNAN ;  /* 0xffc0000000027908 */ /* 0x000e220000001400 */
[----:B------:R-:W-:Y:S05]  /*3470*/  BRA `(.L_x_2647) ;  /* 0x0000000000047947 */ /* 0x000fea0003800000 */
.L_x_2639:
[----:B------:R-:W-:-:S07]  /*3480*/  FADD.FTZ R2, R61, R56 ;  /* 0x000000383d027221 */ /* 0x000fce0000010000 */
.L_x_2647:
[----:B------:R-:W-:Y:S05]  /*3490*/  BSYNC B0 ;  /* 0x0000000000007941 */ /* 0x000fea0003800000 */
.L_x_2637:
[----:B------:R-:W-:-:S06]  /*34a0*/  HFMA2.MMA R45, -RZ, RZ, 0, 0 ;  /* 0x00000000ff2d7435 */ /* 0x000fcc00000001ff */
[----:B0-----:R-:W-:Y:S05]  /*34b0*/  RET.REL.NODEC R44 `(_Z25multi_tensor_apply_kernelI18TensorListMetadataILi5ELb0EEN18transformer_engine17multi_tensor_adam17AdamFunctorMasterI6__halfS5_fiEEJffffffNS3_10adamMode_tEfEEvlPViT_T0_DpT1_) ;  /* 0xffffffc82cd07950 */ /* 0x001fea0003c3ffff */
.L_x_2648:
        /* <DEDUP_REMOVED lines=12> */
.L_x_5546:


//--------------------- .text._Z25multi_tensor_apply_kernelI18TensorListMetadataILi5ELb0EEN18transformer_engine17multi_tensor_adam17AdamFunctorMasterI6__halfffiEEJffffffNS3_10adamMode_tEfEEvlPViT_T0_DpT1_ --------------------------
	.section	.text._Z25multi_tensor_apply_kernelI18TensorListMetadataILi5ELb0EEN18transformer_engine17multi_tensor_adam17AdamFunctorMasterI6__halfffiEEJffffffNS3_10adamMode_tEfEEvlPViT_T0_DpT1_,"ax",@progbits
	.align	128
        .global         _Z25multi_tensor_apply_kernelI18TensorListMetadataILi5ELb0EEN18transformer_engine17multi_tensor_adam17AdamFunctorMasterI6__halfffiEEJffffffNS3_10adamMode_tEfEEvlPViT_T0_DpT1_
        .type           _Z25multi_tensor_apply_kernelI18TensorListMetadataILi5ELb0EEN18transformer_engine17multi_tensor_adam17AdamFunctorMasterI6__halfffiEEJffffffNS3_10adamMode_tEfEEvlPViT_T0_DpT1_,@function
        .size           _Z25multi_tensor_apply_kernelI18TensorListMetadataILi5ELb0EEN18transformer_engine17multi_tensor_adam17AdamFunctorMasterI6__halfffiEEJffffffNS3_10adamMode_tEfEEvlPViT_T0_DpT1_,(.L_x_5548 - _Z25multi_tensor_apply_kernelI18TensorListMetadataILi5ELb0EEN18transformer_engine17multi_tensor_adam17AdamFunctorMasterI6__halfffiEEJffffffNS3_10adamMode_tEfEEvlPViT_T0_DpT1_)
        .other          _Z25multi_tensor_apply_kernelI18TensorListMetadataILi5ELb0EEN18transformer_engine17multi_tensor_adam17AdamFunctorMasterI6__halfffiEEJffffffNS3_10adamMode_tEfEEvlPViT_T0_DpT1_,@"STO_CUDA_ENTRY STV_DEFAULT"
_Z25multi_tensor_apply_kernelI18TensorListMetadataILi5ELb0EEN18transformer_engine17multi_tensor_adam17AdamFunctorMasterI6__halfffiEEJffffffNS3_10adamMode_tEfEEvlPViT_T0_DpT1_:
.text._Z25multi_tensor_apply_kernelI18TensorListMetadataILi5ELb0EEN18transformer_engine17multi_tensor_adam17AdamFunctorMasterI6__halfffiEEJffffffNS3_10adamMode_tEfEEvlPViT_T0_DpT1_:
        /* <DEDUP_REMOVED lines=37> */
.L_x_2731:
        /* <DEDUP_REMOVED lines=110> */
[----:B------:R-:W-:Y:S05]  /*0930*/  CALL.REL.NOINC `($__internal_65_$__cuda_sm3x_div_rn_noftz_f32_slowpath) ;  /* 0x0000002400ec7944 */ /* 0x000fea0003c00000 */
[----:B------:R-:W-:-:S07]  /*0940*/  IMAD.MOV.U32 R46, RZ, RZ, R2 ;  /* 0x000000ffff2e7224 */ /* 0x000fce00078e0002 */
.L_x_2651:
[----:B------:R-:W-:Y:S05]  /*0950*/  BSYNC B2 ;  /* 0x0000000000027941 */ /* 0x000fea0003800000 */
.L_x_2650:
        /* <DEDUP_REMOVED lines=16> */
.L_x_2653:
[----:B------:R-:W-:Y:S05]  /*0a60*/  BSYNC B2 ;  /* 0x0000000000027941 */ /* 0x000fea0003800000 */
.L_x_2652:
[----:B------:R-:W-:Y:S01]  /*0a70*/  IADD3 R36, R3, -0xd000000, RZ ;  /* 0xf300000003247810 */ /* 0x000fe20007ffe0ff */
[----:B------:R0:W1:Y:S01]  /*0a80*/  MUFU.RSQ R2, R3 ;  /* 0x0000000300027308 */ /* 0x0000620000001400 */
[----:B------:R-:W-:Y:S02]  /*0a90*/  BSSY B0, `(.L_x_2654) ;  /* 0x000000a000007945 */ /* 0x000fe40003800000 */
[----:B------:R-:W-:-:S13]  /*0aa0*/  ISETP.GT.U32.AND P4, PT, R36, 0x727fffff, PT ;  /* 0x727fffff2400780c */ /* 0x000fda0003f84070 */
[----:B0-----:R-:W-:Y:S05]  /*0ab0*/  @!P4 BRA `(.L_x_2655) ;  /* 0x00000000000cc947 */ /* 0x001fea0003800000 */
[----:B-1----:R-:W-:-:S07]  /*0ac0*/  MOV R2, 0xae0 ;  /* 0x00000ae000027802 */ /* 0x002fce0000000f00 */
[----:B------:R-:W-:Y:S05]  /*0ad0*/  CALL.REL.NOINC `($__internal_64_$__cuda_sm20_sqrt_rn_f32_slowpath) ;  /* 0x0000002400307944 */ /* 0x000fea0003c00000 */
[----:B------:R-:W-:Y:S05]  /*0ae0*/  BRA `(.L_x_2656) ;  /* 0x0000000000107947 */ /* 0x000fea0003800000 */
.L_x_2655:
[C---:B-1----:R-:W-:Y:S01]  /*0af0*/  FMUL.FTZ R38, R2.reuse, R3 ;  /* 0x0000000302267220 */ /* 0x042fe20000410000 */
[----:B------:R-:W-:-:S03]  /*0b00*/  FMUL.FTZ R2, R2, 0.5 ;  /* 0x3f00000002027820 */ /* 0x000fc60000410000 */
[----:B------:R-:W-:-:S04]  /*0b10*/  FFMA R3, -R38, R38, R3 ;  /* 0x0000002626037223 */ /* 0x000fc80000000103 */
[----:B------:R-:W-:-:S07]  /*0b20*/  FFMA R38, R3, R2, R38 ;  /* 0x0000000203267223 */ /* 0x000fce0000000026 */
.L_x_2656:
[----:B------:R-:W-:Y:S05]  /*0b30*/  BSYNC B0 ;  /* 0x0000000000007941 */ /* 0x000fea0003800000 */
.L_x_2654:
        /* <DEDUP_REMOVED lines=13> */
[----:B------:R-:W-:Y:S05]  /*0c10*/  CALL.REL.NOINC `($__internal_65_$__cuda_sm3x_div_rn_noftz_f32_slowpath) ;  /* 0x0000002400347944 */ /* 0x000fea0003c00000 */
[----:B------:R-:W-:-:S07]  /*0c20*/  MOV R36, R2 ;  /* 0x0000000200247202 */ /* 0x000fce0000000f00 */
.L_x_2658:
[----:B------:R-:W-:Y:S05]  /*0c30*/  BSYNC B2 ;  /* 0x0000000000027941 */ /* 0x000fea0003800000 */
.L_x_2657:
        /* <DEDUP_REMOVED lines=21> */
[----:B------:R-:W-:Y:S05]  /*0d90*/  CALL.REL.NOINC `($__internal_65_$__cuda_sm3x_div_rn_noftz_f32_slowpath) ;  /* 0x0000002000d47944 */ /* 0x000fea0003c00000 */
[----:B------:R-:W-:-:S07]  /*0da0*/  MOV R46, R2 ;  /* 0x00000002002e7202 */ /* 0x000fce0000000f00 */
.L_x_2660:
[----:B------:R-:W-:Y:S05]  /*0db0*/  BSYNC B2 ;  /* 0x0000000000027941 */ /* 0x000fea0003800000 */
.L_x_2659:
        /* <DEDUP_REMOVED lines=14> */
[----:B------:R-:W-:Y:S05]  /*0ea0*/  CALL.REL.NOINC `($__internal_65_$__cuda_sm3x_div_rn_noftz_f32_slowpath) ;  /* 0x0000002000907944 */ /* 0x000fea0003c00000 */
[----:B------:R-:W-:-:S07]  /*0eb0*/  MOV R3, R2 ;  /* 0x0000000200037202 */ /* 0x000fce0000000f00 */
.L_x_2662:
[----:B------:R-:W-:Y:S05]  /*0ec0*/  BSYNC B2 ;  /* 0x0000000000027941 */ /* 0x000fea0003800000 */
.L_x_2661:
[----:B------:R-:W-:Y:S01]  /*0ed0*/  VIADD R36, R3, 0xf3000000 ;  /* 0xf300000003247836 */ /* 0x000fe20000000000 */
[----:B------:R0:W1:Y:S01]  /*0ee0*/  MUFU.RSQ R2, R3 ;  /* 0x0000000300027308 */ /* 0x0000620000001400 */
[----:B------:R-:W-:Y:S03]  /*0ef0*/  BSSY B0, `(.L_x_2663) ;  /* 0x000000a000007945 */ /* 0x000fe60003800000 */
[----:B------:R-:W-:-:S13]  /*0f00*/  ISETP.GT.U32.AND P4, PT, R36, 0x727fffff, PT ;  /* 0x727fffff2400780c */ /* 0x000fda0003f84070 */
[----:B01----:R-:W-:Y:S05]  /*0f10*/  @!P4 BRA `(.L_x_2664) ;  /* 0x00000000000cc947 */ /* 0x003fea0003800000 */
[----:B------:R-:W-:-:S07]  /*0f20*/  MOV R2, 0xf40 ;  /* 0x00000f4000027802 */ /* 0x000fce0000000f00 */
[----:B------:R-:W-:Y:S05]  /*0f30*/  CALL.REL.NOINC `($__internal_64_$__cuda_sm20_sqrt_rn_f32_slowpath) ;  /* 0x0000002000187944 */ /* 0x000fea0003c00000 */
[----:B------:R-:W-:Y:S05]  /*0f40*/  BRA `(.L_x_2665) ;  /* 0x0000000000107947 */ /* 0x000fea0003800000 */
.L_x_2664:
[C---:B------:R-:W-:Y:S01]  /*0f50*/  FMUL.FTZ R38, R2.reuse, R3 ;  /* 0x0000000302267220 */ /* 0x040fe20000410000 */
[----:B------:R-:W-:-:S03]  /*0f60*/  FMUL.FTZ R2, R2, 0.5 ;  /* 0x3f00000002027820 */ /* 0x000fc60000410000 */
[----:B------:R-:W-:-:S04]  /*0f70*/  FFMA R3, -R38, R38, R3 ;  /* 0x0000002626037223 */ /* 0x000fc80000000103 */
[----:B------:R-:W-:-:S07]  /*0f80*/  FFMA R38, R3, R2, R38 ;  /* 0x0000000203267223 */ /* 0x000fce0000000026 */
.L_x_2665:
[----:B------:R-:W-:Y:S05]  /*0f90*/  BSYNC B0 ;  /* 0x0000000000007941 */ /* 0x000fea0003800000 */
.L_x_2663:
        /* <DEDUP_REMOVED lines=13> */
[----:B------:R-:W-:Y:S05]  /*1070*/  CALL.REL.NOINC `($__internal_65_$__cuda_sm3x_div_rn_noftz_f32_slowpath) ;  /* 0x00000020001c7944 */ /* 0x000fea0003c00000 */
[----:B------:R-:W-:-:S07]  /*1080*/  IMAD.MOV.U32 R45, RZ, RZ, R2 ;  /* 0x000000ffff2d7224 */ /* 0x000fce00078e0002 */
.L_x_2667:
[----:B------:R-:W-:Y:S05]  /*1090*/  BSYNC B2 ;  /* 0x0000000000027941 */ /* 0x000fea0003800000 */
.L_x_2666:
        /* <DEDUP_REMOVED lines=21> */
[----:B------:R-:W-:Y:S05]  /*11f0*/  CALL.REL.NOINC `($__internal_65_$__cuda_sm3x_div_rn_noftz_f32_slowpath) ;  /* 0x0000001c00bc7944 */ /* 0x000fea0003c00000 */
[----:B------:R-:W-:-:S07]  /*1200*/  MOV R46, R2 ;  /* 0x00000002002e7202 */ /* 0x000fce0000000f00 */
.L_x_2669:
[----:B------:R-:W-:Y:S05]  /*1210*/  BSYNC B2 ;  /* 0x0000000000027941 */ /* 0x000fea0003800000 */
.L_x_2668:
        /* <DEDUP_REMOVED lines=14> */
[----:B------:R-:W-:Y:S05]  /*1300*/  CALL.REL.NOINC `($__internal_65_$__cuda_sm3x_div_rn_noftz_f32_slowpath) ;  /* 0x0000001c00787944 */ /* 0x000fea0003c00000 */
[----:B------:R-:W-:-:S07]  /*1310*/  MOV R3, R2 ;  /* 0x0000000200037202 */ /* 0x000fce0000000f00 */
.L_x_2671:
[----:B------:R-:W-:Y:S05]  /*1320*/  BSYNC B2 ;  /* 0x0000000000027941 */ /* 0x000fea0003800000 */
.L_x_2670:
        /* <DEDUP_REMOVED lines=8> */
.L_x_2673:
[C---:B-1----:R-:W-:Y:S01]  /*13b0*/  FMUL.FTZ R38, R2.reuse, R3 ;  /* 0x0000000302267220 */ /* 0x042fe20000410000 */
[----:B------:R-:W-:-:S03]  /*13c0*/  FMUL.FTZ R2, R2, 0.5 ;  /* 0x3f00000002027820 */ /* 0x000fc60000410000 */
[----:B------:R-:W-:-:S04]  /*13d0*/  FFMA R3, -R38, R38, R3 ;  /* 0x0000002626037223 */ /* 0x000fc80000000103 */
[----:B------:R-:W-:-:S07]  /*13e0*/  FFMA R38, R3, R2, R38 ;  /* 0x0000000203267223 */ /* 0x000fce0000000026 */
.L_x_2674:
[----:B------:R-:W-:Y:S05]  /*13f0*/  BSYNC B0 ;  /* 0x0000000000007941 */ /* 0x000fea0003800000 */
.L_x_2672:
        /* <DEDUP_REMOVED lines=13> */
[----:B------:R-:W-:Y:S05]  /*14d0*/  CALL.REL.NOINC `($__internal_65_$__cuda_sm3x_div_rn_noftz_f32_slowpath) ;  /* 0x0000001c00047944 */ /* 0x000fea0003c00000 */
[----:B------:R-:W-:-:S07]  /*14e0*/  MOV R45, R2 ;  /* 0x00000002002d7202 */ /* 0x000fce0000000f00 */
.L_x_2676:
[----:B------:R-:W-:Y:S05]  /*14f0*/  BSYNC B2 ;  /* 0x0000000000027941 */ /* 0x000fea0003800000 */
.L_x_2675:
        /* <DEDUP_REMOVED lines=21> */
[----:B------:R-:W-:Y:S05]  /*1650*/  CALL.REL.NOINC `($__internal_65_$__cuda_sm3x_div_rn_noftz_f32_slowpath) ;  /* 0x0000001800a47944 */ /* 0x000fea0003c00000 */
[----:B------:R-:W-:-:S07]  /*1660*/  IMAD.MOV.U32 R6, RZ, RZ, R2 ;  /* 0x000000ffff067224 */ /* 0x000fce00078e0002 */
.L_x_2678:
[----:B------:R-:W-:Y:S05]  /*1670*/  BSYNC B2 ;  /* 0x0000000000027941 */ /* 0x000fea0003800000 */
.L_x_2677:
        /* <DEDUP_REMOVED lines=16> */
.L_x_2680:
[----:B------:R-:W-:Y:S05]  /*1780*/  BSYNC B2 ;  /* 0x0000000000027941 */ /* 0x000fea0003800000 */
.L_x_2679:
        /* <DEDUP_REMOVED lines=8> */
.L_x_2682:
[C---:B-1----:R-:W-:Y:S01]  /*1810*/  FMUL.FTZ R38, R2.reuse, R3 ;  /* 0x0000000302267220 */ /* 0x042fe20000410000 */
[----:B------:R-:W-:-:S03]  /*1820*/  FMUL.FTZ R2, R2, 0.5 ;  /* 0x3f00000002027820 */ /* 0x000fc60000410000 */
[----:B------:R-:W-:-:S04]  /*1830*/  FFMA R3, -R38, R38, R3 ;  /* 0x0000002626037223 */ /* 0x000fc80000000103 */
[----:B------:R-:W-:-:S07]  /*1840*/  FFMA R38, R3, R2, R38 ;  /* 0x0000000203267223 */ /* 0x000fce0000000026 */
.L_x_2683:
[----:B------:R-:W-:Y:S05]  /*1850*/  BSYNC B0 ;  /* 0x0000000000007941 */ /* 0x000fea0003800000 */
.L_x_2681:
        /* <DEDUP_REMOVED lines=14> */
.L_x_2685:
[----:B------:R-:W-:Y:S05]  /*1940*/  BSYNC B2 ;  /* 0x0000000000027941 */ /* 0x000fea0003800000 */
.L_x_2684:
[----:B------:R-:W-:Y:S01]  /*1950*/  FFMA R6, R7, UR25, R2 ;  /* 0x0000001907067c23 */ /* 0x000fe20008000002 */
[----:B------:R-:W-:Y:S06]  /*1960*/  BRA `(.L_x_2686) ;  /* 0x0000001000687947 */ /* 0x000fec0003800000 */
.L_x_2649:
        /* <DEDUP_REMOVED lines=23> */
.L_x_2688:
[----:B------:R-:W-:Y:S05]  /*1ae0*/  BSYNC B2 ;  /* 0x0000000000027941 */ /* 0x000fea0003800000 */
.L_x_2687:
        /* <DEDUP_REMOVED lines=16> */
.L_x_2690:
[----:B------:R-:W-:Y:S05]  /*1bf0*/  BSYNC B2 ;  /* 0x0000000000027941 */ /* 0x000fea0003800000 */
.L_x_2689:
        /* <DEDUP_REMOVED lines=8> */
.L_x_2692:
[C---:B-1----:R-:W-:Y:S01]  /*1c80*/  FMUL.FTZ R38, R2.reuse, R3 ;  /* 0x0000000302267220 */ /* 0x042fe20000410000 */
[----:B------:R-:W-:-:S03]  /*1c90*/  FMUL.FTZ R2, R2, 0.5 ;  /* 0x3f00000002027820 */ /* 0x000fc60000410000 */
[----:B------:R-:W-:-:S04]  /*1ca0*/  FFMA R3, -R38, R38, R3 ;  /* 0x0000002626037223 */ /* 0x000fc80000000103 */
[----:B------:R-:W-:-:S07]  /*1cb0*/  FFMA R38, R3, R2, R38 ;  /* 0x0000000203267223 */ /* 0x000fce0000000026 */
.L_x_2693:
[----:B------:R-:W-:Y:S05]  /*1cc0*/  BSYNC B0 ;  /* 0x0000000000007941 */ /* 0x000fea0003800000 */
.L_x_2691:
        /* <DEDUP_REMOVED lines=15> */
.L_x_2695:
[----:B------:R-:W-:Y:S05]  /*1dc0*/  BSYNC B2 ;  /* 0x0000000000027941 */ /* 0x000fea0003800000 */
.L_x_2694:
        /* <DEDUP_REMOVED lines=24> */
.L_x_2697:
[----:B------:R-:W-:Y:S05]  /*1f50*/  BSYNC B2 ;  /* 0x0000000000027941 */ /* 0x000fea0003800000 */
.L_x_2696:
        /* <DEDUP_REMOVED lines=15> */
.L_x_2699:
[----:B------:R-:W-:Y:S05]  /*2050*/  BSYNC B2 ;  /* 0x0000000000027941 */ /* 0x000fea0003800000 */
.L_x_2698:
[----:B------:R-:W-:Y:S01]  /*2060*/  IADD3 R3, R2, -0xd000000, RZ ;  /* 0xf300000002037810 */ /* 0x000fe20007ffe0ff */
[----:B------:R0:W1:Y:S01]  /*2070*/  MUFU.RSQ R45, R2 ;  /* 0x00000002002d7308 */ /* 0x0000620000001400 */
[----:B------:R-:W-:Y:S02]  /*2080*/  BSSY B0, `(.L_x_2700) ;  /* 0x000000b000007945 */ /* 0x000fe40003800000 */
[----:B------:R-:W-:-:S13]  /*2090*/  ISETP.GT.U32.AND P4, PT, R3, 0x727fffff, PT ;  /* 0x727fffff0300780c */ /* 0x000fda0003f84070 */
[----:B0-----:R-:W-:Y:S05]  /*20a0*/  @!P4 BRA `(.L_x_2701) ;  /* 0x000000000010c947 */ /* 0x001fea0003800000 */
[----:B------:R-:W-:Y:S02]  /*20b0*/  MOV R3, R2 ;  /* 0x0000000200037202 */ /* 0x000fe40000000f00 */
[----:B------:R-:W-:-:S07]  /*20c0*/  MOV R2, 0x20e0 ;  /* 0x000020e000027802 */ /* 0x000fce0000000f00 */
[----:B-1----:R-:W-:Y:S05]  /*20d0*/  CALL.REL.NOINC `($__internal_64_$__cuda_sm20_sqrt_rn_f32_slowpath) ;  /* 0x0000000c00b07944 */ /* 0x002fea0003c00000 */
[----:B------:R-:W-:Y:S05]  /*20e0*/  BRA `(.L_x_2702) ;  /* 0x0000000000107947 */ /* 0x000fea0003800000 */
.L_x_2701:
[C---:B-1----:R-:W-:Y:S01]  /*20f0*/  FMUL.FTZ R3, R45.reuse, R2 ;  /* 0x000000022d037220 */ /* 0x042fe20000410000 */
[----:B------:R-:W-:-:S03]  /*2100*/  FMUL.FTZ R38, R45, 0.5 ;  /* 0x3f0000002d267820 */ /* 0x000fc60000410000 */
[----:B------:R-:W-:-:S04]  /*2110*/  FFMA R2, -R3, R3, R2 ;  /* 0x0000000303027223 */ /* 0x000fc80000000102 */
[----:B------:R-:W-:-:S07]  /*2120*/  FFMA R38, R2, R38, R3 ;  /* 0x0000002602267223 */ /* 0x000fce0000000003 */
.L_x_2702:
[----:B------:R-:W-:Y:S05]  /*2130*/  BSYNC B0 ;  /* 0x0000000000007941 */ /* 0x000fea0003800000 */
.L_x_2700:
        /* <DEDUP_REMOVED lines=15> */
.L_x_2704:
[----:B------:R-:W-:Y:S05]  /*2230*/  BSYNC B2 ;  /* 0x0000000000027941 */ /* 0x000fea0003800000 */
.L_x_2703:
        /* <DEDUP_REMOVED lines=24> */
.L_x_2706:
[----:B------:R-:W-:Y:S05]  /*23c0*/  BSYNC B2 ;  /* 0x0000000000027941 */ /* 0x000fea0003800000 */
.L_x_2705:
        /* <DEDUP_REMOVED lines=15> */
.L_x_2708:
[----:B------:R-:W-:Y:S05]  /*24c0*/  BSYNC B2 ;  /* 0x0000000000027941 */ /* 0x000fea0003800000 */
.L_x_2707:
        /* <DEDUP_REMOVED lines=9> */
.L_x_2710:
[C---:B-1----:R-:W-:Y:S01]  /*2560*/  FMUL.FTZ R3, R45.reuse, R2 ;  /* 0x000000022d037220 */ /* 0x042fe20000410000 */
[----:B------:R-:W-:-:S03]  /*2570*/  FMUL.FTZ R38, R45, 0.5 ;  /* 0x3f0000002d267820 */ /* 0x000fc60000410000 */
[----:B------:R-:W-:-:S04]  /*2580*/  FFMA R2, -R3, R3, R2 ;  /* 0x0000000303027223 */ /* 0x000fc80000000102 */
[----:B------:R-:W-:-:S07]  /*2590*/  FFMA R38, R2, R38, R3 ;  /* 0x0000002602267223 */ /* 0x000fce0000000003 */
.L_x_2711:
[----:B------:R-:W-:Y:S05]  /*25a0*/  BSYNC B0 ;  /* 0x0000000000007941 */ /* 0x000fea0003800000 */
.L_x_2709:
        /* <DEDUP_REMOVED lines=15> */
.L_x_2713:
[----:B------:R-:W-:Y:S05]  /*26a0*/  BSYNC B2 ;  /* 0x0000000000027941 */ /* 0x000fea0003800000 */
.L_x_2712:
        /* <DEDUP_REMOVED lines=22> */
[----:B------:R-:W-:-:S07]  /*2810*/  MOV R6, R2 ;  /* 0x0000000200067202 */ /* 0x000fce0000000f00 */
.L_x_2715:
[----:B------:R-:W-:Y:S05]  /*2820*/  BSYNC B2 ;  /* 0x0000000000027941 */ /* 0x000fea0003800000 */
.L_x_2714:
        /* <DEDUP_REMOVED lines=15> */
.L_x_2717:
[----:B------:R-:W-:Y:S05]  /*2920*/  BSYNC B2 ;  /* 0x0000000000027941 */ /* 0x000fea0003800000 */
.L_x_2716:
        /* <DEDUP_REMOVED lines=9> */
.L_x_2719:
[C---:B-1----:R-:W-:Y:S01]  /*29c0*/  FMUL.FTZ R3, R45.reuse, R2 ;  /* 0x000000022d037220 */ /* 0x042fe20000410000 */
[----:B------:R-:W-:-:S03]  /*29d0*/  FMUL.FTZ R38, R45, 0.5 ;  /* 0x3f0000002d267820 */ /* 0x000fc60000410000 */
[----:B------:R-:W-:-:S04]  /*29e0*/  FFMA R2, -R3, R3, R2 ;  /* 0x0000000303027223 */ /* 0x000fc80000000102 */
[----:B------:R-:W-:-:S07]  /*29f0*/  FFMA R38, R2, R38, R3 ;  /* 0x0000002602267223 */ /* 0x000fce0000000003 */
.L_x_2720:
[----:B------:R-:W-:Y:S05]  /*2a00*/  BSYNC B0 ;  /* 0x0000000000007941 */ /* 0x000fea0003800000 */
.L_x_2718:
        /* <DEDUP_REMOVED lines=14> */
.L_x_2722:
[----:B------:R-:W-:Y:S05]  /*2af0*/  BSYNC B2 ;  /* 0x0000000000027941 */ /* 0x000fea0003800000 */
.L_x_2721:
[----:B------:R-:W-:-:S07]  /*2b00*/  MOV R6, R2 ;  /* 0x0000000200067202 */ /* 0x000fce0000000f00 */
.L_x_2686:
[----:B------:R-:W-:Y:S01]  /*2b10*/  BSSY B0, `(.L_x_2723) ;  /* 0x000000f000007945 */ /* 0x000fe20003800000 */
[----:B------:R-:W-:Y:S01]  /*2b20*/  FFMA R35, -R35, UR26, R4 ;  /* 0x0000001a23237c23 */ /* 0x000fe20008000104 */
[----:B------:R-:W-:Y:S01]  /*2b30*/  FFMA R47, -R47, UR26, R10 ;  /* 0x0000001a2f2f7c23 */ /* 0x000fe2000800010a */
[----:B------:R-:W-:Y:S01]  /*2b40*/  FFMA R5, -R34, UR26, R5 ;  /* 0x0000001a22057c23 */ /* 0x000fe20008000105 */
[----:B------:R-:W-:Y:S06]  /*2b50*/  @!P0 BRA `(.L_x_2724) ;  /* 0x0000000000288947 */ /* 0x000fec0003800000 */
[----:B------:R-:W-:Y:S01]  /*2b60*/  IADD3 R18, R18, UR4, RZ ;  /* 0x0000000412127c10 */ /* 0x000fe2000fffe0ff */
[----:B------:R0:W-:Y:S01]  /*2b70*/  STG.E desc[UR18][R20.64], R5 ;  /* 0x0000000514007986 */ /* 0x0001e2000c101912 */
[----:B------:R-:W-:Y:S02]  /*2b80*/  F2FP.F16.F32.PACK_AB R4, RZ, R5 ;  /* 0x00000005ff04723e */ /* 0x000fe400000000ff */
[C---:B------:R-:W-:Y:S01]  /*2b90*/  IADD3 R3, P0, R18.reuse, UR8, RZ ;  /* 0x0000000812037c10 */ /* 0x040fe2000ff1e0ff */
[----:B------:R0:W-:Y:S03]  /*2ba0*/  STG.E desc[UR18][R22.64], R39 ;  /* 0x0000002716007986 */ /* 0x0001e6000c101912 */
[----:B------:R-:W-:Y:S01]  /*2bb0*/  LEA.HI.X.SX32 R18, R18, UR22, 0x1, P0 ;  /* 0x0000001612127c11 */ /* 0x000fe200080f0eff */
[----:B------:R0:W-:Y:S01]  /*2bc0*/  STG.E desc[UR18][R24.64], R0 ;  /* 0x0000000018007986 */ /* 0x0001e2000c101912 */
[----:B------:R-:W-:-:S04]  /*2bd0*/  LEA R2, P0, R3, UR12, 0x1 ;  /* 0x0000000c03027c11 */ /* 0x000fc8000f8008ff */
[----:B------:R-:W-:-:S05]  /*2be0*/  LEA.HI.X R3, R3, UR13, R18, 0x1, P0 ;  /* 0x0000000d03037c11 */ /* 0x000fca00080f0c12 */
[----:B------:R0:W-:Y:S04]  /*2bf0*/  STG.E.U16 desc[UR18][R2.64], R4 ;  /* 0x0000000402007986 */ /* 0x0001e8000c101512 */
.L_x_2724:
[----:B------:R-:W-:Y:S05]  /*2c00*/  BSYNC B0 ;  /* 0x0000000000007941 */ /* 0x000fea0003800000 */
.L_x_2723:
[----:B------:R-:W-:Y:S04]  /*2c10*/  BSSY B0, `(.L_x_2725) ;  /* 0x000000c000007945 */ /* 0x000fe80003800000 */
[----:B------:R-:W-:Y:S05]  /*2c20*/  @!P1 BRA `(.L_x_2726) ;  /* 0x0000000000289947 */ /* 0x000fea0003800000 */
[----:B------:R-:W-:Y:S01]  /*2c30*/  VIADD R17, R17, UR5 ;  /* 0x0000000511117c36 */ /* 0x000fe20008000000 */
[----:B0-----:R-:W-:Y:S01]  /*2c40*/  F2FP.F16.F32.PACK_AB R0, RZ, R35 ;  /* 0x00000023ff00723e */ /* 0x001fe200000000ff */
        /* <DEDUP_REMOVED lines=8> */
.L_x_2726:
[----:B------:R-:W-:Y:S05]  /*2cd0*/  BSYNC B0 ;  /* 0x0000000000007941 */ /* 0x000fea0003800000 */
.L_x_2725:
        /* <DEDUP_REMOVED lines=11> */
[----:B------:R-:W-:Y:S02]  /*2d90*/  F2FP.F16.F32.PACK_AB R0, RZ, R47 ;  /* 0x0000002fff00723e */ /* 0x000fe400000000ff */
[----:B------:R-:W-:Y:S01]  /*2da0*/  LEA.HI.X R3, R3, UR13, R10, 0x1, P0 ;  /* 0x0000000d03037c11 */ /* 0x000fe200080f0c0a */
[----:B------:R2:W-:Y:S04]  /*2db0*/  STG.E desc[UR18][R16.64], R19 ;  /* 0x0000001310007986 */ /* 0x0005e8000c101912 */
[----:B------:R2:W-:Y:S04]  /*2dc0*/  STG.E desc[UR18][R32.64], R37 ;  /* 0x0000002520007986 */ /* 0x0005e8000c101912 */
[----:B------:R2:W-:Y:S02]  /*2dd0*/  STG.E.U16 desc[UR18][R2.64], R0 ;  /* 0x0000000002007986 */ /* 0x0005e4000c101512 */
.L_x_2728:
[----:B------:R-:W-:Y:S05]  /*2de0*/  BSYNC B0 ;  /* 0x0000000000007941 */ /* 0x000fea0003800000 */
.L_x_2727:
        /* <DEDUP_REMOVED lines=14> */
[----:B------:R-:W-:Y:S01]  /*2ed0*/  F2FP.F16.F32.PACK_AB R0, RZ, R13 ;  /* 0x0000000dff00723e */ /* 0x000fe200000000ff */
[----:B------:R3:W-:Y:S01]  /*2ee0*/  STG.E desc[UR18][R6.64], R8 ;  /* 0x0000000806007986 */ /* 0x0007e2000c101912 */
[----:B------:R-:W-:-:S03]  /*2ef0*/  LEA.HI.X R3, R3, UR13, R14, 0x1, P0 ;  /* 0x0000000d03037c11 */ /* 0x000fc600080f0c0e */
[----:B------:R3:W-:Y:S04]  /*2f00*/  STG.E desc[UR18][R10.64], R9 ;  /* 0x000000090a007986 */ /* 0x0007e8000c101912 */
[----:B------:R3:W-:Y:S02]  /*2f10*/  STG.E.U16 desc[UR18][R2.64], R0 ;  /* 0x0000000002007986 */ /* 0x0007e4000c101512 */
.L_x_2730:
[----:B------:R-:W-:Y:S05]  /*2f20*/  BSYNC B0 ;  /* 0x0000000000007941 */ /* 0x000fea0003800000 */
.L_x_2729:
[----:B0123--:R-:W0:Y:S01]  /*2f30*/  LDC R0, c[0x0][0x210] ;  /* 0x00008400ff007b82 */ /* 0x00fe220000000800 */
[----:B------:R-:W-:-:S06]  /*2f40*/  ULEA UR4, UR5, UR4, 0x2 ;  /* 0x0000000405047291 */ /* 0x000fcc000f8e103f */
[----:B------:R-:W-:-:S04]  /*2f50*/  MOV R2, UR4 ;  /* 0x0000000400027c02 */ /* 0x000fc80008000f00 */
[----:B------:R-:W-:Y:S02]  /*2f60*/  ISETP.LT.AND P1, PT, R2, UR9, PT ;  /* 0x0000000902007c0c */ /* 0x000fe4000bf21270 */
[----:B0-----:R-:W-:-:S13]  /*2f70*/  ISETP.LE.AND P0, PT, R0, UR4, PT ;  /* 0x0000000400007c0c */ /* 0x001fda000bf03270 */
[----:B------:R-:W-:Y:S05]  /*2f80*/  @!P0 BRA P1, `(.L_x_2731) ;  /* 0xffffffd000b08947 */ /* 0x000fea000083ffff */
[----:B------:R-:W-:Y:S05]  /*2f90*/  EXIT ;  /* 0x000000000000794d */ /* 0x000fea0003800000 */
        .weak           $__internal_64_$__cuda_sm20_sqrt_rn_f32_slowpath
        .type           $__internal_64_$__cuda_sm20_sqrt_rn_f32_slowpath,@function
        .size           $__internal_64_$__cuda_sm20_sqrt_rn_f32_slowpath,($__internal_65_$__cuda_sm3x_div_rn_noftz_f32_slowpath - $__internal_64_$__cuda_sm20_sqrt_rn_f32_slowpath)
$__internal_64_$__cuda_sm20_sqrt_rn_f32_slowpath:
        /* <DEDUP_REMOVED lines=19> */
.L_x_2732:
[----:B------:R-:W-:-:S06]  /*30d0*/  HFMA2.MMA R3, -RZ, RZ, 0, 0 ;  /* 0x00000000ff037435 */ /* 0x000fcc00000001ff */
[----:B------:R-:W-:Y:S05]  /*30e0*/  RET.REL.NODEC R2 `(_Z25multi_tensor_apply_kernelI18TensorListMetadataILi5ELb0EEN18transformer_engine17multi_tensor_adam17AdamFunctorMasterI6__halfffiEEJffffffNS3_10adamMode_tEfEEvlPViT_T0_DpT1_) ;  /* 0xffffffcc02c47950 */ /* 0x000fea0003c3ffff */
        .weak           $__internal_65_$__cuda_sm3x_div_rn_noftz_f32_slowpath
        .type           $__internal_65_$__cuda_sm3x_div_rn_noftz_f32_slowpath,@function
        .size           $__internal_65_$__cuda_sm3x_div_rn_noftz_f32_slowpath,(.L_x_5548 - $__internal_65_$__cuda_sm3x_div_rn_noftz_f32_slowpath)
$__internal_65_$__cuda_sm3x_div_rn_noftz_f32_slowpath:
        /* <DEDUP_REMOVED lines=36> */
.L_x_2734:
        /* <DEDUP_REMOVED lines=51> */
.L_x_2741:
[----:B------:R-:W-:-:S04]  /*3660*/  LOP3.LUT R40, R40, 0x80000000, RZ, 0xc0, !PT ;  /* 0x8000000028287812 */ /* 0x000fc800078ec0ff */
[----:B------:R-:W-:Y:S01]  /*3670*/  LOP3.LUT R40, R40, 0x7f800000, RZ, 0xfc, !PT ;  /* 0x7f80000028287812 */ /* 0x000fe200078efcff */
[----:B------:R-:W-:Y:S06]  /*3680*/  BRA `(.L_x_2742) ;  /* 0x0000000000047947 */ /* 0x000fec0003800000 */
.L_x_2740:
[----:B------:R-:W-:-:S07]  /*3690*/  IMAD R40, R45, 0x800000, R40 ;  /* 0x008000002d287824 */ /* 0x000fce00078e0228 */
.L_x_2742:
[----:B------:R-:W-:Y:S05]  /*36a0*/  BSYNC B1 ;  /* 0x0000000000017941 */ /* 0x000fea0003800000 */
.L_x_2739:
[----:B------:R-:W-:Y:S01]  /*36b0*/  MOV R2, R40 ;  /* 0x0000002800027202 */ /* 0x000fe20000000f00 */
[----:B------:R-:W-:Y:S06]  /*36c0*/  BRA `(.L_x_2743) ;  /* 0x0000000000207947 */ /* 0x000fec0003800000 */
.L_x_2738:
[----:B------:R-:W-:-:S04]  /*36d0*/  LOP3.LUT R2, R3, 0x80000000, R2, 0x48, !PT ;  /* 0x8000000003027812 */ /* 0x000fc800078e4802 */
[----:B------:R-:W-:Y:S01]  /*36e0*/  LOP3.LUT R2, R2, 0x7f800000, RZ, 0xfc, !PT ;  /* 0x7f80000002027812 */ /* 0x000fe200078efcff */
[----:B------:R-:W-:Y:S06]  /*36f0*/  BRA `(.L_x_2743) ;  /* 0x0000000000147947 */ /* 0x000fec0003800000 */
.L_x_2737:
[----:B------:R-:W-:Y:S01]  /*3700*/  LOP3.LUT R2, R3, 0x80000000, R2, 0x48, !PT ;  /* 0x8000000003027812 */ /* 0x000fe200078e4802 */
[----:B------:R-:W-:Y:S06]  /*3710*/  BRA `(.L_x_2743) ;  /* 0x00000000000c7947 */ /* 0x000fec0003800000 */
.L_x_2736:
[----:B------:R-:W0:Y:S01]  /*3720*/  MUFU.RSQ R2, -QNAN ;  /* 0xffc0000000027908 */ /* 0x000e220000001400 */
[----:B------:R-:W-:Y:S05]  /*3730*/  BRA `(.L_x_2743) ;  /* 0x0000000000047947 */ /* 0x000fea0003800000 */
.L_x_2735:
[----:B------:R-:W-:-:S07]  /*3740*/  FADD.FTZ R2, R2, R3 ;  /* 0x0000000302027221 */ /* 0x000fce0000010000 */
.L_x_2743:
[----:B------:R-:W-:Y:S05]  /*3750*/  BSYNC B0 ;  /* 0x0000000000007941 */ /* 0x000fea0003800000 */
.L_x_2733:
[----:B------:R-:W-:Y:S01]  /*3760*/  HFMA2.MMA R45, -RZ, RZ, 0, 0 ;  /* 0x00000000ff2d7435 */ /* 0x000fe200000001ff */
[----:B------:R-:W-:-:S05]  /*3770*/  MOV R44, R36 ;  /* 0x00000024002c7202 */ /* 0x000fca0000000f00 */
[----:B0-----:R-:W-:Y:S05]  /*3780*/  RET.REL.NODEC R44 `(_Z25multi_tensor_apply_kernelI18TensorListMetadataILi5ELb0EEN18transformer_engine17multi_tensor_adam17AdamFunctorMasterI6__halfffiEEJffffffNS3_10adamMode_tEfEEvlPViT_T0_DpT1_) ;  /* 0xffffffc82c1c7950 */ /* 0x001fea0003c3ffff */
.L_x_2744:
        /* <DEDUP_REMOVED lines=15> */
.L_x_5548:


//--------------------- .text._Z25multi_tensor_apply_kernelI18TensorListMetadataILi5ELb0EEN18transformer_engine17multi_tensor_adam17AdamFunctorMasterIf13__nv_bfloat16fiEEJffffffNS3_10adamMode_tEfEEvlPViT_T0_DpT1_ --------------------------
	.section	.text._Z25multi_tensor_apply_kernelI18TensorListMetadataILi5ELb0EEN18transformer_engine17multi_tensor_adam17AdamFunctorMasterIf13__nv_bfloat16fiEEJffffffNS3_10adamMode_tEfEEvlPViT_T0_DpT1_,"ax",@progbits
	.align	128
        .global         _Z25multi_tensor_apply_kernelI18TensorListMetadataILi5ELb0EEN18transformer_engine17multi_tensor_adam17AdamFunctorMasterIf13__nv_bfloat16fiEEJffffffNS3_10adamMode_tEfEEvlPViT_T0_DpT1_
        .type           _Z25multi_tensor_apply_kernelI18TensorListMetadataILi5ELb0EEN18transformer_engine17multi_tensor_adam17AdamFunctorMasterIf13__nv_bfloat16fiEEJffffffNS3_10adamMode_tEfEEvlPViT_T0_DpT1_,@function
        .size           _Z25multi_tensor_apply_kernelI18TensorListMetadataILi5ELb0EEN18transformer_engine17multi_tensor_adam17AdamFunctorMasterIf13__nv_bfloat16fiEEJffffffNS3_10adamMode_tEfEEvlPViT_T0_DpT1_,(.L_x_5550 - _Z25multi_tensor_apply_kernelI18TensorListMetadataILi5ELb0EEN18transformer_engine17multi_tensor_adam17AdamFunctorMasterIf13__nv_bfloat16fiEEJffffffNS3_10adamMode_tEfEEvlPViT_T0_DpT1_)
        .other          _Z25multi_tensor_apply_kernelI18TensorListMetadataILi5ELb0EEN18transformer_engine17multi_tensor_adam17AdamFunctorMasterIf13__nv_bfloat16fiEEJffffffNS3_10adamMode_tEfEEvlPViT_T0_DpT1_,@"STO_CUDA_ENTRY STV_DEFAULT"
_Z25multi_tensor_apply_kernelI18TensorListMetadataILi5ELb0EEN18transformer_engine17multi_tensor_adam17AdamFunctorMasterIf13__nv_bfloat16fiEEJffffffNS3_10adamMode_tEfEEvlPViT_T0_DpT1_:
.text._Z25multi_tensor_apply_kernelI18TensorListMetadataILi5ELb0EEN18transformer_engine17multi_tensor_adam17AdamFunctorMasterIf13__nv_bfloat16fiEEJffffffNS3_10adamMode_tEfEEvlPViT_T0_DpT1_:
        /* <DEDUP_REMOVED lines=37> */
.L_x_2827:
[----:B------:R-:W0:Y:S02]  /*0250*/  S2R R4, SR_TID.X ;  /* 0x0000000000047919 */ /* 0x000e240000002100 */
[----:B0-----:R-:W-:-:S04]  /*0260*/  IADD3 R5, R4, UR4, RZ ;  /* 0x0000000404057c10 */ /* 0x001fc8000fffe0ff */
[C---:B------:R-:W-:Y:S02]  /*0270*/  IADD3 R6, R5.reuse, UR5, RZ ;  /* 0x0000000505067c10 */ /* 0x040fe4000fffe0ff */
[C---:B------:R-:W-:Y:S02]  /*0280*/  ISETP.GE.AND P0, PT, R5.reuse, UR28, PT ;  /* 0x0000001c05007c0c */ /* 0x040fe4000bf06270 */
[C---:B------:R-:W-:Y:S01]  /*0290*/  ISETP.GE.AND P1, PT, R6.reuse, UR28, PT ;  /* 0x0000001c06007c0c */ /* 0x040fe2000bf26270 */
[C---:B------:R-:W-:Y:S01]  /*02a0*/  VIADD R8, R6.reuse, UR5 ;  /* 0x0000000506087c36 */ /* 0x040fe20008000000 */
[----:B------:R-:W-:Y:S02]  /*02b0*/  ISETP.LT.AND P0, PT, R5, UR9, !P0 ;  /* 0x0000000905007c0c */ /* 0x000fe4000c701270 */
[----:B------:R-:W-:Y:S02]  /*02c0*/  ISETP.LT.AND P1, PT, R6, UR9, !P1 ;  /* 0x0000000906007c0c */ /* 0x000fe4000cf21270 */
[----:B------:R-:W-:-:S02]  /*02d0*/  ISETP.GE.AND P2, PT, R8, UR28, PT ;  /* 0x0000001c08007c0c */ /* 0x000fc4000bf46270 */
[C---:B------:R-:W-:Y:S02]  /*02e0*/  IADD3 R19, P3, R5.reuse, UR8, RZ ;  /* 0x0000000805137c10 */ /* 0x040fe4000ff7e0ff */
[----:B------:R-:W-:Y:S02]  /*02f0*/  ISETP.LT.AND P2, PT, R8, UR9, !P2 ;  /* 0x0000000908007c0c */ /* 0x000fe4000d741270 */
[C---:B------:R-:W-:Y:S02]  /*0300*/  IADD3 R17, P4, R6.reuse, UR8, RZ ;  /* 0x0000000806117c10 */ /* 0x040fe4000ff9e0ff */
[----:B------:R-:W-:Y:S02]  /*0310*/  LEA.HI.X.SX32 R32, R5, UR22, 0x1, P3 ;  /* 0x0000001605207c11 */ /* 0x000fe400098f0eff */
[----:B------:R-:W-:Y:S02]  /*0320*/  @P0 LEA R2, P3, R19, UR10, 0x1 ;  /* 0x0000000a13020c11 */ /* 0x000fe4000f8608ff */
[----:B------:R-:W-:-:S02]  /*0330*/  LEA.HI.X.SX32 R20, R6, UR22, 0x1, P4 ;  /* 0x0000001606147c11 */ /* 0x000fc4000a0f0eff */
[C---:B------:R-:W-:Y:S02]  /*0340*/  IADD3 R10, R8.reuse, UR5, RZ ;  /* 0x00000005080a7c10 */ /* 0x040fe4000fffe0ff */
[----:B------:R-:W-:Y:S02]  /*0350*/  @P1 LEA R12, P4, R17, UR10, 0x1 ;  /* 0x0000000a110c1c11 */ /* 0x000fe4000f8808ff */
[----:B------:R-:W-:Y:S02]  /*0360*/  IADD3 R7, P5, R8, UR8, RZ ;  /* 0x0000000808077c10 */ /* 0x000fe4000ffbe0ff */
[----:B------:R-:W-:Y:S02]  /*0370*/  @P0 LEA.HI.X R3, R19, UR11, R32, 0x1, P3 ;  /* 0x0000000b13030c11 */ /* 0x000fe400098f0c20 */
[----:B------:R-:W-:Y:S02]  /*0380*/  ISETP.GE.AND P3, PT, R10, UR28, PT ;  /* 0x0000001c0a007c0c */ /* 0x000fe4000bf66270 */
[----:B------:R-:W-:Y:S01]  /*0390*/  @P1 LEA.HI.X R13, R17, UR11, R20, 0x1, P4 ;  /* 0x0000000b110d1c11 */ /* 0x000fe2000a0f0c14 */
[----:B------:R-:W2:Y:S01]  /*03a0*/  @P0 LDG.E.U16 R2, desc[UR18][R2.64] ;  /* 0x0000001202020981 */ /* 0x000ea2000c1e1500 */
[----:B------:R-:W-:-:S02]  /*03b0*/  LEA.HI.X.SX32 R8, R8, UR22, 0x1, P5 ;  /* 0x0000001608087c11 */ /* 0x000fc4000a8f0eff */
[C---:B------:R-:W-:Y:S01]  /*03c0*/  @P2 LEA R14, P4, R7.reuse, UR10, 0x1 ;  /* 0x0000000a070e2c11 */ /* 0x040fe2000f8808ff */
[----:B------:R-:W3:Y:S01]  /*03d0*/  @P1 LDG.E.U16 R0, desc[UR18][R12.64] ;  /* 0x000000120c001981 */ /* 0x000ee2000c1e1500 */
[C---:B------:R-:W-:Y:S02]  /*03e0*/  @P2 SHF.L.U32 R22, R7.reuse, 0x2, RZ ;  /* 0x0000000207162819 */ /* 0x040fe400000006ff */
[C---:B------:R-:W-:Y:S02]  /*03f0*/  IADD3 R9, P5, R10.reuse, UR8, RZ ;  /* 0x000000080a097c10 */ /* 0x040fe4000ffbe0ff */
[----:B------:R-:W-:Y:S02]  /*0400*/  ISETP.LT.AND P3, PT, R10, UR9, !P3 ;  /* 0x000000090a007c0c */ /* 0x000fe4000df61270 */
[----:B------:R-:W-:Y:S02]  /*0410*/  @P2 LEA.HI.X R15, R7, UR11, R8, 0x1, P4 ;  /* 0x0000000b070f2c11 */ /* 0x000fe4000a0f0c08 */
[----:B------:R-:W-:-:S02]  /*0420*/  @P2 IADD3 R24, P4, R22, UR14, RZ ;  /* 0x0000000e16182c10 */ /* 0x000fc4000ff9e0ff */
[----:B------:R-:W-:Y:S01]  /*0430*/  LEA.HI.X.SX32 R10, R10, UR22, 0x1, P5 ;  /* 0x000000160a0a7c11 */ /* 0x000fe2000a8f0eff */
[----:B------:R0:W4:Y:S01]  /*0440*/  @P2 LDG.E.U16 R3, desc[UR18][R14.64] ;  /* 0x000000120e032981 */ /* 0x000122000c1e1500 */
[----:B------:R-:W-:Y:S02]  /*0450*/  @P2 SHF.L.U64.HI R11, R7, 0x2, R8 ;  /* 0x00000002070b2819 */ /* 0x000fe40000010208 */
[----:B------:R-:W-:Y:S02]  /*0460*/  @P2 IADD3 R22, P5, R22, UR6, RZ ;  /* 0x0000000616162c10 */ /* 0x000fe4000ffbe0ff */
[C---:B------:R-:W-:Y:S02]  /*0470*/  @P2 IADD3.X R25, R11.reuse, UR15, RZ, P4, !PT ;  /* 0x0000000f0b192c10 */ /* 0x040fe4000a7fe4ff */
[----:B------:R-:W-:Y:S01]  /*0480*/  @P2 IADD3.X R23, R11, UR7, RZ, P5, !PT ;  /* 0x000000070b172c10 */ /* 0x000fe2000affe4ff */
[----:B------:R-:W-:Y:S01]  /*0490*/  HFMA2.MMA R11, -RZ, RZ, 0, 0 ;  /* 0x00000000ff0b7435 */ /* 0x000fe200000001ff */
[----:B------:R-:W-:-:S02]  /*04a0*/  @P3 LEA R40, P4, R9, UR10, 0x1 ;  /* 0x0000000a09283c11 */ /* 0x000fc4000f8808ff */
[C---:B------:R-:W-:Y:S02]  /*04b0*/  @P3 SHF.L.U32 R26, R9.reuse, 0x2, RZ ;  /* 0x00000002091a3819 */ /* 0x040fe400000006ff */
[C-C-:B------:R-:W-:Y:S02]  /*04c0*/  @P3 LEA.HI.X R41, R9.reuse, UR11, R10.reuse, 0x1, P4 ;  /* 0x0000000b09293c11 */ /* 0x140fe4000a0f0c0a */
[----:B0-----:R-:W-:Y:S02]  /*04d0*/  @P3 SHF.L.U64.HI R15, R9, 0x2, R10 ;  /* 0x00000002090f3819 */ /* 0x001fe4000001020a */
[C---:B------:R-:W-:Y:S01]  /*04e0*/  @P3 IADD3 R30, P4, R26.reuse, UR16, RZ ;  /* 0x000000101a1e3c10 */ /* 0x040fe2000ff9e0ff */
[----:B------:R0:W5:Y:S01]  /*04f0*/  @P2 LDG.E R11, desc[UR18][R22.64] ;  /* 0x00000012160b2981 */ /* 0x000162000c1e1900 */
[C---:B------:R-:W-:Y:S02]  /*0500*/  @P3 IADD3 R28, P5, R26.reuse, UR14, RZ ;  /* 0x0000000e1a1c3c10 */ /* 0x040fe4000ffbe0ff */
[----:B------:R-:W-:-:S02]  /*0510*/  @P3 IADD3 R26, P6, R26, UR6, RZ ;  /* 0x000000061a1a3c10 */ /* 0x000fc4000ffde0ff */
[----:B------:R-:W-:Y:S02]  /*0520*/  CS2R R12, SRZ ;  /* 0x00000000000c7805 */ /* 0x000fe4000001ff00 */
[C---:B------:R-:W-:Y:S01]  /*0530*/  @P3 IADD3.X R31, R15.reuse, UR17, RZ, P4, !PT ;  /* 0x000000110f1f3c10 */ /* 0x040fe2000a7fe4ff */
[----:B------:R-:W-:Y:S01]  /*0540*/  IMAD.MOV.U32 R14, RZ, RZ, RZ ;  /* 0x000000ffff0e7224 */ /* 0x000fe200078e00ff */
[----:B------:R-:W-:Y:S01]  /*0550*/  @P3 IADD3.X R29, R15, UR15, RZ, P5, !PT ;  /* 0x0000000f0f1d3c10 */ /* 0x000fe2000affe4ff */
[----:B------:R-:W-:Y:S01]  /*0560*/  IMAD.MOV.U32 R18, RZ, RZ, RZ ;  /* 0x000000ffff127224 */ /* 0x000fe200078e00ff */
[----:B------:R-:W-:Y:S01]  /*0570*/  SHF.L.U64.HI R21, R17, 0x2, R20 ;  /* 0x0000000211157819 */ /* 0x000fe20000010214 */
[----:B0-----:R-:W-:Y:S01]  /*0580*/  IMAD.SHL.U32 R22, R19, 0x4, RZ ;  /* 0x0000000413167824 */ /* 0x001fe200078e00ff */
[----:B------:R-:W-:Y:S01]  /*0590*/  @P3 IADD3.X R27, R15, UR7, RZ, P6, !PT ;  /* 0x000000070f1b3c10 */ /* 0x000fe2000b7fe4ff */
[----:B------:R0:W5:Y:S01]  /*05a0*/  @P3 LDG.E R13, desc[UR18][R30.64] ;  /* 0x000000121e0d3981 */ /* 0x000162000c1e1900 */
[----:B------:R-:W-:-:S02]  /*05b0*/  SHF.L.U64.HI R23, R19, 0x2, R32 ;  /* 0x0000000213177819 */ /* 0x000fc40000010220 */
[C---:B------:R-:W-:Y:S01]  /*05c0*/  IADD3 R32, P4, R22.reuse, UR6, RZ ;  /* 0x0000000616207c10 */ /* 0x040fe2000ff9e0ff */
[----:B------:R1:W5:Y:S01]  /*05d0*/  @P3 LDG.E R12, desc[UR18][R28.64] ;  /* 0x000000121c0c3981 */ /* 0x000362000c1e1900 */
[----:B------:R-:W-:Y:S02]  /*05e0*/  SHF.L.U32 R17, R17, 0x2, RZ ;  /* 0x0000000211117819 */ /* 0x000fe400000006ff */
[----:B------:R-:W-:Y:S01]  /*05f0*/  IADD3.X R33, R23, UR7, RZ, P4, !PT ;  /* 0x0000000717217c10 */ /* 0x000fe2000a7fe4ff */
[----:B------:R1:W5:Y:S01]  /*0600*/  @P3 LDG.E R14, desc[UR18][R26.64] ;  /* 0x000000121a0e3981 */ /* 0x000362000c1e1900 */
[C---:B0-----:R-:W-:Y:S01]  /*0610*/  IADD3 R30, P6, R22.reuse, UR14, RZ ;  /* 0x0000000e161e7c10 */ /* 0x041fe2000ffde0ff */
[----:B------:R-:W-:Y:S02]  /*0620*/  HFMA2.MMA R16, -RZ, RZ, 0, 0 ;  /* 0x00000000ff107435 */ /* 0x000fe400000001ff */
[----:B------:R0:W5:Y:S01]  /*0630*/  @P2 LDG.E R18, desc[UR18][R24.64] ;  /* 0x0000001218122981 */ /* 0x000162000c1e1900 */
[----:B-1----:R-:W-:-:S02]  /*0640*/  IADD3 R28, P5, R22, UR16, RZ ;  /* 0x00000010161c7c10 */ /* 0x002fc4000ffbe0ff */
[----:B------:R-:W-:Y:S02]  /*0650*/  CS2R R38, SRZ ;  /* 0x0000000000267805 */ /* 0x000fe4000001ff00 */
[----:B------:R-:W-:Y:S02]  /*0660*/  CS2R R34, SRZ ;  /* 0x0000000000227805 */ /* 0x000fe4000001ff00 */
[----:B------:R-:W-:Y:S02]  /*0670*/  CS2R R36, SRZ ;  /* 0x0000000000247805 */ /* 0x000fe4000001ff00 */
[----:B------:R-:W-:Y:S01]  /*0680*/  IADD3 R26, P4, R17, UR6, RZ ;  /* 0x00000006111a7c10 */ /* 0x000fe2000ff9e0ff */
[----:B------:R-:W4:Y:S01]  /*0690*/  @P3 LDG.E.U16 R40, desc[UR18][R40.64] ;  /* 0x0000001228283981 */ /* 0x000f22000c1e1500 */
[C---:B------:R-:W-:Y:S02]  /*06a0*/  IADD3.X R31, R23.reuse, UR15, RZ, P6, !PT ;  /* 0x0000000f171f7c10 */ /* 0x040fe4000b7fe4ff */
[----:B------:R-:W-:-:S02]  /*06b0*/  IADD3.X R29, R23, UR17, RZ, P5, !PT ;  /* 0x00000011171d7c10 */ /* 0x000fc4000affe4ff */
[C---:B0-----:R-:W-:Y:S01]  /*06c0*/  IADD3 R24, P6, R17.reuse, UR14, RZ ;  /* 0x0000000e11187c10 */ /* 0x041fe2000ffde0ff */
[----:B------:R0:W5:Y:S01]  /*06d0*/  @P0 LDG.E R38, desc[UR18][R30.64] ;  /* 0x000000121e260981 */ /* 0x000162000c1e1900 */
[----:B------:R-:W-:Y:S02]  /*06e0*/  IADD3 R22, P5, R17, UR16, RZ ;  /* 0x0000001011167c10 */ /* 0x000fe4000ffbe0ff */
[----:B------:R-:W-:Y:S01]  /*06f0*/  IADD3.X R27, R21, UR7, RZ, P4, !PT ;  /* 0x00000007151b7c10 */ /* 0x000fe2000a7fe4ff */
[----:B------:R0:W5:Y:S01]  /*0700*/  @P0 LDG.E R35, desc[UR18][R28.64] ;  /* 0x000000121c230981 */ /* 0x000162000c1e1900 */
[----:B------:R-:W-:Y:S02]  /*0710*/  LEA R20, P4, R7, UR16, 0x2 ;  /* 0x0000001007147c11 */ /* 0x000fe4000f8810ff */
[----:B------:R-:W-:Y:S01]  /*0720*/  MOV R15, RZ ;  /* 0x000000ff000f7202 */ /* 0x000fe20000000f00 */
[----:B------:R0:W5:Y:S01]  /*0730*/  @P1 LDG.E R16, desc[UR18][R26.64] ;  /* 0x000000121a101981 */ /* 0x000162000c1e1900 */
[----:B------:R-:W-:-:S02]  /*0740*/  MOV R19, RZ ;  /* 0x000000ff00137202 */ /* 0x000fc40000000f00 */
[C---:B------:R-:W-:Y:S02]  /*0750*/  IADD3.X R25, R21.reuse, UR15, RZ, P6, !PT ;  /* 0x0000000f15197c10 */ /* 0x040fe4000b7fe4ff */
[----:B------:R-:W-:Y:S01]  /*0760*/  IADD3.X R23, R21, UR17, RZ, P5, !PT ;  /* 0x0000001115177c10 */ /* 0x000fe2000affe4ff */
[----:B------:R0:W5:Y:S01]  /*0770*/  @P0 LDG.E R15, desc[UR18][R32.64] ;  /* 0x00000012200f0981 */ /* 0x000162000c1e1900 */
[----:B------:R-:W-:-:S03]  /*0780*/  LEA.HI.X R21, R7, UR17, R8, 0x2, P4 ;  /* 0x0000001107157c11 */ /* 0x000fc6000a0f1408 */
[----:B------:R0:W5:Y:S04]  /*0790*/  @P1 LDG.E R36, desc[UR18][R24.64] ;  /* 0x0000001218241981 */ /* 0x000168000c1e1900 */
[----:B------:R0:W5:Y:S04]  /*07a0*/  @P1 LDG.E R37, desc[UR18][R22.64] ;  /* 0x0000001216251981 */ /* 0x000168000c1e1900 */
[----:B------:R0:W5:Y:S01]  /*07b0*/  @P2 LDG.E R19, desc[UR18][R20.64] ;  /* 0x0000001214132981 */ /* 0x000162000c1e1900 */
[----:B------:R-:W-:Y:S01]  /*07c0*/  ISETP.NE.AND P4, PT, RZ, UR23, PT ;  /* 0x00000017ff007c0c */ /* 0x000fe2000bf85270 */
[----:B------:R-:W-:Y:S01]  /*07d0*/  HFMA2.MMA R17, -RZ, RZ, 0, 0 ;  /* 0x00000000ff117435 */ /* 0x000fe200000001ff */
[----:B------:R-:W-:Y:S01]  /*07e0*/  IMAD.MOV.U32 R42, RZ, RZ, RZ ;  /* 0x000000ffff2a7224 */ /* 0x000fe200078e00ff */
[----:B--2---:R-:W-:Y:S01]  /*07f0*/  @P0 SHF.L.U32 R42, R2, 0x10, RZ ;  /* 0x00000010022a0819 */ /* 0x004fe200000006ff */
[----:B---3--:R-:W-:Y:S01]  /*0800*/  @P1 IMAD.U32 R39, R0, 0x10000, RZ ;  /* 0x0001000000271824 */ /* 0x008fe200078e00ff */
[----:B----4-:R-:W-:-:S02]  /*0810*/  @P2 SHF.L.U32 R34, R3, 0x10, RZ ;  /* 0x0000001003222819 */ /* 0x010fc400000006ff */
[----:B------:R-:W-:-:S06]  /*0820*/  @P3 SHF.L.U32 R17, R40, 0x10, RZ ;  /* 0x0000001028113819 */ /* 0x000fcc00000006ff */
        /* <DEDUP_REMOVED lines=21> */
[----:B------:R-:W-:Y:S05]  /*0980*/  CALL.REL.NOINC `($__internal_67_$__cuda_sm3x_div_rn_noftz_f32_slowpath) ;  /* 0x0000002400e07944 */ /* 0x000fea0003c00000 */
[----:B------:R-:W-:-:S07]  /*0990*/  IMAD.MOV.U32 R44, RZ, RZ, R2 ;  /* 0x000000ffff2c7224 */ /* 0x000fce00078e0002 */
.L_x_2747:
[----:B------:R-:W-:Y:S05]  /*09a0*/  BSYNC B2 ;  /* 0x0000000000027941 */ /* 0x000fea0003800000 */
.L_x_2746:
        /* <DEDUP_REMOVED lines=16> */
.L_x_2749:
[----:B------:R-:W-:Y:S05]  /*0ab0*/  BSYNC B2 ;  /* 0x0000000000027941 */ /* 0x000fea0003800000 */
.L_x_2748:
[----:B------:R-:W-:Y:S01]  /*0ac0*/  IADD3 R38, R3, -0xd000000, RZ ;  /* 0xf300000003267810 */ /* 0x000fe20007ffe0ff */
[----:B------:R0:W1:Y:S01]  /*0ad0*/  MUFU.RSQ R2, R3 ;  /* 0x0000000300027308 */ /* 0x0000620000001400 */
[----:B------:R-:W-:Y:S02]  /*0ae0*/  BSSY B0, `(.L_x_2750) ;  /* 0x000000a000007945 */ /* 0x000fe40003800000 */
[----:B------:R-:W-:-:S13]  /*0af0*/  ISETP.GT.U32.AND P4, PT, R38, 0x727fffff, PT ;  /* 0x727fffff2600780c */ /* 0x000fda0003f84070 */
[----:B0-----:R-:W-:Y:S05]  /*0b00*/  @!P4 BRA `(.L_x_2751) ;  /* 0x00000000000cc947 */ /* 0x001fea0003800000 */
[----:B-1----:R-:W-:-:S07]  /*0b10*/  MOV R2, 0xb30 ;  /* 0x00000b3000027802 */ /* 0x002fce0000000f00 */
[----:B------:R-:W-:Y:S05]  /*0b20*/  CALL.REL.NOINC `($__internal_66_$__cuda_sm20_sqrt_rn_f32_slowpath) ;  /* 0x0000002400247944 */ /* 0x000fea0003c00000 */
[----:B------:R-:W-:Y:S05]  /*0b30*/  BRA `(.L_x_2752) ;  /* 0x0000000000107947 */ /* 0x000fea0003800000 */
.L_x_2751:
[C---:B-1----:R-:W-:Y:S01]  /*0b40*/  FMUL.FTZ R40, R2.reuse, R3 ;  /* 0x0000000302287220 */ /* 0x042fe20000410000 */
[----:B------:R-:W-:-:S03]  /*0b50*/  FMUL.FTZ R2, R2, 0.5 ;  /* 0x3f00000002027820 */ /* 0x000fc60000410000 */
[----:B------:R-:W-:-:S04]  /*0b60*/  FFMA R3, -R40, R40, R3 ;  /* 0x0000002828037223 */ /* 0x000fc80000000103 */
[----:B------:R-:W-:-:S07]  /*0b70*/  FFMA R40, R3, R2, R40 ;  /* 0x0000000203287223 */ /* 0x000fce0000000028 */
.L_x_2752:
[----:B------:R-:W-:Y:S05]  /*0b80*/  BSYNC B0 ;  /* 0x0000000000007941 */ /* 0x000fea0003800000 */
.L_x_2750:
        /* <DEDUP_REMOVED lines=13> */
[----:B------:R-:W-:Y:S05]  /*0c60*/  CALL.REL.NOINC `($__internal_67_$__cuda_sm3x_div_rn_noftz_f32_slowpath) ;  /* 0x0000002400287944 */ /* 0x000fea0003c00000 */
[----:B------:R-:W-:-:S07]  /*0c70*/  MOV R38, R2 ;  /* 0x0000000200267202 */ /* 0x000fce0000000f00 */
.L_x_2754:
[----:B------:R-:W-:Y:S05]  /*0c80*/  BSYNC B2 ;  /* 0x0000000000027941 */ /* 0x000fea0003800000 */
.L_x_2753:
        /* <DEDUP_REMOVED lines=21> */
[----:B------:R-:W-:Y:S05]  /*0de0*/  CALL.REL.NOINC `($__internal_67_$__cuda_sm3x_div_rn_noftz_f32_slowpath) ;  /* 0x0000002000c87944 */ /* 0x000fea0003c00000 */
[----:B------:R-:W-:-:S07]  /*0df0*/  MOV R44, R2 ;  /* 0x00000002002c7202 */ /* 0x000fce0000000f00 */
.L_x_2756:
[----:B------:R-:W-:Y:S05]  /*0e00*/  BSYNC B2 ;  /* 0x0000000000027941 */ /* 0x000fea0003800000 */
.L_x_2755:
        /* <DEDUP_REMOVED lines=14> */
[----:B------:R-:W-:Y:S05]  /*0ef0*/  CALL.REL.NOINC `($__internal_67_$__cuda_sm3x_div_rn_noftz_f32_slowpath) ;  /* 0x0000002000847944 */ /* 0x000fea0003c00000 */
[----:B------:R-:W-:-:S07]  /*0f00*/  MOV R3, R2 ;  /* 0x0000000200037202 */ /* 0x000fce0000000f00 */
.L_x_2758:
[----:B------:R-:W-:Y:S05]  /*0f10*/  BSYNC B2 ;  /* 0x0000000000027941 */ /* 0x000fea0003800000 */
.L_x_2757:
[----:B------:R-:W-:Y:S01]  /*0f20*/  VIADD R38, R3, 0xf3000000 ;  /* 0xf300000003267836 */ /* 0x000fe20000000000 */
[----:B------:R0:W1:Y:S01]  /*0f30*/  MUFU.RSQ R2, R3 ;  /* 0x0000000300027308 */ /* 0x0000620000001400 */
[----:B------:R-:W-:Y:S03]  /*0f40*/  BSSY B0, `(.L_x_2759) ;  /* 0x000000a000007945 */ /* 0x000fe60003800000 */
[----:B------:R-:W-:-:S13]  /*0f50*/  ISETP.GT.U32.AND P4, PT, R38, 0x727fffff, PT ;  /* 0x727fffff2600780c */ /* 0x000fda0003f84070 */
[----:B01----:R-:W-:Y:S05]  /*0f60*/  @!P4 BRA `(.L_x_2760) ;  /* 0x00000000000cc947 */ /* 0x003fea0003800000 */
[----:B------:R-:W-:-:S07]  /*0f70*/  MOV R2, 0xf90 ;  /* 0x00000f9000027802 */ /* 0x000fce0000000f00 */
[----:B------:R-:W-:Y:S05]  /*0f80*/  CALL.REL.NOINC `($__internal_66_$__cuda_sm20_sqrt_rn_f32_slowpath) ;  /* 0x00000020000c7944 */ /* 0x000fea0003c00000 */
[----:B------:R-:W-:Y:S05]  /*0f90*/  BRA `(.L_x_2761) ;  /* 0x0000000000107947 */ /* 0x000fea0003800000 */
.L_x_2760:
[C---:B------:R-:W-:Y:S01]  /*0fa0*/  FMUL.FTZ R40, R2.reuse, R3 ;  /* 0x0000000302287220 */ /* 0x040fe20000410000 */
[----:B------:R-:W-:-:S03]  /*0fb0*/  FMUL.FTZ R2, R2, 0.5 ;  /* 0x3f00000002027820 */ /* 0x000fc60000410000 */
[----:B------:R-:W-:-:S04]  /*0fc0*/  FFMA R3, -R40, R40, R3 ;  /* 0x0000002828037223 */ /* 0x000fc80000000103 */
[----:B------:R-:W-:-:S07]  /*0fd0*/  FFMA R40, R3, R2, R40 ;  /* 0x0000000203287223 */ /* 0x000fce0000000028 */
.L_x_2761:
[----:B------:R-:W-:Y:S05]  /*0fe0*/  BSYNC B0 ;  /* 0x0000000000007941 */ /* 0x000fea0003800000 */
.L_x_2759:
        /* <DEDUP_REMOVED lines=13> */
[----:B------:R-:W-:Y:S05]  /*10c0*/  CALL.REL.NOINC `($__internal_67_$__cuda_sm3x_div_rn_noftz_f32_slowpath) ;  /* 0x0000002000107944 */ /* 0x000fea0003c00000 */
[----:B------:R-:W-:-:S07]  /*10d0*/  IMAD.MOV.U32 R41, RZ, RZ, R2 ;  /* 0x000000ffff297224 */ /* 0x000fce00078e0002 */
.L_x_2763:
[----:B------:R-:W-:Y:S05]  /*10e0*/  BSYNC B2 ;  /* 0x0000000000027941 */ /* 0x000fea0003800000 */
.L_x_2762:
[----:B------:R-:W0:Y:S01]  /*10f0*/  LDC.64 R2, c[0x0][0xd98] ;  /* 0x00036600ff027b82 */ /* 0x000e220000000a00 */
[----:B------:R-:W-:Y:S01]  /*1100*/  FMUL R43, R34, UR20 ;  /* 0x00000014222b7c20 */ /* 0x000fe20008400000 */
[----:B------:R-:W-:Y:S01]  /*1110*/  BSSY B2, `(.L_x_2764) ;  /* 0x0000015000027945 */ /* 0x000fe20003800000 */
[----:B------:R-:W-:Y:S02]  /*1120*/  FFMA R45, R16, UR25, R41 ;  /* 0x00000019102d7c23 */ /* 0x000fe40008000029 */
        /* <DEDUP_REMOVED lines=17> */
[----:B------:R-:W-:Y:S05]  /*1240*/  CALL.REL.NOINC `($__internal_67_$__cuda_sm3x_div_rn_noftz_f32_slowpath) ;  /* 0x0000001c00b07944 */ /* 0x000fea0003c00000 */
[----:B------:R-:W-:-:S07]  /*1250*/  MOV R34, R2 ;  /* 0x0000000200227202 */ /* 0x000fce0000000f00 */
.L_x_2765:
[----:B------:R-:W-:Y:S05]  /*1260*/  BSYNC B2 ;  /* 0x0000000000027941 */ /* 0x000fea0003800000 */
.L_x_2764:
        /* <DEDUP_REMOVED lines=16> */
.L_x_2767:
[----:B------:R-:W-:Y:S05]  /*1370*/  BSYNC B2 ;  /* 0x0000000000027941 */ /* 0x000fea0003800000 */
.L_x_2766:
        /* <DEDUP_REMOVED lines=8> */
.L_x_2769:
[C---:B-1----:R-:W-:Y:S01]  /*1400*/  FMUL.FTZ R40, R2.reuse, R3 ;  /* 0x0000000302287220 */ /* 0x042fe20000410000 */
[----:B------:R-:W-:-:S03]  /*1410*/  FMUL.FTZ R2, R2, 0.5 ;  /* 0x3f00000002027820 */ /* 0x000fc60000410000 */
[----:B------:R-:W-:-:S04]  /*1420*/  FFMA R3, -R40, R40, R3 ;  /* 0x0000002828037223 */ /* 0x000fc80000000103 */
[----:B------:R-:W-:-:S07]  /*1430*/  FFMA R40, R3, R2, R40 ;  /* 0x0000000203287223 */ /* 0x000fce0000000028 */
.L_x_2770:
[----:B------:R-:W-:Y:S05]  /*1440*/  BSYNC B0 ;  /* 0x0000000000007941 */ /* 0x000fea0003800000 */
.L_x_2768:
        /* <DEDUP_REMOVED lines=13> */
[----:B------:R-:W-:Y:S05]  /*1520*/  CALL.REL.NOINC `($__internal_67_$__cuda_sm3x_div_rn_noftz_f32_slowpath) ;  /* 0x0000001800f87944 */ /* 0x000fea0003c00000 */
[----:B------:R-:W-:-:S07]  /*1530*/  MOV R38, R2 ;  /* 0x0000000200267202 */ /* 0x000fce0000000f00 */
.L_x_2772:
[----:B------:R-:W-:Y:S05]  /*1540*/  BSYNC B2 ;  /* 0x0000000000027941 */ /* 0x000fea0003800000 */
.L_x_2771:
        /* <DEDUP_REMOVED lines=18> */
[----:B------:R-:W-:Y:S02]  /*1670*/  MOV R3, R41 ;  /* 0x0000002900037202 */ /* 0x000fe40000000f00 */
[----:B------:R-:W-:Y:S02]  /*1680*/  MOV R2, UR27 ;  /* 0x0000001b00027c02 */ /* 0x000fe40008000f00 */
[----:B------:R-:W-:-:S07]  /*1690*/  MOV R38, 0x16b0 ;  /* 0x000016b000267802 */ /* 0x000fce0000000f00 */
[----:B------:R-:W-:Y:S05]  /*16a0*/  CALL.REL.NOINC `($__internal_67_$__cuda_sm3x_div_rn_noftz_f32_slowpath) ;  /* 0x0000001800987944 */ /* 0x000fea0003c00000 */
[----:B------:R-:W-:-:S07]  /*16b0*/  IMAD.MOV.U32 R12, RZ, RZ, R2 ;  /* 0x000000ffff0c7224 */ /* 0x000fce00078e0002 */
.L_x_2774:
[----:B------:R-:W-:Y:S05]  /*16c0*/  BSYNC B2 ;  /* 0x0000000000027941 */ /* 0x000fea0003800000 */
.L_x_2773:
        /* <DEDUP_REMOVED lines=16> */
.L_x_2776:
[----:B------:R-:W-:Y:S05]  /*17d0*/  BSYNC B2 ;  /* 0x0000000000027941 */ /* 0x000fea0003800000 */
.L_x_2775:
        /* <DEDUP_REMOVED lines=8> */
.L_x_2778:
[C---:B-1----:R-:W-:Y:S01]  /*1860*/  FMUL.FTZ R40, R2.reuse, R3 ;  /* 0x0000000302287220 */ /* 0x042fe20000410000 */
[----:B------:R-:W-:-:S03]  /*1870*/  FMUL.FTZ R2, R2, 0.5 ;  /* 0x3f00000002027820 */ /* 0x000fc60000410000 */
[----:B------:R-:W-:-:S04]  /*1880*/  FFMA R3, -R40, R40, R3 ;  /* 0x0000002828037223 */ /* 0x000fc80000000103 */
[----:B------:R-:W-:-:S07]  /*1890*/  FFMA R40, R3, R2, R40 ;  /* 0x0000000203287223 */ /* 0x000fce0000000028 */
.L_x_2779:
[----:B------:R-:W-:Y:S05]  /*18a0*/  BSYNC B0 ;  /* 0x0000000000007941 */ /* 0x000fea0003800000 */
.L_x_2777:
        /* <DEDUP_REMOVED lines=14> */
.L_x_2781:
[----:B------:R-:W-:Y:S05]  /*1990*/  BSYNC B2 ;  /* 0x0000000000027941 */ /* 0x000fea0003800000 */
.L_x_2780:
[----:B------:R-:W-:Y:S01]  /*19a0*/  FFMA R41, R14, UR25, R2 ;  /* 0x000000190e297c23 */ /* 0x000fe20008000002 */
[----:B------:R-:W-:Y:S06]  /*19b0*/  BRA `(.L_x_2782) ;  /* 0x0000001000687947 */ /* 0x000fec0003800000 */
.L_x_2745:
        /* <DEDUP_REMOVED lines=21> */
[----:B------:R-:W-:Y:S05]  /*1b10*/  CALL.REL.NOINC `($__internal_67_$__cuda_sm3x_div_rn_noftz_f32_slowpath) ;  /* 0x00000014007c7944 */ /* 0x000fea0003c00000 */
[----:B------:R-:W-:-:S07]  /*1b20*/  MOV R44, R2 ;  /* 0x00000002002c7202 */ /* 0x000fce0000000f00 */
.L_x_2784:
[----:B------:R-:W-:Y:S05]  /*1b30*/  BSYNC B2 ;  /* 0x0000000000027941 */ /* 0x000fea0003800000 */
.L_x_2783:
        /* <DEDUP_REMOVED lines=16> */
.L_x_2786:
[----:B------:R-:W-:Y:S05]  /*1c40*/  BSYNC B2 ;  /* 0x0000000000027941 */ /* 0x000fea0003800000 */
.L_x_2785:
        /* <DEDUP_REMOVED lines=8> */
.L_x_2788:
[C---:B-1----:R-:W-:Y:S01]  /*1cd0*/  FMUL.FTZ R40, R2.reuse, R3 ;  /* 0x0000000302287220 */ /* 0x042fe20000410000 */
[----:B------:R-:W-:-:S03]  /*1ce0*/  FMUL.FTZ R2, R2, 0.5 ;  /* 0x3f00000002027820 */ /* 0x000fc60000410000 */
[----:B------:R-:W-:-:S04]  /*1cf0*/  FFMA R3, -R40, R40, R3 ;  /* 0x0000002828037223 */ /* 0x000fc80000000103 */
[----:B------:R-:W-:-:S07]  /*1d00*/  FFMA R40, R3, R2, R40 ;  /* 0x0000000203287223 */ /* 0x000fce0000000028 */
.L_x_2789:
[----:B------:R-:W-:Y:S05]  /*1d10*/  BSYNC B0 ;  /* 0x0000000000007941 */ /* 0x000fea0003800000 */
.L_x_2787:
        /* <DEDUP_REMOVED lines=15> */
.L_x_2791:
[----:B------:R-:W-:Y:S05]  /*1e10*/  BSYNC B2 ;  /* 0x0000000000027941 */ /* 0x000fea0003800000 */
.L_x_2790:
        /* <DEDUP_REMOVED lines=19> */
[----:B------:R-:W-:Y:S02]  /*1f50*/  MOV R3, R43 ;  /* 0x0000002b00037202 */ /* 0x000fe40000000f00 */
[----:B------:R-:W-:Y:S02]  /*1f60*/  MOV R2, UR27 ;  /* 0x0000001b00027c02 */ /* 0x000fe40008000f00 */
[----:B------:R-:W-:-:S07]  /*1f70*/  MOV R38, 0x1f90 ;  /* 0x00001f9000267802 */ /* 0x000fce0000000f00 */
[----:B------:R-:W-:Y:S05]  /*1f80*/  CALL.REL.NOINC `($__internal_67_$__cuda_sm3x_div_rn_noftz_f32_slowpath) ;  /* 0x0000001000607944 */ /* 0x000fea0003c00000 */
[----:B------:R-:W-:-:S07]  /*1f90*/  IMAD.MOV.U32 R44, RZ, RZ, R2 ;  /* 0x000000ffff2c7224 */ /* 0x000fce00078e0002 */
.L_x_2793:
[----:B------:R-:W-:Y:S05]  /*1fa0*/  BSYNC B2 ;  /* 0x0000000000027941 */ /* 0x000fea0003800000 */
.L_x_2792:
        /* <DEDUP_REMOVED lines=15> */
.L_x_2795:
[----:B------:R-:W-:Y:S05]  /*20a0*/  BSYNC B2 ;  /* 0x0000000000027941 */ /* 0x000fea0003800000 */
.L_x_2794:
[----:B------:R-:W-:Y:S01]  /*20b0*/  IADD3 R3, R2, -0xd000000, RZ ;  /* 0xf300000002037810 */ /* 0x000fe20007ffe0ff */
[----:B------:R0:W1:Y:S01]  /*20c0*/  MUFU.RSQ R41, R2 ;  /* 0x0000000200297308 */ /* 0x0000620000001400 */
[----:B------:R-:W-:Y:S02]  /*20d0*/  BSSY B0, `(.L_x_2796) ;  /* 0x000000b000007945 */ /* 0x000fe40003800000 */
[----:B------:R-:W-:-:S13]  /*20e0*/  ISETP.GT.U32.AND P4, PT, R3, 0x727fffff, PT ;  /* 0x727fffff0300780c */ /* 0x000fda0003f84070 */
[----:B0-----:R-:W-:Y:S05]  /*20f0*/  @!P4 BRA `(.L_x_2797) ;  /* 0x000000000010c947 */ /* 0x001fea0003800000 */
[----:B------:R-:W-:Y:S01]  /*2100*/  IMAD.MOV.U32 R3, RZ, RZ, R2 ;  /* 0x000000ffff037224 */ /* 0x000fe200078e0002 */
[----:B------:R-:W-:-:S07]  /*2110*/  MOV R2, 0x2130 ;  /* 0x0000213000027802 */ /* 0x000fce0000000f00 */
[----:B-1----:R-:W-:Y:S05]  /*2120*/  CALL.REL.NOINC `($__internal_66_$__cuda_sm20_sqrt_rn_f32_slowpath) ;  /* 0x0000000c00a47944 */ /* 0x002fea0003c00000 */
[----:B------:R-:W-:Y:S05]  /*2130*/  BRA `(.L_x_2798) ;  /* 0x0000000000107947 */ /* 0x000fea0003800000 */
.L_x_2797:
[C---:B-1----:R-:W-:Y:S01]  /*2140*/  FMUL.FTZ R3, R41.reuse, R2 ;  /* 0x0000000229037220 */ /* 0x042fe20000410000 */
[----:B------:R-:W-:-:S03]  /*2150*/  FMUL.FTZ R40, R41, 0.5 ;  /* 0x3f00000029287820 */ /* 0x000fc60000410000 */
[----:B------:R-:W-:-:S04]  /*2160*/  FFMA R2, -R3, R3, R2 ;  /* 0x0000000303027223 */ /* 0x000fc80000000102 */
[----:B------:R-:W-:-:S07]  /*2170*/  FFMA R40, R2, R40, R3 ;  /* 0x0000002802287223 */ /* 0x000fce0000000003 */
.L_x_2798:
[----:B------:R-:W-:Y:S05]  /*2180*/  BSYNC B0 ;  /* 0x0000000000007941 */ /* 0x000fea0003800000 */
.L_x_2796:
        /* <DEDUP_REMOVED lines=14> */
[----:B------:R-:W-:-:S07]  /*2270*/  MOV R45, R2 ;  /* 0x00000002002d7202 */ /* 0x000fce0000000f00 */
.L_x_2800:
[----:B------:R-:W-:Y:S05]  /*2280*/  BSYNC B2 ;  /* 0x0000000000027941 */ /* 0x000fea0003800000 */
.L_x_2799:
        /* <DEDUP_REMOVED lines=22> */
[----:B------:R-:W-:-:S07]  /*23f0*/  MOV R34, R2 ;  /* 0x0000000200227202 */ /* 0x000fce0000000f00 */
.L_x_2802:
[----:B------:R-:W-:Y:S05]  /*2400*/  BSYNC B2 ;  /* 0x0000000000027941 */ /* 0x000fea0003800000 */
.L_x_2801:
        /* <DEDUP_REMOVED lines=15> */
.L_x_2804:
[----:B------:R-:W-:Y:S05]  /*2500*/  BSYNC B2 ;  /* 0x0000000000027941 */ /* 0x000fea0003800000 */
.L_x_2803:
[----:B------:R-:W-:Y:S01]  /*2510*/  IADD3 R3, R2, -0xd000000, RZ ;  /* 0xf300000002037810 */ /* 0x000fe20007ffe0ff */
[----:B------:R0:W1:Y:S01]  /*2520*/  MUFU.RSQ R41, R2 ;  /* 0x0000000200297308 */ /* 0x0000620000001400 */
[----:B------:R-:W-:Y:S02]  /*2530*/  BSSY B0, `(.L_x_2805) ;  /* 0x000000b000007945 */ /* 0x000fe40003800000 */
[----:B------:R-:W-:-:S13]  /*2540*/  ISETP.GT.U32.AND P4, PT, R3, 0x727fffff, PT ;  /* 0x727fffff0300780c */ /* 0x000fda0003f84070 */
[----:B0-----:R-:W-:Y:S05]  /*2550*/  @!P4 BRA `(.L_x_2806) ;  /* 0x000000000010c947 */ /* 0x001fea0003800000 */
[----:B------:R-:W-:Y:S02]  /*2560*/  MOV R3, R2 ;  /* 0x0000000200037202 */ /* 0x000fe40000000f00 */
[----:B------:R-:W-:-:S07]  /*2570*/  MOV R2, 0x2590 ;  /* 0x0000259000027802 */ /* 0x000fce0000000f00 */
[----:B-1----:R-:W-:Y:S05]  /*2580*/  CALL.REL.NOINC `($__internal_66_$__cuda_sm20_sqrt_rn_f32_slowpath) ;  /* 0x00000008008c7944 */ /* 0x002fea0003c00000 */
[----:B------:R-:W-:Y:S05]  /*2590*/  BRA `(.L_x_2807) ;  /* 0x0000000000107947 */ /* 0x000fea0003800000 */
.L_x_2806:
[C---:B-1----:R-:W-:Y:S01]  /*25a0*/  FMUL.FTZ R3, R41.reuse, R2 ;  /* 0x0000000229037220 */ /* 0x042fe20000410000 */
[----:B------:R-:W-:-:S03]  /*25b0*/  FMUL.FTZ R40, R41, 0.5 ;  /* 0x3f00000029287820 */ /* 0x000fc60000410000 */
[----:B------:R-:W-:-:S04]  /*25c0*/  FFMA R2, -R3, R3, R2 ;  /* 0x0000000303027223 */ /* 0x000fc80000000102 */
[----:B------:R-:W-:-:S07]  /*25d0*/  FFMA R40, R2, R40, R3 ;  /* 0x0000002802287223 */ /* 0x000fce0000000003 */
.L_x_2807:
[----:B------:R-:W-:Y:S05]  /*25e0*/  BSYNC B0 ;  /* 0x0000000000007941 */ /* 0x000fea0003800000 */
.L_x_2805:
        /* <DEDUP_REMOVED lines=15> */
.L_x_2809:
[----:B------:R-:W-:Y:S05]  /*26e0*/  BSYNC B2 ;  /* 0x0000000000027941 */ /* 0x000fea0003800000 */
.L_x_2808:
        /* <DEDUP_REMOVED lines=23> */
[----:B------:R-:W-:-:S07]  /*2860*/  MOV R12, R2 ;  /* 0x00000002000c7202 */ /* 0x000fce0000000f00 */
.L_x_2811:
[----:B------:R-:W-:Y:S05]  /*2870*/  BSYNC B2 ;  /* 0x0000000000027941 */ /* 0x000fea0003800000 */
.L_x_2810:
        /* <DEDUP_REMOVED lines=15> */
.L_x_2813:
[----:B------:R-:W-:Y:S05]  /*2970*/  BSYNC B2 ;  /* 0x0000000000027941 */ /* 0x000fea0003800000 */
.L_x_2812:
        /* <DEDUP_REMOVED lines=9> */
.L_x_2815:
[C---:B-1----:R-:W-:Y:S01]  /*2a10*/  FMUL.FTZ R3, R41.reuse, R2 ;  /* 0x0000000229037220 */ /* 0x042fe20000410000 */
[----:B------:R-:W-:-:S03]  /*2a20*/  FMUL.FTZ R40, R41, 0.5 ;  /* 0x3f00000029287820 */ /* 0x000fc60000410000 */
[----:B------:R-:W-:-:S04]  /*2a30*/  FFMA R2, -R3, R3, R2 ;  /* 0x0000000303027223 */ /* 0x000fc80000000102 */
[----:B------:R-:W-:-:S07]  /*2a40*/  FFMA R40, R2, R40, R3 ;  /* 0x0000002802287223 */ /* 0x000fce0000000003 */
.L_x_2816:
[----:B------:R-:W-:Y:S05]  /*2a50*/  BSYNC B0 ;  /* 0x0000000000007941 */ /* 0x000fea0003800000 */
.L_x_2814:
        /* <DEDUP_REMOVED lines=14> */
.L_x_2818:
[----:B------:R-:W-:Y:S05]  /*2b40*/  BSYNC B2 ;  /* 0x0000000000027941 */ /* 0x000fea0003800000 */
.L_x_2817:
[----:B------:R-:W-:-:S07]  /*2b50*/  MOV R41, R2 ;  /* 0x0000000200297202 */ /* 0x000fce0000000f00 */
.L_x_2782:
[----:B------:R-:W-:Y:S01]  /*2b60*/  BSSY B0, `(.L_x_2819) ;  /* 0x000000e000007945 */ /* 0x000fe20003800000 */
[----:B------:R-:W-:Y:S01]  /*2b70*/  FFMA R45, -R45, UR26, R16 ;  /* 0x0000001a2d2d7c23 */ /* 0x000fe20008000110 */
[----:B------:R-:W-:Y:S01]  /*2b80*/  FFMA R34, -R34, UR26, R11 ;  /* 0x0000001a22227c23 */ /* 0x000fe2000800010b */
[----:B------:R-:W-:Y:S01]  /*2b90*/  FFMA R15, -R36, UR26, R15 ;  /* 0x0000001a240f7c23 */ /* 0x000fe2000800010f */
[----:B------:R-:W-:Y:S06]  /*2ba0*/  @!P0 BRA `(.L_x_2820) ;  /* 0x0000000000248947 */ /* 0x000fec0003800000 */
[----:B------:R-:W-:Y:S01]  /*2bb0*/  IADD3 R4, R4, UR4, RZ ;  /* 0x0000000404047c10 */ /* 0x000fe2000fffe0ff */
[----:B------:R0:W-:Y:S03]  /*2bc0*/  STG.E desc[UR18][R32.64], R15 ;  /* 0x0000000f20007986 */ /* 0x0001e6000c101912 */
[C---:B------:R-:W-:Y:S01]  /*2bd0*/  IADD3 R3, P0, R4.reuse, UR8, RZ ;  /* 0x0000000804037c10 */ /* 0x040fe2000ff1e0ff */
[----:B------:R0:W-:Y:S03]  /*2be0*/  STG.E desc[UR18][R30.64], R35 ;  /* 0x000000231e007986 */ /* 0x0001e6000c101912 */
[----:B------:R-:W-:Y:S01]  /*2bf0*/  LEA.HI.X.SX32 R4, R4, UR22, 0x1, P0 ;  /* 0x0000001604047c11 */ /* 0x000fe200080f0eff */
[----:B------:R0:W-:Y:S01]  /*2c00*/  STG.E desc[UR18][R28.64], R0 ;  /* 0x000000001c007986 */ /* 0x0001e2000c101912 */
[----:B------:R-:W-:-:S04]  /*2c10*/  LEA R2, P0, R3, UR12, 0x2 ;  /* 0x0000000c03027c11 */ /* 0x000fc8000f8010ff */
[----:B------:R-:W-:-:S05]  /*2c20*/  LEA.HI.X R3, R3, UR13, R4, 0x2, P0 ;  /* 0x0000000d03037c11 */ /* 0x000fca00080f1404 */
[----:B------:R0:W-:Y:S04]  /*2c30*/  STG.E desc[UR18][R2.64], R15 ;  /* 0x0000000f02007986 */ /* 0x0001e8000c101912 */
.L_x_2820:
[----:B------:R-:W-:Y:S05]  /*2c40*/  BSYNC B0 ;  /* 0x0000000000007941 */ /* 0x000fea0003800000 */
.L_x_2819:
[----:B------:R-:W-:Y:S04]  /*2c50*/  BSSY B0, `(.L_x_2821) ;  /* 0x000000b000007945 */ /* 0x000fe80003800000 */
[----:B------:R-:W-:Y:S05]  /*2c60*/  @!P1 BRA `(.L_x_2822) ;  /* 0x0000000000249947 */ /* 0x000fea0003800000 */
[----:B------:R-:W-:Y:S01]  /*2c70*/  VIADD R5, R5, UR5 ;  /* 0x0000000505057c36 */ /* 0x000fe20008000000 */
[----:B------:R1:W-:Y:S04]  /*2c80*/  STG.E desc[UR18][R26.64], R45 ;  /* 0x0000002d1a007986 */ /* 0x0003e8000c101912 */
[C---:B0-----:R-:W-:Y:S01]  /*2c90*/  IADD3 R0, P0, R5.reuse, UR8, RZ ;  /* 0x0000000805007c10 */ /* 0x041fe2000ff1e0ff */
[----:B------:R1:W-:Y:S03]  /*2ca0*/  STG.E desc[UR18][R24.64], R39 ;  /* 0x0000002718007986 */ /* 0x0003e6000c101912 */
[----:B------:R-:W-:Y:S01]  /*2cb0*/  LEA.HI.X.SX32 R5, R5, UR22, 0x1, P0 ;  /* 0x0000001605057c11 */ /* 0x000fe200080f0eff */
[----:B------:R1:W-:Y:S01]  /*2cc0*/  STG.E desc[UR18][R22.64], R37 ;  /* 0x0000002516007986 */ /* 0x0003e2000c101912 */
[----:B------:R-:W-:-:S04]  /*2cd0*/  LEA R2, P0, R0, UR12, 0x2 ;  /* 0x0000000c00027c11 */ /* 0x000fc8000f8010ff */
[----:B------:R-:W-:-:S05]  /*2ce0*/  LEA.HI.X R3, R0, UR13, R5, 0x2, P0 ;  /* 0x0000000d00037c11 */ /* 0x000fca00080f1405 */
[----:B------:R1:W-:Y:S04]  /*2cf0*/  STG.E desc[UR18][R2.64], R45 ;  /* 0x0000002d02007986 */ /* 0x0003e8000c101912 */
.L_x_2822:
[----:B------:R-:W-:Y:S05]  /*2d00*/  BSYNC B0 ;  /* 0x0000000000007941 */ /* 0x000fea0003800000 */
.L_x_2821:
[----:B------:R-:W-:Y:S04]  /*2d10*/  BSSY B0, `(.L_x_2823) ;  /* 0x0000011000007945 */ /* 0x000fe80003800000 */
[----:B------:R-:W-:Y:S05]  /*2d20*/  @!P2 BRA `(.L_x_2824) ;  /* 0x00000000003ca947 */ /* 0x000fea0003800000 */
[----:B01----:R-:W-:Y:S02]  /*2d30*/  IADD3 R3, R6, UR5, RZ ;  /* 0x0000000506037c10 */ /* 0x003fe4000fffe0ff */
[----:B------:R-:W-:Y:S02]  /*2d40*/  SHF.L.U32 R6, R7, 0x2, RZ ;  /* 0x0000000207067819 */ /* 0x000fe400000006ff */
[----:B------:R-:W-:Y:S02]  /*2d50*/  IADD3 R0, P0, R3, UR8, RZ ;  /* 0x0000000803007c10 */ /* 0x000fe4000ff1e0ff */
[----:B------:R-:W-:Y:S02]  /*2d60*/  SHF.L.U64.HI R7, R7, 0x2, R8 ;  /* 0x0000000207077819 */ /* 0x000fe40000010208 */
[C---:B------:R-:W-:Y:S02]  /*2d70*/  IADD3 R4, P2, R6.reuse, UR6, RZ ;  /* 0x0000000606047c10 */ /* 0x040fe4000ff5e0ff */
[----:B------:R-:W-:-:S02]  /*2d80*/  IADD3 R6, P1, R6, UR14, RZ ;  /* 0x0000000e06067c10 */ /* 0x000fc4000ff3e0ff */
[----:B------:R-:W-:Y:S02]  /*2d90*/  LEA.HI.X.SX32 R3, R3, UR22, 0x1, P0 ;  /* 0x0000001603037c11 */ /* 0x000fe400080f0eff */
[C---:B------:R-:W-:Y:S02]  /*2da0*/  LEA R2, P0, R0.reuse, UR12, 0x2 ;  /* 0x0000000c00027c11 */ /* 0x040fe4000f8010ff */
[C---:B------:R-:W-:Y:S02]  /*2db0*/  IADD3.X R5, R7.reuse, UR7, RZ, P2, !PT ;  /* 0x0000000707057c10 */ /* 0x040fe400097fe4ff */
[----:B------:R-:W-:Y:S02]  /*2dc0*/  IADD3.X R7, R7, UR15, RZ, P1, !PT ;  /* 0x0000000f07077c10 */ /* 0x000fe40008ffe4ff */
[----:B------:R-:W-:Y:S01]  /*2dd0*/  LEA.HI.X R3, R0, UR13, R3, 0x2, P0 ;  /* 0x0000000d00037c11 */ /* 0x000fe200080f1403 */
[----:B------:R2:W-:Y:S04]  /*2de0*/  STG.E desc[UR18][R4.64], R34 ;  /* 0x0000002204007986 */ /* 0x0005e8000c101912 */
[----:B------:R2:W-:Y:S04]  /*2df0*/  STG.E desc[UR18][R6.64], R18 ;  /* 0x0000001206007986 */ /* 0x0005e8000c101912 */
[----:B------:R2:W-:Y:S04]  /*2e00*/  STG.E desc[UR18][R20.64], R19 ;  /* 0x0000001314007986 */ /* 0x0005e8000c101912 */
[----:B------:R2:W-:Y:S02]  /*2e10*/  STG.E desc[UR18][R2.64], R34 ;  /* 0x0000002202007986 */ /* 0x0005e4000c101912 */
.L_x_2824:
[----:B------:R-:W-:Y:S05]  /*2e20*/  BSYNC B0 ;  /* 0x0000000000007941 */ /* 0x000fea0003800000 */
.L_x_2823:
[----:B------:R-:W-:Y:S01]  /*2e30*/  BSSY B0, `(.L_x_2825) ;  /* 0x0000011000007945 */ /* 0x000fe20003800000 */
[----:B------:R-:W-:-:S03]  /*2e40*/  FFMA R41, -R41, UR26, R14 ;  /* 0x0000001a29297c23 */ /* 0x000fc6000800010e */
[----:B------:R-:W-:Y:S05]  /*2e50*/  @!P3 BRA `(.L_x_2826) ;  /* 0x000000000038b947 */ /* 0x000fea0003800000 */
[C---:B012---:R-:W-:Y:S02]  /*2e60*/  SHF.L.U32 R2, R9.reuse, 0x2, RZ ;  /* 0x0000000209027819 */ /* 0x047fe400000006ff */
[----:B------:R-:W-:Y:S02]  /*2e70*/  SHF.L.U64.HI R10, R9, 0x2, R10 ;  /* 0x00000002090a7819 */ /* 0x000fe4000001020a */
[C---:B------:R-:W-:Y:S02]  /*2e80*/  IADD3 R4, P3, R2.reuse, UR6, RZ ;  /* 0x0000000602047c10 */ /* 0x040fe4000ff7e0ff */
[C---:B------:R-:W-:Y:S02]  /*2e90*/  IADD3 R6, P2, R2.reuse, UR14, RZ ;  /* 0x0000000e02067c10 */ /* 0x040fe4000ff5e0ff */
[C---:B------:R-:W-:Y:S02]  /*2ea0*/  IADD3 R8, P1, R2.reuse, UR16, RZ ;  /* 0x0000001002087c10 */ /* 0x040fe4000ff3e0ff */
[----:B------:R-:W-:-:S02]  /*2eb0*/  IADD3 R2, P0, R2, UR12, RZ ;  /* 0x0000000c02027c10 */ /* 0x000fc4000ff1e0ff */
[C---:B------:R-:W-:Y:S02]  /*2ec0*/  IADD3.X R5, R10.reuse, UR7, RZ, P3, !PT ;  /* 0x000000070a057c10 */ /* 0x040fe40009ffe4ff */
[C---:B------:R-:W-:Y:S02]  /*2ed0*/  IADD3.X R7, R10.reuse, UR15, RZ, P2, !PT ;  /* 0x0000000f0a077c10 */ /* 0x040fe400097fe4ff */
[C---:B------:R-:W-:Y:S01]  /*2ee0*/  IADD3.X R9, R10.reuse, UR17, RZ, P1, !PT ;  /* 0x000000110a097c10 */ /* 0x040fe20008ffe4ff */
[----:B------:R3:W-:Y:S01]  /*2ef0*/  STG.E desc[UR18][R4.64], R41 ;  /* 0x0000002904007986 */ /* 0x0007e2000c101912 */
[----:B------:R-:W-:-:S03]  /*2f00*/  IADD3.X R3, R10, UR13, RZ, P0, !PT ;  /* 0x0000000d0a037c10 */ /* 0x000fc600087fe4ff */
[----:B------:R3:W-:Y:S04]  /*2f10*/  STG.E desc[UR18][R6.64], R17 ;  /* 0x0000001106007986 */ /* 0x0007e8000c101912 */
[----:B------:R3:W-:Y:S04]  /*2f20*/  STG.E desc[UR18][R8.64], R13 ;  /* 0x0000000d08007986 */ /* 0x0007e8000c101912 */
[----:B------:R3:W-:Y:S02]  /*2f30*/  STG.E desc[UR18][R2.64], R41 ;  /* 0x0000002902007986 */ /* 0x0007e4000c101912 */
.L_x_2826:
[----:B------:R-:W-:Y:S05]  /*2f40*/  BSYNC B0 ;  /* 0x0000000000007941 */ /* 0x000fea0003800000 */
.L_x_2825:
[----:B0-----:R-:W0:Y:S01]  /*2f50*/  LDC R0, c[0x0][0x210] ;  /* 0x00008400ff007b82 */ /* 0x001e220000000800 */
[----:B------:R-:W-:-:S06]  /*2f60*/  ULEA UR4, UR5, UR4, 0x2 ;  /* 0x0000000405047291 */ /* 0x000fcc000f8e103f */
[----:B-123--:R-:W-:-:S05]  /*2f70*/  IMAD.U32 R2, RZ, RZ, UR4 ;  /* 0x00000004ff027e24 */ /* 0x00efca000f8e00ff */
[----:B------:R-:W-:Y:S02]  /*2f80*/  ISETP.LT.AND P1, PT, R2, UR9, PT ;  /* 0x0000000902007c0c */ /* 0x000fe4000bf21270 */
[----:B0-----:R-:W-:-:S13]  /*2f90*/  ISETP.LE.AND P0, PT, R0, UR4, PT ;  /* 0x0000000400007c0c */ /* 0x001fda000bf03270 */
[----:B------:R-:W-:Y:S05]  /*2fa0*/  @!P0 BRA P1, `(.L_x_2827) ;  /* 0xffffffd000a88947 */ /* 0x000fea000083ffff */
[----:B------:R-:W-:Y:S05]  /*2fb0*/  EXIT ;  /* 0x000000000000794d */ /* 0x000fea0003800000 */
        .weak           $__internal_66_$__cuda_sm20_sqrt_rn_f32_slowpath
        .type           $__internal_66_$__cuda_sm20_sqrt_rn_f32_slowpath,@function
        .size           $__internal_66_$__cuda_sm20_sqrt_rn_f32_slowpath,($__internal_67_$__cuda_sm3x_div_rn_noftz_f32_slowpath - $__internal_66_$__cuda_sm20_sqrt_rn_f32_slowpath)
$__internal_66_$__cuda_sm20_sqrt_rn_f32_slowpath:
        /* <DEDUP_REMOVED lines=19> */
.L_x_2828:
[----:B------:R-:W-:-:S04]  /*30f0*/  IMAD.MOV.U32 R3, RZ, RZ, 0x0 ;  /* 0x00000000ff037424 */ /* 0x000fc800078e00ff */
[----:B------:R-:W-:Y:S05]  /*3100*/  RET.REL.NODEC R2 `(_Z25multi_tensor_apply_kernelI18TensorListMetadataILi5ELb0EEN18transformer_engine17multi_tensor_adam17AdamFunctorMasterIf13__nv_bfloat16fiEEJffffffNS3_10adamMode_tEfEEvlPViT_T0_DpT1_) ;  /* 0xffffffcc02bc7950 */ /* 0x000fea0003c3ffff */
        .weak           $__internal_67_$__cuda_sm3x_div_rn_noftz_f32_slowpath
        .type           $__internal_67_$__cuda_sm3x_div_rn_noftz_f32_slowpath,@function
        .size           $__internal_67_$__cuda_sm3x_div_rn_noftz_f32_slowpath,(.L_x_5550 - $__internal_67_$__cuda_sm3x_div_rn_noftz_f32_slowpath)
$__internal_67_$__cuda_sm3x_div_rn_noftz_f32_slowpath:
        /* <DEDUP_REMOVED lines=27> */
[----:B------:R-:W-:Y:S01]  /*32c0*/  VIADD R43, R41, 0xffffffff ;  /* 0xffffffff292b7836 */ /* 0x000fe20000000000 */
[----:B------:R-:W-:-:S04]  /*32d0*/  ISETP.GE.AND P5, PT, R42, RZ, PT ;  /* 0x000000ff2a00720c */ /* 0x000fc80003fa6270 */
[----:B------:R-:W-:-:S09]  /*32e0*/  ISETP.GE.AND P4, PT, R43, RZ, PT ;  /* 0x000000ff2b00720c */ /* 0x000fd20003f86270 */
[----:B------:R-:W-:-:S04]  /*32f0*/  @!P5 FFMA R2, R2, 1.84467440737095516160e+19, RZ ;  /* 0x5f8000000202d823 */ /* 0x000fc800000000ff */
[----:B------:R-:W-:Y:S01]  /*3300*/  @P4 MOV R43, RZ ;  /* 0x000000ff002b4202 */ /* 0x000fe20000000f00 */
[----:B------:R-:W-:Y:S01]  /*3310*/  @!P4 FFMA R3, R3, 1.84467440737095516160e+19, RZ ;  /* 0x5f8000000303c823 */ /* 0x000fe200000000ff */
[----:B------:R-:W-:-:S04]  /*3320*/  @!P4 MOV R43, 0xffffffc0 ;  /* 0xffffffc0002bc802 */ /* 0x000fc80000000f00 */
[----:B------:R-:W-:-:S07]  /*3330*/  @!P5 IADD3 R43, R43, 0x40, RZ ;  /* 0x000000402b2bd810 */ /* 0x000fce0007ffe0ff */
.L_x_2830:
        /* <DEDUP_REMOVED lines=37> */
[C---:B------:R-:W-:Y:S02]  /*3590*/  IADD3 R2, R42.reuse, 0x20, RZ ;  /* 0x000000202a027810 */ /* 0x040fe40007ffe0ff */
[----:B------:R-:W-:Y:S02]  /*35a0*/  IADD3 R42, -R42, RZ, RZ ;  /* 0x000000ff2a2a7210 */ /* 0x000fe40007ffe1ff */
[----:B------:R-:W-:Y:S02]  /*35b0*/  SHF.L.U32 R2, R3, R2, RZ ;  /* 0x0000000203027219 */ /* 0x000fe400000006ff */
        /* <DEDUP_REMOVED lines=11> */
.L_x_2837:
[----:B------:R-:W-:-:S04]  /*3670*/  LOP3.LUT R41, R41, 0x80000000, RZ, 0xc0, !PT ;  /* 0x8000000029297812 */ /* 0x000fc800078ec0ff */
[----:B------:R-:W-:Y:S01]  /*3680*/  LOP3.LUT R41, R41, 0x7f800000, RZ, 0xfc, !PT ;  /* 0x7f80000029297812 */ /* 0x000fe200078efcff */
[----:B------:R-:W-:Y:S06]  /*3690*/  BRA `(.L_x_2838) ;  /* 0x0000000000047947 */ /* 0x000fec0003800000 */
.L_x_2836:
[----:B------:R-:W-:-:S07]  /*36a0*/  IMAD R41, R46, 0x800000, R41 ;  /* 0x008000002e297824 */ /* 0x000fce00078e0229 */
.L_x_2838:
[----:B------:R-:W-:Y:S05]  /*36b0*/  BSYNC B1 ;  /* 0x0000000000017941 */ /* 0x000fea0003800000 */
.L_x_2835:
[----:B------:R-:W-:Y:S01]  /*36c0*/  MOV R2, R41 ;  /* 0x0000002900027202 */ /* 0x000fe20000000f00 */
[----:B------:R-:W-:Y:S06]  /*36d0*/  BRA `(.L_x_2839) ;  /* 0x0000000000207947 */ /* 0x000fec0003800000 */
.L_x_2834:
[----:B------:R-:W-:-:S04]  /*36e0*/  LOP3.LUT R2, R2, 0x80000000, R3, 0x48, !PT ;  /* 0x8000000002027812 */ /* 0x000fc800078e4803 */
[----:B------:R-:W-:Y:S01]  /*36f0*/  LOP3.LUT R2, R2, 0x7f800000, RZ, 0xfc, !PT ;  /* 0x7f80000002027812 */ /* 0x000fe200078efcff */
[----:B------:R-:W-:Y:S06]  /*3700*/  BRA `(.L_x_2839) ;  /* 0x0000000000147947 */ /* 0x000fec0003800000 */
.L_x_2833:
[----:B------:R-:W-:Y:S01]  /*3710*/  LOP3.LUT R2, R2, 0x80000000, R3, 0x48, !PT ;  /* 0x8000000002027812 */ /* 0x000fe200078e4803 */
[----:B------:R-:W-:Y:S06]  /*3720*/  BRA `(.L_x_2839) ;  /* 0x00000000000c7947 */ /* 0x000fec0003800000 */
.L_x_2832:
[----:B------:R-:W0:Y:S01]  /*3730*/  MUFU.RSQ R2, -QNAN ;  /* 0xffc0000000027908 */ /* 0x000e220000001400 */
[----:B------:R-:W-:Y:S05]  /*3740*/  BRA `(.L_x_2839) ;  /* 0x0000000000047947 */ /* 0x000fea0003800000 */
.L_x_2831:
[----:B------:R-:W-:-:S07]  /*3750*/  FADD.FTZ R2, R3, R2 ;  /* 0x0000000203027221 */ /* 0x000fce0000010000 */
.L_x_2839:
[----:B------:R-:W-:Y:S05]  /*3760*/  BSYNC B0 ;  /* 0x0000000000007941 */ /* 0x000fea0003800000 */
.L_x_2829:
[----:B------:R-:W-:Y:S01]  /*3770*/  HFMA2.MMA R41, -RZ, RZ, 0, 0 ;  /* 0x00000000ff297435 */ /* 0x000fe200000001ff */
[----:B------:R-:W-:-:S05]  /*3780*/  MOV R40, R38 ;  /* 0x0000002600287202 */ /* 0x000fca0000000f00 */
[----:B0-----:R-:W-:Y:S05]  /*3790*/  RET.REL.NODEC R40 `(_Z25multi_tensor_apply_kernelI18TensorListMetadataILi5ELb0EEN18transformer_engine17multi_tensor_adam17AdamFunctorMasterIf13__nv_bfloat16fiEEJffffffNS3_10adamMode_tEfEEvlPViT_T0_DpT1_) ;  /* 0xffffffc828187950 */ /* 0x001fea0003c3ffff */
.L_x_2840:
        /* <DEDUP_REMOVED lines=14> */
.L_x_5550:


//--------------------- .text._Z25multi_tensor_apply_kernelI18TensorListMetadataILi5ELb0EEN18transformer_engine17multi_tensor_adam17AdamFunctorMasterIf6__halffiEEJffffffNS3_10adamMode_tEfEEvlPViT_T0_DpT1_ --------------------------
	.section	.text._Z25multi_tensor_apply_kernelI18TensorListMetadataILi5ELb0EEN18transformer_engine17multi_tensor_adam17AdamFunctorMasterIf6__halffiEEJffffffNS3_10adamMode_tEfEEvlPViT_T0_DpT1_,"ax",@progbits
	.align	128
        .global         _Z25multi_tensor_apply_kernelI18TensorListMetadataILi5ELb0EEN18transformer_engine17multi_tensor_adam17AdamFunctorMasterIf6__halffiEEJffffffNS3_10adamMode_tEfEEvlPViT_T0_DpT1_
        .type           _Z25multi_tensor_apply_kernelI18TensorListMetadataILi5ELb0EEN18transformer_engine17multi_tensor_adam17AdamFunctorMasterIf6__halffiEEJffffffNS3_10adamMode_tEfEEvlPViT_T0_DpT1_,@function
        .size           _Z25multi_tensor_apply_kernelI18TensorListMetadataILi5ELb0EEN18transformer_engine17multi_tensor_adam17AdamFunctorMasterIf6__halffiEEJffffffNS3_10adamMode_tEfEEvlPViT_T0_DpT1_,(.L_x_5552 - _Z25multi_tensor_apply_kernelI18TensorListMetadataILi5ELb0EEN18transformer_engine17multi_tensor_adam17AdamFunctorMasterIf6__halffiEEJffffffNS3_10adamMode_tEfEEvlPViT_T0_DpT1_)
        .other          _Z25multi_tensor_apply_kernelI18TensorListMetadataILi5ELb0EEN18transformer_engine17multi_tensor_adam17AdamFunctorMasterIf6__halffiEEJffffffNS3_10adamMode_tEfEEvlPViT_T0_DpT1_,@"STO_CUDA_ENTRY STV_DEFAULT"
_Z25multi_tensor_apply_kernelI18TensorListMetadataILi5ELb0EEN18transformer_engine17multi_tensor_adam17AdamFunctorMasterIf6__halffiEEJffffffNS3_10adamMode_tEfEEvlPViT_T0_DpT1_:
.text._Z25multi_tensor_apply_kernelI18TensorListMetadataILi5ELb0EEN18transformer_engine17multi_tensor_adam17AdamFunctorMasterIf6__halffiEEJffffffNS3_10adamMode_tEfEEvlPViT_T0_DpT1_:
        /* <DEDUP_REMOVED lines=37> */
.L_x_2923:
        /* <DEDUP_REMOVED lines=89> */
[----:B------:R-:W-:-:S02]  /*07e0*/  IMAD.MOV.U32 R42, RZ, RZ, RZ ;  /* 0x000000ffff2a7224 */ /* 0x000fc400078e00ff */
[----:B--2---:R-:W-:Y:S02]  /*07f0*/  @P0 HADD2.F32 R42, -RZ, R2.H0_H0 ;  /* 0x20000002ff2a0230 */ /* 0x004fe40000004100 */
        /* <DEDUP_REMOVED lines=24> */
[----:B------:R-:W-:Y:S05]  /*0980*/  CALL.REL.NOINC `($__internal_69_$__cuda_sm3x_div_rn_noftz_f32_slowpath) ;  /* 0x0000002400e07944 */ /* 0x000fea0003c00000 */
[----:B------:R-:W-:-:S07]  /*0990*/  MOV R44, R2 ;  /* 0x00000002002c7202 */ /* 0x000fce0000000f00 */
.L_x_2843:
[----:B------:R-:W-:Y:S05]  /*09a0*/  BSYNC B2 ;  /* 0x0000000000027941 */ /* 0x000fea0003800000 */
.L_x_2842:
        /* <DEDUP_REMOVED lines=16> */
.L_x_2845:
[----:B------:R-:W-:Y:S05]  /*0ab0*/  BSYNC B2 ;  /* 0x0000000000027941 */ /* 0x000fea0003800000 */
.L_x_2844:
[----:B------:R-:W-:Y:S01]  /*0ac0*/  VIADD R38, R3, 0xf3000000 ;  /* 0xf300000003267836 */ /* 0x000fe20000000000 */
[----:B------:R0:W1:Y:S01]  /*0ad0*/  MUFU.RSQ R2, R3 ;  /* 0x0000000300027308 */ /* 0x0000620000001400 */
[----:B------:R-:W-:Y:S03]  /*0ae0*/  BSSY B0, `(.L_x_2846) ;  /* 0x000000a000007945 */ /* 0x000fe60003800000 */
[----:B------:R-:W-:-:S13]  /*0af0*/  ISETP.GT.U32.AND P4, PT, R38, 0x727fffff, PT ;  /* 0x727fffff2600780c */ /* 0x000fda0003f84070 */
[----:B01----:R-:W-:Y:S05]  /*0b00*/  @!P4 BRA `(.L_x_2847) ;  /* 0x00000000000cc947 */ /* 0x003fea0003800000 */
[----:B------:R-:W-:-:S07]  /*0b10*/  MOV R2, 0xb30 ;  /* 0x00000b3000027802 */ /* 0x000fce0000000f00 */
[----:B------:R-:W-:Y:S05]  /*0b20*/  CALL.REL.NOINC `($__internal_68_$__cuda_sm20_sqrt_rn_f32_slowpath) ;  /* 0x0000002400247944 */ /* 0x000fea0003c00000 */
[----:B------:R-:W-:Y:S05]  /*0b30*/  BRA `(.L_x_2848) ;  /* 0x0000000000107947 */ /* 0x000fea0003800000 */
.L_x_2847:
[C---:B------:R-:W-:Y:S01]  /*0b40*/  FMUL.FTZ R40, R2.reuse, R3 ;  /* 0x0000000302287220 */ /* 0x040fe20000410000 */
[----:B------:R-:W-:-:S03]  /*0b50*/  FMUL.FTZ R2, R2, 0.5 ;  /* 0x3f00000002027820 */ /* 0x000fc60000410000 */
[----:B------:R-:W-:-:S04]  /*0b60*/  FFMA R3, -R40, R40, R3 ;  /* 0x0000002828037223 */ /* 0x000fc80000000103 */
[----:B------:R-:W-:-:S07]  /*0b70*/  FFMA R40, R3, R2, R40 ;  /* 0x0000000203287223 */ /* 0x000fce0000000028 */
.L_x_2848:
[----:B------:R-:W-:Y:S05]  /*0b80*/  BSYNC B0 ;  /* 0x0000000000007941 */ /* 0x000fea0003800000 */
.L_x_2846:
        /* <DEDUP_REMOVED lines=13> */
[----:B------:R-:W-:Y:S05]  /*0c60*/  CALL.REL.NOINC `($__internal_69_$__cuda_sm3x_div_rn_noftz_f32_slowpath) ;  /* 0x0000002400287944 */ /* 0x000fea0003c00000 */
[----:B------:R-:W-:-:S07]  /*0c70*/  IMAD.MOV.U32 R38, RZ, RZ, R2 ;  /* 0x000000ffff267224 */ /* 0x000fce00078e0002 */
.L_x_2850:
[----:B------:R-:W-:Y:S05]  /*0c80*/  BSYNC B2 ;  /* 0x0000000000027941 */ /* 0x000fea0003800000 */
.L_x_2849:
        /* <DEDUP_REMOVED lines=21> */
[----:B------:R-:W-:Y:S05]  /*0de0*/  CALL.REL.NOINC `($__internal_69_$__cuda_sm3x_div_rn_noftz_f32_slowpath) ;  /* 0x0000002000c87944 */ /* 0x000fea0003c00000 */
[----:B------:R-:W-:-:S07]  /*0df0*/  MOV R44, R2 ;  /* 0x00000002002c7202 */ /* 0x000fce0000000f00 */
.L_x_2852:
[----:B------:R-:W-:Y:S05]  /*0e00*/  BSYNC B2 ;  /* 0x0000000000027941 */ /* 0x000fea0003800000 */
.L_x_2851:
        /* <DEDUP_REMOVED lines=14> */
[----:B------:R-:W-:Y:S05]  /*0ef0*/  CALL.REL.NOINC `($__internal_69_$__cuda_sm3x_div_rn_noftz_f32_slowpath) ;  /* 0x0000002000847944 */ /* 0x000fea0003c00000 */
[----:B------:R-:W-:-:S07]  /*0f00*/  MOV R3, R2 ;  /* 0x0000000200037202 */ /* 0x000fce0000000f00 */
.L_x_2854:
[----:B------:R-:W-:Y:S05]  /*0f10*/  BSYNC B2 ;  /* 0x0000000000027941 */ /* 0x000fea0003800000 */
.L_x_2853:
[----:B------:R-:W-:Y:S01]  /*0f20*/  IADD3 R38, R3, -0xd000000, RZ ;  /* 0xf300000003267810 */ /* 0x000fe20007ffe0ff */
[----:B------:R0:W1:Y:S01]  /*0f30*/  MUFU.RSQ R2, R3 ;  /* 0x0000000300027308 */ /* 0x0000620000001400 */
[----:B------:R-:W-:Y:S02]  /*0f40*/  BSSY B0, `(.L_x_2855) ;  /* 0x000000a000007945 */ /* 0x000fe40003800000 */
[----:B------:R-:W-:-:S13]  /*0f50*/  ISETP.GT.U32.AND P4, PT, R38, 0x727fffff, PT ;  /* 0x727fffff2600780c */ /* 0x000fda0003f84070 */
[----:B0-----:R-:W-:Y:S05]  /*0f60*/  @!P4 BRA `(.L_x_2856) ;  /* 0x00000000000cc947 */ /* 0x001fea0003800000 */
[----:B-1----:R-:W-:-:S07]  /*0f70*/  MOV R2, 0xf90 ;  /* 0x00000f9000027802 */ /* 0x002fce0000000f00 */
[----:B------:R-:W-:Y:S05]  /*0f80*/  CALL.REL.NOINC `($__internal_68_$__cuda_sm20_sqrt_rn_f32_slowpath) ;  /* 0x00000020000c7944 */ /* 0x000fea0003c00000 */
[----:B------:R-:W-:Y:S05]  /*0f90*/  BRA `(.L_x_2857) ;  /* 0x0000000000107947 */ /* 0x000fea0003800000 */
.L_x_2856:
[C---:B-1----:R-:W-:Y:S01]  /*0fa0*/  FMUL.FTZ R40, R2.reuse, R3 ;  /* 0x0000000302287220 */ /* 0x042fe20000410000 */
[----:B------:R-:W-:-:S03]  /*0fb0*/  FMUL.FTZ R2, R2, 0.5 ;  /* 0x3f00000002027820 */ /* 0x000fc60000410000 */
[----:B------:R-:W-:-:S04]  /*0fc0*/  FFMA R3, -R40, R40, R3 ;  /* 0x0000002828037223 */ /* 0x000fc80000000103 */
[----:B------:R-:W-:-:S07]  /*0fd0*/  FFMA R40, R3, R2, R40 ;  /* 0x0000000203287223 */ /* 0x000fce0000000028 */
.L_x_2857:
[----:B------:R-:W-:Y:S05]  /*0fe0*/  BSYNC B0 ;  /* 0x0000000000007941 */ /* 0x000fea0003800000 */
.L_x_2855:
        /* <DEDUP_REMOVED lines=13> */
[----:B------:R-:W-:Y:S05]  /*10c0*/  CALL.REL.NOINC `($__internal_69_$__cuda_sm3x_div_rn_noftz_f32_slowpath) ;  /* 0x0000002000107944 */ /* 0x000fea0003c00000 */
[----:B------:R-:W-:-:S07]  /*10d0*/  MOV R41, R2 ;  /* 0x0000000200297202 */ /* 0x000fce0000000f00 */
.L_x_2859:
[----:B------:R-:W-:Y:S05]  /*10e0*/  BSYNC B2 ;  /* 0x0000000000027941 */ /* 0x000fea0003800000 */
.L_x_2858:
        /* <DEDUP_REMOVED lines=21> */
[----:B------:R-:W-:Y:S05]  /*1240*/  CALL.REL.NOINC `($__internal_69_$__cuda_sm3x_div_rn_noftz_f32_slowpath) ;  /* 0x0000001c00b07944 */ /* 0x000fea0003c00000 */
[----:B------:R-:W-:-:S07]  /*1250*/  MOV R34, R2 ;  /* 0x0000000200227202 */ /* 0x000fce0000000f00 */
.L_x_2861:
[----:B------:R-:W-:Y:S05]  /*1260*/  BSYNC B2 ;  /* 0x0000000000027941 */ /* 0x000fea0003800000 */
.L_x_2860:
        /* <DEDUP_REMOVED lines=16> */
.L_x_2863:
[----:B------:R-:W-:Y:S05]  /*1370*/  BSYNC B2 ;  /* 0x0000000000027941 */ /* 0x000fea0003800000 */
.L_x_2862:
        /* <DEDUP_REMOVED lines=8> */
.L_x_2865:
[C---:B-1----:R-:W-:Y:S01]  /*1400*/  FMUL.FTZ R40, R2.reuse, R3 ;  /* 0x0000000302287220 */ /* 0x042fe20000410000 */
[----:B------:R-:W-:-:S03]  /*1410*/  FMUL.FTZ R2, R2, 0.5 ;  /* 0x3f00000002027820 */ /* 0x000fc60000410000 */
[----:B------:R-:W-:-:S04]  /*1420*/  FFMA R3, -R40, R40, R3 ;  /* 0x0000002828037223 */ /* 0x000fc80000000103 */
[----:B------:R-:W-:-:S07]  /*1430*/  FFMA R40, R3, R2, R40 ;  /* 0x0000000203287223 */ /* 0x000fce0000000028 */
.L_x_2866:
[----:B------:R-:W-:Y:S05]  /*1440*/  BSYNC B0 ;  /* 0x0000000000007941 */ /* 0x000fea0003800000 */
.L_x_2864:
        /* <DEDUP_REMOVED lines=15> */
.L_x_2868:
[----:B------:R-:W-:Y:S05]  /*1540*/  BSYNC B2 ;  /* 0x0000000000027941 */ /* 0x000fea0003800000 */
.L_x_2867:
        /* <DEDUP_REMOVED lines=21> */
[----:B------:R-:W-:Y:S05]  /*16a0*/  CALL.REL.NOINC `($__internal_69_$__cuda_sm3x_div_rn_noftz_f32_slowpath) ;  /* 0x0000001800987944 */ /* 0x000fea0003c00000 */
[----:B------:R-:W-:-:S07]  /*16b0*/  MOV R12, R2 ;  /* 0x00000002000c7202 */ /* 0x000fce0000000f00 */
.L_x_2870:
[----:B------:R-:W-:Y:S05]  /*16c0*/  BSYNC B2 ;  /* 0x0000000000027941 */ /* 0x000fea0003800000 */
.L_x_2869:
        /* <DEDUP_REMOVED lines=16> */
.L_x_2872:
[----:B------:R-:W-:Y:S05]  /*17d0*/  BSYNC B2 ;  /* 0x0000000000027941 */ /* 0x000fea0003800000 */
.L_x_2871:
        /* <DEDUP_REMOVED lines=8> */
.L_x_2874:
[C---:B-1----:R-:W-:Y:S01]  /*1860*/  FMUL.FTZ R40, R2.reuse, R3 ;  /* 0x0000000302287220 */ /* 0x042fe20000410000 */
[----:B------:R-:W-:-:S03]  /*1870*/  FMUL.FTZ R2, R2, 0.5 ;  /* 0x3f00000002027820 */ /* 0x000fc60000410000 */
[----:B------:R-:W-:-:S04]  /*1880*/  FFMA R3, -R40, R40, R3 ;  /* 0x0000002828037223 */ /* 0x000fc80000000103 */
[----:B------:R-:W-:-:S07]  /*1890*/  FFMA R40, R3, R2, R40 ;  /* 0x0000000203287223 */ /* 0x000fce0000000028 */
.L_x_2875:
[----:B------:R-:W-:Y:S05]  /*18a0*/  BSYNC B0 ;  /* 0x0000000000007941 */ /* 0x000fea0003800000 */
.L_x_2873:
        /* <DEDUP_REMOVED lines=13> */
[----:B------:R-:W-:Y:S05]  /*1980*/  CALL.REL.NOINC `($__internal_69_$__cuda_sm3x_div_rn_noftz_f32_slowpath) ;  /* 0x0000001400e07944 */ /* 0x000fea0003c00000 */
.L_x_2877:
[----:B------:R-:W-:Y:S05]  /*1990*/  BSYNC B2 ;  /* 0x0000000000027941 */ /* 0x000fea0003800000 */
.L_x_2876:
[----:B------:R-:W-:Y:S01]  /*19a0*/  FFMA R41, R14, UR25, R2 ;  /* 0x000000190e297c23 */ /* 0x000fe20008000002 */
[----:B------:R-:W-:Y:S06]  /*19b0*/  BRA `(.L_x_2878) ;  /* 0x0000001000687947 */ /* 0x000fec0003800000 */
.L_x_2841:
        /* <DEDUP_REMOVED lines=21> */
[----:B------:R-:W-:Y:S05]  /*1b10*/  CALL.REL.NOINC `($__internal_69_$__cuda_sm3x_div_rn_noftz_f32_slowpath) ;  /* 0x00000014007c7944 */ /* 0x000fea0003c00000 */
[----:B------:R-:W-:-:S07]  /*1b20*/  IMAD.MOV.U32 R44, RZ, RZ, R2 ;  /* 0x000000ffff2c7224 */ /* 0x000fce00078e0002 */
.L_x_2880:
[----:B------:R-:W-:Y:S05]  /*1b30*/  BSYNC B2 ;  /* 0x0000000000027941 */ /* 0x000fea0003800000 */
.L_x_2879:
        /* <DEDUP_REMOVED lines=16> */
.L_x_2882:
[----:B------:R-:W-:Y:S05]  /*1c40*/  BSYNC B2 ;  /* 0x0000000000027941 */ /* 0x000fea0003800000 */
.L_x_2881:
        /* <DEDUP_REMOVED lines=8> */
.L_x_2884:
[C---:B------:R-:W-:Y:S01]  /*1cd0*/  FMUL.FTZ R40, R2.reuse, R3 ;  /* 0x0000000302287220 */ /* 0x040fe20000410000 */
[----:B------:R-:W-:-:S03]  /*1ce0*/  FMUL.FTZ R2, R2, 0.5 ;  /* 0x3f00000002027820 */ /* 0x000fc60000410000 */
[----:B------:R-:W-:-:S04]  /*1cf0*/  FFMA R3, -R40, R40, R3 ;  /* 0x0000002828037223 */ /* 0x000fc80000000103 */
[----:B------:R-:W-:-:S07]  /*1d00*/  FFMA R40, R3, R2, R40 ;  /* 0x0000000203287223 */ /* 0x000fce0000000028 */
.L_x_2885:
[----:B------:R-:W-:Y:S05]  /*1d10*/  BSYNC B0 ;  /* 0x0000000000007941 */ /* 0x000fea0003800000 */
.L_x_2883:
        /* <DEDUP_REMOVED lines=14> */
[----:B------:R-:W-:-:S07]  /*1e00*/  MOV R41, R2 ;  /* 0x0000000200297202 */ /* 0x000fce0000000f00 */
.L_x_2887:
[----:B------:R-:W-:Y:S05]  /*1e10*/  BSYNC B2 ;  /* 0x0000000000027941 */ /* 0x000fea0003800000 */
.L_x_2886:
        /* <DEDUP_REMOVED lines=24> */
.L_x_2889:
[----:B------:R-:W-:Y:S05]  /*1fa0*/  BSYNC B2 ;  /* 0x0000000000027941 */ /* 0x000fea0003800000 */
.L_x_2888:
        /* <DEDUP_REMOVED lines=15> */
.L_x_2891:
[----:B------:R-:W-:Y:S05]  /*20a0*/  BSYNC B2 ;  /* 0x0000000000027941 */ /* 0x000fea0003800000 */
.L_x_2890:
[----:B------:R-:W-:Y:S01]  /*20b0*/  IADD3 R3, R2, -0xd000000, RZ ;  /* 0xf300000002037810 */ /* 0x000fe20007ffe0ff */
[----:B------:R0:W1:Y:S01]  /*20c0*/  MUFU.RSQ R41, R2 ;  /* 0x0000000200297308 */ /* 0x0000620000001400 */
[----:B------:R-:W-:Y:S02]  /*20d0*/  BSSY B0, `(.L_x_2892) ;  /* 0x000000b000007945 */ /* 0x000fe40003800000 */
[----:B------:R-:W-:-:S13]  /*20e0*/  ISETP.GT.U32.AND P4, PT, R3, 0x727fffff, PT ;  /* 0x727fffff0300780c */ /* 0x000fda0003f84070 */
[----:B0-----:R-:W-:Y:S05]  /*20f0*/  @!P4 BRA `(.L_x_2893) ;  /* 0x000000000010c947 */ /* 0x001fea0003800000 */
[----:B------:R-:W-:Y:S01]  /*2100*/  IMAD.MOV.U32 R3, RZ, RZ, R2 ;  /* 0x000000ffff037224 */ /* 0x000fe200078e0002 */
[----:B------:R-:W-:-:S07]  /*2110*/  MOV R2, 0x2130 ;  /* 0x0000213000027802 */ /* 0x000fce0000000f00 */
[----:B-1----:R-:W-:Y:S05]  /*2120*/  CALL.REL.NOINC `($__internal_68_$__cuda_sm20_sqrt_rn_f32_slowpath) ;  /* 0x0000000c00a47944 */ /* 0x002fea0003c00000 */
[----:B------:R-:W-:Y:S05]  /*2130*/  BRA `(.L_x_2894) ;  /* 0x0000000000107947 */ /* 0x000fea0003800000 */
.L_x_2893:
[C---:B-1----:R-:W-:Y:S01]  /*2140*/  FMUL.FTZ R3, R41.reuse, R2 ;  /* 0x0000000229037220 */ /* 0x042fe20000410000 */
[----:B------:R-:W-:-:S03]  /*2150*/  FMUL.FTZ R40, R41, 0.5 ;  /* 0x3f00000029287820 */ /* 0x000fc60000410000 */
[----:B------:R-:W-:-:S04]  /*2160*/  FFMA R2, -R3, R3, R2 ;  /* 0x0000000303027223 */ /* 0x000fc80000000102 */
[----:B------:R-:W-:-:S07]  /*2170*/  FFMA R40, R2, R40, R3 ;  /* 0x0000002802287223 */ /* 0x000fce0000000003 */
.L_x_2894:
[----:B------:R-:W-:Y:S05]  /*2180*/  BSYNC B0 ;  /* 0x0000000000007941 */ /* 0x000fea0003800000 */
.L_x_2892:
        /* <DEDUP_REMOVED lines=15> */
.L_x_2896:
[----:B------:R-:W-:Y:S05]  /*2280*/  BSYNC B2 ;  /* 0x0000000000027941 */ /* 0x000fea0003800000 */
.L_x_2895:
        /* <DEDUP_REMOVED lines=23> */
.L_x_2898:
[----:B------:R-:W-:Y:S05]  /*2400*/  BSYNC B2 ;  /* 0x0000000000027941 */ /* 0x000fea0003800000 */
.L_x_2897:
        /* <DEDUP_REMOVED lines=15> */
.L_x_2900:
[----:B------:R-:W-:Y:S05]  /*2500*/  BSYNC B2 ;  /* 0x0000000000027941 */ /* 0x000fea0003800000 */
.L_x_2899:
[----:B------:R-:W-:Y:S01]  /*2510*/  IADD3 R3, R2, -0xd000000, RZ ;  /* 0xf300000002037810 */ /* 0x000fe20007ffe0ff */
[----:B------:R0:W1:Y:S01]  /*2520*/  MUFU.RSQ R41, R2 ;  /* 0x0000000200297308 */ /* 0x0000620000001400 */
[----:B------:R-:W-:Y:S02]  /*2530*/  BSSY B0, `(.L_x_2901) ;  /* 0x000000b000007945 */ /* 0x000fe40003800000 */
[----:B------:R-:W-:-:S13]  /*2540*/  ISETP.GT.U32.AND P4, PT, R3, 0x727fffff, PT ;  /* 0x727fffff0300780c */ /* 0x000fda0003f84070 */
[----:B0-----:R-:W-:Y:S05]  /*2550*/  @!P4 BRA `(.L_x_2902) ;  /* 0x000000000010c947 */ /* 0x001fea0003800000 */
[----:B------:R-:W-:Y:S02]  /*2560*/  MOV R3, R2 ;  /* 0x0000000200037202 */ /* 0x000fe40000000f00 */
[----:B------:R-:W-:-:S07]  /*2570*/  MOV R2, 0x2590 ;  /* 0x0000259000027802 */ /* 0x000fce0000000f00 */
[----:B-1----:R-:W-:Y:S05]  /*2580*/  CALL.REL.NOINC `($__internal_68_$__cuda_sm20_sqrt_rn_f32_slowpath) ;  /* 0x00000008008c7944 */ /* 0x002fea0003c00000 */
[----:B------:R-:W-:Y:S05]  /*2590*/  BRA `(.L_x_2903) ;  /* 0x0000000000107947 */ /* 0x000fea0003800000 */
.L_x_2902:
[C---:B-1----:R-:W-:Y:S01]  /*25a0*/  FMUL.FTZ R3, R41.reuse, R2 ;  /* 0x0000000229037220 */ /* 0x042fe20000410000 */
[----:B------:R-:W-:-:S03]  /*25b0*/  FMUL.FTZ R40, R41, 0.5 ;  /* 0x3f00000029287820 */ /* 0x000fc60000410000 */
[----:B------:R-:W-:-:S04]  /*25c0*/  FFMA R2, -R3, R3, R2 ;  /* 0x0000000303027223 */ /* 0x000fc80000000102 */
[----:B------:R-:W-:-:S07]  /*25d0*/  FFMA R40, R2, R40, R3 ;  /* 0x0000002802287223 */ /* 0x000fce0000000003 */
.L_x_2903:
[----:B------:R-:W-:Y:S05]  /*25e0*/  BSYNC B0 ;  /* 0x0000000000007941 */ /* 0x000fea0003800000 */
.L_x_2901:
        /* <DEDUP_REMOVED lines=15> */
.L_x_2905:
[----:B------:R-:W-:Y:S05]  /*26e0*/  BSYNC B2 ;  /* 0x0000000000027941 */ /* 0x000fea0003800000 */
.L_x_2904:
        /* <DEDUP_REMOVED lines=22> */
[----:B------:R-:W-:Y:S05]  /*2850*/  CALL.REL.NOINC `($__internal_69_$__cuda_sm3x_div_rn_noftz_f32_slowpath) ;  /* 0x00000008002c7944 */ /* 0x000fea0003c00000 */
[----:B------:R-:W-:-:S07]  /*2860*/  MOV R12, R2 ;  /* 0x00000002000c7202 */ /* 0x000fce0000000f00 */
.L_x_2907:
[----:B------:R-:W-:Y:S05]  /*2870*/  BSYNC B2 ;  /* 0x0000000000027941 */ /* 0x000fea0003800000 */
.L_x_2906:
        /* <DEDUP_REMOVED lines=15> */
.L_x_2909:
[----:B------:R-:W-:Y:S05]  /*2970*/  BSYNC B2 ;  /* 0x0000000000027941 */ /* 0x000fea0003800000 */
.L_x_2908:
        /* <DEDUP_REMOVED lines=9> */
.L_x_2911:
[C---:B-1----:R-:W-:Y:S01]  /*2a10*/  FMUL.FTZ R3, R41.reuse, R2 ;  /* 0x0000000229037220 */ /* 0x042fe20000410000 */
[----:B------:R-:W-:-:S03]  /*2a20*/  FMUL.FTZ R40, R41, 0.5 ;  /* 0x3f00000029287820 */ /* 0x000fc60000410000 */
[----:B------:R-:W-:-:S04]  /*2a30*/  FFMA R2, -R3, R3, R2 ;  /* 0x0000000303027223 */ /* 0x000fc80000000102 */
[----:B------:R-:W-:-:S07]  /*2a40*/  FFMA R40, R2, R40, R3 ;  /* 0x0000002802287223 */ /* 0x000fce0000000003 */
.L_x_2912:
[----:B------:R-:W-:Y:S05]  /*2a50*/  BSYNC B0 ;  /* 0x0000000000007941 */ /* 0x000fea0003800000 */
.L_x_2910:
        /* <DEDUP_REMOVED lines=14> */
.L_x_2914:
[----:B------:R-:W-:Y:S05]  /*2b40*/  BSYNC B2 ;  /* 0x0000000000027941 */ /* 0x000fea0003800000 */
.L_x_2913:
[----:B------:R-:W-:-:S07]  /*2b50*/  MOV R41, R2 ;  /* 0x0000000200297202 */ /* 0x000fce0000000f00 */
.L_x_2878:
        /* <DEDUP_REMOVED lines=14> */
.L_x_2916:
[----:B------:R-:W-:Y:S05]  /*2c40*/  BSYNC B0 ;  /* 0x0000000000007941 */ /* 0x000fea0003800000 */
.L_x_2915:
        /* <DEDUP_REMOVED lines=11> */
.L_x_2918:
[----:B------:R-:W-:Y:S05]  /*2d00*/  BSYNC B0 ;  /* 0x0000000000007941 */ /* 0x000fea0003800000 */
.L_x_2917:
        /* <DEDUP_REMOVED lines=17> */
.L_x_2920:
[----:B------:R-:W-:Y:S05]  /*2e20*/  BSYNC B0 ;  /* 0x0000000000007941 */ /* 0x000fea0003800000 */
.L_x_2919:
        /* <DEDUP_REMOVED lines=17> */
.L_x_2922:
[----:B------:R-:W-:Y:S05]  /*2f40*/  BSYNC B0 ;  /* 0x0000000000007941 */ /* 0x000fea0003800000 */
.L_x_2921:
[----:B0-----:R-:W0:Y:S01]  /*2f50*/  LDC R0, c[0x0][0x210] ;  /* 0x00008400ff007b82 */ /* 0x001e220000000800 */
[----:B------:R-:W-:-:S06]  /*2f60*/  ULEA UR4, UR5, UR4, 0x2 ;  /* 0x0000000405047291 */ /* 0x000fcc000f8e103f */
[----:B-123--:R-:W-:-:S05]  /*2f70*/  IMAD.U32 R2, RZ, RZ, UR4 ;  /* 0x00000004ff027e24 */ /* 0x00efca000f8e00ff */
[----:B------:R-:W-:Y:S02]  /*2f80*/  ISETP.LT.AND P1, PT, R2, UR9, PT ;  /* 0x0000000902007c0c */ /* 0x000fe4000bf21270 */
[----:B0-----:R-:W-:-:S13]  /*2f90*/  ISETP.LE.AND P0, PT, R0, UR4, PT ;  /* 0x0000000400007c0c */ /* 0x001fda000bf03270 */
[----:B------:R-:W-:Y:S05]  /*2fa0*/  @!P0 BRA P1, `(.L_x_2923) ;  /* 0xffffffd000a88947 */ /* 0x000fea000083ffff */
[----:B------:R-:W-:Y:S05]  /*2fb0*/  EXIT ;  /* 0x000000000000794d */ /* 0x000fea0003800000 */
        .weak           $__internal_68_$__cuda_sm20_sqrt_rn_f32_slowpath
        .type           $__internal_68_$__cuda_sm20_sqrt_rn_f32_slowpath,@function
        .size           $__internal_68_$__cuda_sm20_sqrt_rn_f32_slowpath,($__internal_69_$__cuda_sm3x_div_rn_noftz_f32_slowpath - $__internal_68_$__cuda_sm20_sqrt_rn_f32_slowpath)
$__internal_68_$__cuda_sm20_sqrt_rn_f32_slowpath:
        /* <DEDUP_REMOVED lines=19> */
.L_x_2924:
[----:B------:R-:W-:-:S04]  /*30f0*/  IMAD.MOV.U32 R3, RZ, RZ, 0x0 ;  /* 0x00000000ff037424 */ /* 0x000fc800078e00ff */
[----:B------:R-:W-:Y:S05]  /*3100*/  RET.REL.NODEC R2 `(_Z25multi_tensor_apply_kernelI18TensorListMetadataILi5ELb0EEN18transformer_engine17multi_tensor_adam17AdamFunctorMasterIf6__halffiEEJffffffNS3_10adamMode_tEfEEvlPViT_T0_DpT1_) ;  /* 0xffffffcc02bc7950 */ /* 0x000fea0003c3ffff */
        .weak           $__internal_69_$__cuda_sm3x_div_rn_noftz_f32_slowpath
        .type           $__internal_69_$__cuda_sm3x_div_rn_noftz_f32_slowpath,@function
        .size           $__internal_69_$__cuda_sm3x_div_rn_noftz_f32_slowpath,(.L_x_5552 - $__internal_69_$__cuda_sm3x_div_rn_noftz_f32_slowpath)
$__internal_69_$__cuda_sm3x_div_rn_noftz_f32_slowpath:
        /* <DEDUP_REMOVED lines=35> */
.L_x_2926:
        /* <DEDUP_REMOVED lines=51> */
.L_x_2933:
[----:B------:R-:W-:-:S04]  /*3670*/  LOP3.LUT R41, R41, 0x80000000, RZ, 0xc0, !PT ;  /* 0x8000000029297812 */ /* 0x000fc800078ec0ff */
[----:B------:R-:W-:Y:S01]  /*3680*/  LOP3.LUT R41, R41, 0x7f800000, RZ, 0xfc, !PT ;  /* 0x7f80000029297812 */ /* 0x000fe200078efcff */
[----:B------:R-:W-:Y:S06]  /*3690*/  BRA `(.L_x_2934) ;  /* 0x0000000000047947 */ /* 0x000fec0003800000 */
.L_x_2932:
[----:B------:R-:W-:-:S07]  /*36a0*/  IMAD R41, R46, 0x800000, R41 ;  /* 0x008000002e297824 */ /* 0x000fce00078e0229 */
.L_x_2934:
[----:B------:R-:W-:Y:S05]  /*36b0*/  BSYNC B1 ;  /* 0x0000000000017941 */ /* 0x000fea0003800000 */
.L_x_2931:
[----:B------:R-:W-:Y:S01]  /*36c0*/  MOV R2, R41 ;  /* 0x0000002900027202 */ /* 0x000fe20000000f00 */
[----:B------:R-:W-:Y:S06]  /*36d0*/  BRA `(.L_x_2935) ;  /* 0x0000000000207947 */ /* 0x000fec0003800000 */
.L_x_2930:
[----:B------:R-:W-:-:S04]  /*36e0*/  LOP3.LUT R2, R2, 0x80000000, R3, 0x48, !PT ;  /* 0x8000000002027812 */ /* 0x000fc800078e4803 */
[----:B------:R-:W-:Y:S01]  /*36f0*/  LOP3.LUT R2, R2, 0x7f800000, RZ, 0xfc, !PT ;  /* 0x7f80000002027812 */ /* 0x000fe200078efcff */
[----:B------:R-:W-:Y:S06]  /*3700*/  BRA `(.L_x_2935) ;  /* 0x0000000000147947 */ /* 0x000fec0003800000 */
.L_x_2929:
[----:B------:R-:W-:Y:S01]  /*3710*/  LOP3.LUT R2, R2, 0x80000000, R3, 0x48, !PT ;  /* 0x8000000002027812 */ /* 0x000fe200078e4803 */
[----:B------:R-:W-:Y:S06]  /*3720*/  BRA `(.L_x_2935) ;  /* 0x00000000000c7947 */ /* 0x000fec0003800000 */
.L_x_2928:
[----:B------:R-:W0:Y:S01]  /*3730*/  MUFU.RSQ R2, -QNAN ;  /* 0xffc0000000027908 */ /* 0x000e220000001400 */
[----:B------:R-:W-:Y:S05]  /*3740*/  BRA `(.L_x_2935) ;  /* 0x0000000000047947 */ /* 0x000fea0003800000 */
.L_x_2927:
[----:B------:R-:W-:-:S07]  /*3750*/  FADD.FTZ R2, R3, R2 ;  /* 0x0000000203027221 */ /* 0x000fce0000010000 */
.L_x_2935:
[----:B------:R-:W-:Y:S05]  /*3760*/  BSYNC B0 ;  /* 0x0000000000007941 */ /* 0x000fea0003800000 */
.L_x_2925:
[----:B------:R-:W-:Y:S01]  /*3770*/  HFMA2.MMA R41, -RZ, RZ, 0, 0 ;  /* 0x00000000ff297435 */ /* 0x000fe200000001ff */
[----:B------:R-:W-:-:S05]  /*3780*/  MOV R40, R38 ;  /* 0x0000002600287202 */ /* 0x000fca0000000f00 */
[----:B0-----:R-:W-:Y:S05]  /*3790*/  RET.REL.NODEC R40 `(_Z25multi_tensor_apply_kernelI18TensorListMetadataILi5ELb0EEN18transformer_engine17multi_tensor_adam17AdamFunctorMasterIf6__halffiEEJffffffNS3_10adamMode_tEfEEvlPViT_T0_DpT1_) ;  /* 0xffffffc828187950 */ /* 0x001fea0003c3ffff */
.L_x_2936:
        /* <DEDUP_REMOVED lines=14> */
.L_x_5552:


//--------------------- .text._Z25multi_tensor_apply_kernelI18TensorListMetadataILi5ELb0EEN18transformer_engine17multi_tensor_adam17AdamFunctorMasterIfffiEEJffffffNS3_10adamMode_tEfEEvlPViT_T0_DpT1_ --------------------------
	.section	.text._Z25multi_tensor_apply_kernelI18TensorListMetadataILi5ELb0EEN18transformer_engine17multi_tensor_adam17AdamFunctorMasterIfffiEEJffffffNS3_10adamMode_tEfEEvlPViT_T0_DpT1_,"ax",@progbits
	.align	128
        .global         _Z25multi_tensor_apply_kernelI18TensorListMetadataILi5ELb0EEN18transformer_engine17multi_tensor_adam17AdamFunctorMasterIfffiEEJffffffNS3_10adamMode_tEfEEvlPViT_T0_DpT1_
        .type           _Z25multi_tensor_apply_kernelI18TensorListMetadataILi5ELb0EEN18transformer_engine17multi_tensor_adam17AdamFunctorMasterIfffiEEJffffffNS3_10adamMode_tEfEEvlPViT_T0_DpT1_,@function
        .size           _Z25multi_tensor_apply_kernelI18TensorListMetadataILi5ELb0EEN18transformer_engine17multi_tensor_adam17AdamFunctorMasterIfffiEEJffffffNS3_10adamMode_tEfEEvlPViT_T0_DpT1_,(.L_x_5554 - _Z25multi_tensor_apply_kernelI18TensorListMetadataILi5ELb0EEN18transformer_engine17multi_tensor_adam17AdamFunctorMasterIfffiEEJffffffNS3_10adamMode_tEfEEvlPViT_T0_DpT1_)
        .other          _Z25multi_tensor_apply_kernelI18TensorListMetadataILi5ELb0EEN18transformer_engine17multi_tensor_adam17AdamFunctorMasterIfffiEEJffffffNS3_10adamMode_tEfEEvlPViT_T0_DpT1_,@"STO_CUDA_ENTRY STV_DEFAULT"
_Z25multi_tensor_apply_kernelI18TensorListMetadataILi5ELb0EEN18transformer_engine17multi_tensor_adam17AdamFunctorMasterIfffiEEJffffffNS3_10adamMode_tEfEEvlPViT_T0_DpT1_:
.text._Z25multi_tensor_apply_kernelI18TensorListMetadataILi5ELb0EEN18transformer_engine17multi_tensor_adam17AdamFunctorMasterIfffiEEJffffffNS3_10adamMode_tEfEEvlPViT_T0_DpT1_:
        /* <DEDUP_REMOVED lines=37> */
.L_x_3013:
[----:B------:R-:W0:Y:S01]  /*0250*/  S2R R0, SR_TID.X ;  /* 0x0000000000007919 */ /* 0x000e220000002100 */
[----:B-1----:R-:W-:Y:S02]  /*0260*/  MOV R3, UR5 ;  /* 0x0000000500037c02 */ /* 0x002fe40008000f00 */
[----:B------:R-:W-:Y:S02]  /*0270*/  CS2R R38, SRZ ;  /* 0x0000000000267805 */ /* 0x000fe4000001ff00 */
[----:B0-----:R-:W-:Y:S02]  /*0280*/  IADD3 R2, R0, UR4, RZ ;  /* 0x0000000400027c10 */ /* 0x001fe4000fffe0ff */
[----:B------:R-:W-:Y:S02]  /*0290*/  IADD3 R0, R3, UR4, R0 ;  /* 0x0000000403007c10 */ /* 0x000fe4000fffe000 */
[C---:B------:R-:W-:Y:S02]  /*02a0*/  ISETP.GE.AND P0, PT, R2.reuse, UR29, PT ;  /* 0x0000001d02007c0c */ /* 0x040fe4000bf06270 */
[----:B------:R-:W-:-:S02]  /*02b0*/  IADD3 R8, R2, UR5, RZ ;  /* 0x0000000502087c10 */ /* 0x000fc4000fffe0ff */
[C---:B------:R-:W-:Y:S02]  /*02c0*/  ISETP.LT.AND P0, PT, R2.reuse, UR9, !P0 ;  /* 0x0000000902007c0c */ /* 0x040fe4000c701270 */
[----:B------:R-:W-:Y:S02]  /*02d0*/  IADD3 R5, P2, R2, UR8, RZ ;  /* 0x0000000802057c10 */ /* 0x000fe4000ff5e0ff */
[----:B------:R-:W-:Y:S02]  /*02e0*/  ISETP.GE.AND P1, PT, R8, UR29, PT ;  /* 0x0000001d08007c0c */ /* 0x000fe4000bf26270 */
[----:B------:R-:W-:Y:S01]  /*02f0*/  LEA.HI.X.SX32 R2, R2, UR22, 0x1, P2 ;  /* 0x0000001602027c11 */ /* 0x000fe200090f0eff */
[----:B------:R-:W-:Y:S01]  /*0300*/  IMAD.SHL.U32 R4, R5, 0x4, RZ ;  /* 0x0000000405047824 */ /* 0x000fe200078e00ff */
[C---:B------:R-:W-:Y:S02]  /*0310*/  IADD3 R7, P2, R8.reuse, UR8, RZ ;  /* 0x0000000808077c10 */ /* 0x040fe4000ff5e0ff */
[----:B------:R-:W-:-:S02]  /*0320*/  ISETP.LT.AND P1, PT, R8, UR9, !P1 ;  /* 0x0000000908007c0c */ /* 0x000fc4000cf21270 */
[----:B------:R-:W-:Y:S02]  /*0330*/  IADD3 R0, R3, UR5, R0 ;  /* 0x0000000503007c10 */ /* 0x000fe4000fffe000 */
[----:B------:R-:W-:Y:S02]  /*0340*/  LEA.HI.X.SX32 R6, R8, UR22, 0x1, P2 ;  /* 0x0000001608067c11 */ /* 0x000fe400090f0eff */
[----:B------:R-:W-:Y:S02]  /*0350*/  ISETP.GE.AND P2, PT, R0, UR29, PT ;  /* 0x0000001d00007c0c */ /* 0x000fe4000bf46270 */
[----:B------:R-:W-:Y:S02]  /*0360*/  SHF.L.U64.HI R5, R5, 0x2, R2 ;  /* 0x0000000205057819 */ /* 0x000fe40000010202 */
[----:B------:R-:W-:Y:S02]  /*0370*/  @P0 IADD3 R2, P3, R4, UR10, RZ ;  /* 0x0000000a04020c10 */ /* 0x000fe4000ff7e0ff */
[----:B------:R-:W-:-:S02]  /*0380*/  SHF.L.U64.HI R6, R7, 0x2, R6 ;  /* 0x0000000207067819 */ /* 0x000fc40000010206 */
[----:B------:R-:W-:Y:S02]  /*0390*/  SHF.L.U32 R7, R7, 0x2, RZ ;  /* 0x0000000207077819 */ /* 0x000fe400000006ff */
[C---:B------:R-:W-:Y:S02]  /*03a0*/  IADD3 R10, P4, R0.reuse, UR8, RZ ;  /* 0x00000008000a7c10 */ /* 0x040fe4000ff9e0ff */
[C---:B------:R-:W-:Y:S02]  /*03b0*/  ISETP.LT.AND P2, PT, R0.reuse, UR9, !P2 ;  /* 0x0000000900007c0c */ /* 0x040fe4000d741270 */
[----:B------:R-:W-:Y:S02]  /*03c0*/  @P0 IADD3.X R3, R5, UR11, RZ, P3, !PT ;  /* 0x0000000b05030c10 */ /* 0x000fe40009ffe4ff */
[----:B------:R-:W-:Y:S02]  /*03d0*/  @P1 IADD3 R14, P3, R7, UR10, RZ ;  /* 0x0000000a070e1c10 */ /* 0x000fe4000ff7e0ff */
[----:B------:R-:W-:-:S02]  /*03e0*/  LEA.HI.X.SX32 R9, R0, UR22, 0x1, P4 ;  /* 0x0000001600097c11 */ /* 0x000fc4000a0f0eff */
[----:B------:R-:W-:Y:S02]  /*03f0*/  CS2R R44, SRZ ;  /* 0x00000000002c7805 */ /* 0x000fe4000001ff00 */
[----:B------:R-:W-:Y:S01]  /*0400*/  IADD3 R8, R8, UR5, RZ ;  /* 0x0000000508087c10 */ /* 0x000fe2000fffe0ff */
[----:B------:R-:W-:Y:S01]  /*0410*/  IMAD.MOV.U32 R11, RZ, RZ, RZ ;  /* 0x000000ffff0b7224 */ /* 0x000fe200078e00ff */
[----:B------:R-:W-:Y:S01]  /*0420*/  @P1 IADD3.X R15, R6, UR11, RZ, P3, !PT ;  /* 0x0000000b060f1c10 */ /* 0x000fe20009ffe4ff */
[----:B------:R-:W-:Y:S01]  /*0430*/  HFMA2.MMA R12, -RZ, RZ, 0, 0 ;  /* 0x00000000ff0c7435 */ /* 0x000fe200000001ff */
[----:B------:R-:W-:Y:S01]  /*0440*/  SHF.L.U64.HI R9, R10, 0x2, R9 ;  /* 0x000000020a097819 */ /* 0x000fe20000010209 */
[----:B------:R-:W5:Y:S01]  /*0450*/  @P0 LDG.E R39, desc[UR18][R2.64] ;  /* 0x0000001202270981 */ /* 0x000f62000c1e1900 */
[----:B------:R-:W-:Y:S02]  /*0460*/  ISETP.GE.AND P3, PT, R8, UR29, PT ;  /* 0x0000001d08007c0c */ /* 0x000fe4000bf66270 */
[----:B------:R-:W-:Y:S01]  /*0470*/  SHF.L.U32 R10, R10, 0x2, RZ ;  /* 0x000000020a0a7819 */ /* 0x000fe200000006ff */
[----:B------:R0:W5:Y:S01]  /*0480*/  @P1 LDG.E R44, desc[UR18][R14.64] ;  /* 0x000000120e2c1981 */ /* 0x000162000c1e1900 */
[----:B------:R-:W-:-:S02]  /*0490*/  IADD3 R0, P5, R8, UR8, RZ ;  /* 0x0000000808007c10 */ /* 0x000fc4000ffbe0ff */
[----:B------:R-:W-:Y:S02]  /*04a0*/  ISETP.LT.AND P3, PT, R8, UR9, !P3 ;  /* 0x0000000908007c0c */ /* 0x000fe4000df61270 */
[----:B------:R-:W-:Y:S02]  /*04b0*/  @P2 IADD3 R16, P6, R10, UR16, RZ ;  /* 0x000000100a102c10 */ /* 0x000fe4000ffde0ff */
[----:B------:R-:W-:Y:S02]  /*04c0*/  LEA.HI.X.SX32 R13, R8, UR22, 0x1, P5 ;  /* 0x00000016080d7c11 */ /* 0x000fe4000a8f0eff */
[----:B------:R-:W-:Y:S02]  /*04d0*/  @P2 IADD3 R18, P5, R10, UR6, RZ ;  /* 0x000000060a122c10 */ /* 0x000fe4000ffbe0ff */
[----:B------:R-:W-:Y:S02]  /*04e0*/  @P2 IADD3.X R17, R9, UR17, RZ, P6, !PT ;  /* 0x0000001109112c10 */ /* 0x000fe4000b7fe4ff */
[----:B0-----:R-:W-:-:S02]  /*04f0*/  MOV R15, RZ ;  /* 0x000000ff000f7202 */ /* 0x001fc40000000f00 */
[C---:B------:R-:W-:Y:S01]  /*0500*/  @P2 IADD3.X R19, R9.reuse, UR7, RZ, P5, !PT ;  /* 0x0000000709132c10 */ /* 0x040fe2000affe4ff */
[----:B------:R0:W5:Y:S01]  /*0510*/  @P2 LDG.E R11, desc[UR18][R16.64] ;  /* 0x00000012100b2981 */ /* 0x000162000c1e1900 */
[C---:B------:R-:W-:Y:S02]  /*0520*/  @P2 IADD3 R22, P4, R10.reuse, UR14, RZ ;  /* 0x0000000e0a162c10 */ /* 0x040fe4000ff9e0ff */
[----:B------:R-:W-:Y:S01]  /*0530*/  @P2 IADD3 R20, P6, R10, UR10, RZ ;  /* 0x0000000a0a142c10 */ /* 0x000fe2000ffde0ff */
[----:B------:R1:W5:Y:S01]  /*0540*/  @P2 LDG.E R15, desc[UR18][R18.64] ;  /* 0x00000012120f2981 */ /* 0x000362000c1e1900 */
[----:B------:R-:W-:Y:S02]  /*0550*/  SHF.L.U32 R14, R0, 0x2, RZ ;  /* 0x00000002000e7819 */ /* 0x000fe400000006ff */
[C---:B------:R-:W-:Y:S02]  /*0560*/  @P2 IADD3.X R23, R9.reuse, UR15, RZ, P4, !PT ;  /* 0x0000000f09172c10 */ /* 0x040fe4000a7fe4ff */
[----:B------:R-:W-:-:S02]  /*0570*/  @P2 IADD3.X R21, R9, UR11, RZ, P6, !PT ;  /* 0x0000000b09152c10 */ /* 0x000fc4000b7fe4ff */
[----:B0-----:R-:W-:Y:S02]  /*0580*/  CS2R R16, SRZ ;  /* 0x0000000000107805 */ /* 0x001fe4000001ff00 */
[----:B------:R-:W-:Y:S01]  /*0590*/  SHF.L.U64.HI R13, R0, 0x2, R13 ;  /* 0x00000002000d7819 */ /* 0x000fe2000001020d */
[----:B------:R0:W5:Y:S01]  /*05a0*/  @P2 LDG.E R12, desc[UR18][R22.64] ;  /* 0x00000012160c2981 */ /* 0x000162000c1e1900 */
[----:B------:R-:W-:Y:S02]  /*05b0*/  @P3 IADD3 R2, P4, R14, UR10, RZ ;  /* 0x0000000a0e023c10 */ /* 0x000fe4000ff9e0ff */
[----:B-1----:R-:W-:Y:S01]  /*05c0*/  IADD3 R18, P5, R4, UR6, RZ ;  /* 0x0000000604127c10 */ /* 0x002fe2000ffbe0ff */
[----:B------:R1:W5:Y:S01]  /*05d0*/  @P2 LDG.E R16, desc[UR18][R20.64] ;  /* 0x0000001214102981 */ /* 0x000362000c1e1900 */
[----:B------:R-:W-:Y:S02]  /*05e0*/  @P3 IADD3.X R3, R13, UR11, RZ, P4, !PT ;  /* 0x0000000b0d033c10 */ /* 0x000fe4000a7fe4ff */
[----:B------:R-:W-:-:S02]  /*05f0*/  IADD3.X R19, R5, UR7, RZ, P5, !PT ;  /* 0x0000000705137c10 */ /* 0x000fc4000affe4ff */
[----:B------:R-:W-:Y:S02]  /*0600*/  IADD3 R24, P5, R14, UR6, RZ ;  /* 0x000000060e187c10 */ /* 0x000fe4000ffbe0ff */
[C---:B0-----:R-:W-:Y:S02]  /*0610*/  IADD3 R22, P6, R4.reuse, UR16, RZ ;  /* 0x0000001004167c10 */ /* 0x041fe4000ffde0ff */
[----:B-1----:R-:W-:Y:S02]  /*0620*/  IADD3 R20, P4, R4, UR14, RZ ;  /* 0x0000000e04147c10 */ /* 0x002fe4000ff9e0ff */
[C---:B------:R-:W-:Y:S02]  /*0630*/  IADD3.X R23, R5.reuse, UR17, RZ, P6, !PT ;  /* 0x0000001105177c10 */ /* 0x040fe4000b7fe4ff */
[----:B------:R-:W-:Y:S02]  /*0640*/  IADD3.X R21, R5, UR15, RZ, P4, !PT ;  /* 0x0000000f05157c10 */ /* 0x000fe4000a7fe4ff */
[----:B------:R-:W-:-:S02]  /*0650*/  IADD3.X R25, R13, UR7, RZ, P5, !PT ;  /* 0x000000070d197c10 */ /* 0x000fc4000affe4ff */
[----:B------:R-:W-:Y:S02]  /*0660*/  CS2R R36, SRZ ;  /* 0x0000000000247805 */ /* 0x000fe4000001ff00 */
[C---:B------:R-:W-:Y:S02]  /*0670*/  IADD3 R26, P4, R7.reuse, UR6, RZ ;  /* 0x00000006071a7c10 */ /* 0x040fe4000ff9e0ff */
[----:B------:R-:W-:Y:S02]  /*0680*/  CS2R R46, SRZ ;  /* 0x00000000002e7805 */ /* 0x000fe4000001ff00 */
[C---:B------:R-:W-:Y:S01]  /*0690*/  IADD3 R28, P6, R7.reuse, UR14, RZ ;  /* 0x0000000e071c7c10 */ /* 0x040fe2000ffde0ff */
[----:B------:R-:W-:Y:S01]  /*06a0*/  IMAD.MOV.U32 R42, RZ, RZ, RZ ;  /* 0x000000ffff2a7224 */ /* 0x000fe200078e00ff */
[----:B------:R-:W-:Y:S01]  /*06b0*/  IADD3 R30, P5, R7, UR16, RZ ;  /* 0x00000010071e7c10 */ /* 0x000fe2000ffbe0ff */
[----:B------:R0:W5:Y:S01]  /*06c0*/  @P0 LDG.E R36, desc[UR18][R18.64] ;  /* 0x0000001212240981 */ /* 0x000162000c1e1900 */
[----:B------:R-:W-:-:S02]  /*06d0*/  IADD3.X R27, R6, UR7, RZ, P4, !PT ;  /* 0x00000007061b7c10 */ /* 0x000fc4000a7fe4ff */
[C---:B------:R-:W-:Y:S01]  /*06e0*/  IADD3.X R29, R6.reuse, UR15, RZ, P6, !PT ;  /* 0x0000000f061d7c10 */ /* 0x040fe2000b7fe4ff */
[----:B------:R0:W5:Y:S01]  /*06f0*/  @P0 LDG.E R46, desc[UR18][R20.64] ;  /* 0x00000012142e0981 */ /* 0x000162000c1e1900 */
[----:B------:R-:W-:-:S03]  /*0700*/  IADD3.X R31, R6, UR17, RZ, P5, !PT ;  /* 0x00000011061f7c10 */ /* 0x000fc6000affe4ff */
[----:B------:R0:W5:Y:S04]  /*0710*/  @P0 LDG.E R45, desc[UR18][R22.64] ;  /* 0x00000012162d0981 */ /* 0x000168000c1e1900 */
[----:B------:R0:W5:Y:S04]  /*0720*/  @P1 LDG.E R37, desc[UR18][R26.64] ;  /* 0x000000121a251981 */ /* 0x000168000c1e1900 */
[----:B------:R0:W5:Y:S04]  /*0730*/  @P1 LDG.E R42, desc[UR18][R28.64] ;  /* 0x000000121c2a1981 */ /* 0x000168000c1e1900 */
[----:B------:R0:W5:Y:S01]  /*0740*/  @P1 LDG.E R47, desc[UR18][R30.64] ;  /* 0x000000121e2f1981 */ /* 0x000162000c1e1900 */
[----:B------:R-:W-:-:S02]  /*0750*/  IADD3 R32, P4, R14, UR14, RZ ;  /* 0x0000000e0e207c10 */ /* 0x000fc4000ff9e0ff */
[----:B------:R-:W-:Y:S02]  /*0760*/  IADD3 R34, P6, R14, UR16, RZ ;  /* 0x000000100e227c10 */ /* 0x000fe4000ffde0ff */
[----:B------:R-:W-:Y:S02]  /*0770*/  CS2R R40, SRZ ;  /* 0x0000000000287805 */ /* 0x000fe4000001ff00 */
[C---:B------:R-:W-:Y:S01]  /*0780*/  IADD3.X R33, R13.reuse, UR15, RZ, P4, !PT ;  /* 0x0000000f0d217c10 */ /* 0x040fe2000a7fe4ff */
[----:B------:R0:W5:Y:S01]  /*0790*/  @P3 LDG.E R17, desc[UR18][R24.64] ;  /* 0x0000001218113981 */ /* 0x000162000c1e1900 */
[----:B------:R-:W-:-:S03]  /*07a0*/  IADD3.X R35, R13, UR17, RZ, P6, !PT ;  /* 0x000000110d237c10 */ /* 0x000fc6000b7fe4ff */
        /* <DEDUP_REMOVED lines=19> */
[----:B------:R-:W-:Y:S01]  /*08e0*/  MOV R39, R46 ;  /* 0x0000002e00277202 */ /* 0x000fe20000000f00 */
[----:B-1----:R-:W-:Y:S06]  /*08f0*/  @!P3 BRA `(.L_x_2939) ;  /* 0x000000000018b947 */ /* 0x002fec0003800000 */
[----:B------:R-:W-:Y:S01]  /*0900*/  ULDC UR27, c[0x0][0xd9c] ;  /* 0x00036700001b7ab9 */ /* 0x000fe20000000800 */
[----:B------:R-:W-:Y:S02]  /*0910*/  MOV R2, R46 ;  /* 0x0000002e00027202 */ /* 0x000fe40000000f00 */
[----:B------:R-:W-:Y:S02]  /*0920*/  MOV R3, UR27 ;  /* 0x0000001b00037c02 */ /* 0x000fe40008000f00 */
[----:B------:R-:W-:-:S07]  /*0930*/  MOV R52, 0x950 ;  /* 0x0000095000347802 */ /* 0x000fce0000000f00 */
[----:B------:R-:W-:Y:S05]  /*0940*/  CALL.REL.NOINC `($__internal_71_$__cuda_sm3x_div_rn_noftz_f32_slowpath) ;  /* 0x0000002400807944 */ /* 0x000fea0003c00000 */
[----:B------:R-:W-:-:S07]  /*0950*/  IMAD.MOV.U32 R43, RZ, RZ, R2 ;  /* 0x000000ffff2b7224 */ /* 0x000fce00078e0002 */
.L_x_2939:
[----:B------:R-:W-:Y:S05]  /*0960*/  BSYNC B2 ;  /* 0x0000000000027941 */ /* 0x000fea0003800000 */
.L_x_2938:
        /* <DEDUP_REMOVED lines=14> */
[----:B------:R-:W-:Y:S05]  /*0a50*/  CALL.REL.NOINC `($__internal_71_$__cuda_sm3x_div_rn_noftz_f32_slowpath) ;  /* 0x00000024003c7944 */ /* 0x000fea0003c00000 */
[----:B------:R-:W-:-:S07]  /*0a60*/  MOV R3, R2 ;  /* 0x0000000200037202 */ /* 0x000fce0000000f00 */
.L_x_2941:
[----:B------:R-:W-:Y:S05]  /*0a70*/  BSYNC B2 ;  /* 0x0000000000027941 */ /* 0x000fea0003800000 */
.L_x_2940:
[----:B------:R-:W-:Y:S01]  /*0a80*/  VIADD R45, R3, 0xf3000000 ;  /* 0xf3000000032d7836 */ /* 0x000fe20000000000 */
[----:B------:R0:W1:Y:S01]  /*0a90*/  MUFU.RSQ R2, R3 ;  /* 0x0000000300027308 */ /* 0x0000620000001400 */
[----:B------:R-:W-:Y:S03]  /*0aa0*/  BSSY B0, `(.L_x_2942) ;  /* 0x000000a000007945 */ /* 0x000fe60003800000 */
[----:B------:R-:W-:-:S13]  /*0ab0*/  ISETP.GT.U32.AND P3, PT, R45, 0x727fffff, PT ;  /* 0x727fffff2d00780c */ /* 0x000fda0003f64070 */
[----:B01----:R-:W-:Y:S05]  /*0ac0*/  @!P3 BRA `(.L_x_2943) ;  /* 0x00000000000cb947 */ /* 0x003fea0003800000 */
[----:B------:R-:W-:-:S07]  /*0ad0*/  MOV R2, 0xaf0 ;  /* 0x00000af000027802 */ /* 0x000fce0000000f00 */
[----:B------:R-:W-:Y:S05]  /*0ae0*/  CALL.REL.NOINC `($__internal_70_$__cuda_sm20_sqrt_rn_f32_slowpath) ;  /* 0x0000002000c47944 */ /* 0x000fea0003c00000 */
[----:B------:R-:W-:Y:S05]  /*0af0*/  BRA `(.L_x_2944) ;  /* 0x0000000000107947 */ /* 0x000fea0003800000 */
.L_x_2943:
[C---:B------:R-:W-:Y:S01]  /*0b00*/  FMUL.FTZ R48, R2.reuse, R3 ;  /* 0x0000000302307220 */ /* 0x040fe20000410000 */
[----:B------:R-:W-:-:S03]  /*0b10*/  FMUL.FTZ R2, R2, 0.5 ;  /* 0x3f00000002027820 */ /* 0x000fc60000410000 */
[----:B------:R-:W-:-:S04]  /*0b20*/  FFMA R3, -R48, R48, R3 ;  /* 0x0000003030037223 */ /* 0x000fc80000000103 */
[----:B------:R-:W-:-:S07]  /*0b30*/  FFMA R48, R3, R2, R48 ;  /* 0x0000000203307223 */ /* 0x000fce0000000030 */
.L_x_2944:
[----:B------:R-:W-:Y:S05]  /*0b40*/  BSYNC B0 ;  /* 0x0000000000007941 */ /* 0x000fea0003800000 */
.L_x_2942:
        /* <DEDUP_REMOVED lines=13> */
[----:B------:R-:W-:Y:S05]  /*0c20*/  CALL.REL.NOINC `($__internal_71_$__cuda_sm3x_div_rn_noftz_f32_slowpath) ;  /* 0x0000002000c87944 */ /* 0x000fea0003c00000 */
[----:B------:R-:W-:-:S07]  /*0c30*/  MOV R45, R2 ;  /* 0x00000002002d7202 */ /* 0x000fce0000000f00 */
.L_x_2946:
[----:B------:R-:W-:Y:S05]  /*0c40*/  BSYNC B2 ;  /* 0x0000000000027941 */ /* 0x000fea0003800000 */
.L_x_2945:
        /* <DEDUP_REMOVED lines=21> */
[----:B------:R-:W-:Y:S05]  /*0da0*/  CALL.REL.NOINC `($__internal_71_$__cuda_sm3x_div_rn_noftz_f32_slowpath) ;  /* 0x0000002000687944 */ /* 0x000fea0003c00000 */
[----:B------:R-:W-:-:S07]  /*0db0*/  MOV R42, R2 ;  /* 0x00000002002a7202 */ /* 0x000fce0000000f00 */
.L_x_2948:
[----:B------:R-:W-:Y:S05]  /*0dc0*/  BSYNC B2 ;  /* 0x0000000000027941 */ /* 0x000fea0003800000 */
.L_x_2947:
        /* <DEDUP_REMOVED lines=14> */
[----:B------:R-:W-:Y:S05]  /*0eb0*/  CALL.REL.NOINC `($__internal_71_$__cuda_sm3x_div_rn_noftz_f32_slowpath) ;  /* 0x0000002000247944 */ /* 0x000fea0003c00000 */
[----:B------:R-:W-:-:S07]  /*0ec0*/  MOV R3, R2 ;  /* 0x0000000200037202 */ /* 0x000fce0000000f00 */
.L_x_2950:
[----:B------:R-:W-:Y:S05]  /*0ed0*/  BSYNC B2 ;  /* 0x0000000000027941 */ /* 0x000fea0003800000 */
.L_x_2949:
[----:B------:R-:W-:Y:S01]  /*0ee0*/  IADD3 R44, R3, -0xd000000, RZ ;  /* 0xf3000000032c7810 */ /* 0x000fe20007ffe0ff */
[----:B------:R0:W1:Y:S01]  /*0ef0*/  MUFU.RSQ R2, R3 ;  /* 0x0000000300027308 */ /* 0x0000620000001400 */
[----:B------:R-:W-:Y:S02]  /*0f00*/  BSSY B0, `(.L_x_2951) ;  /* 0x000000a000007945 */ /* 0x000fe40003800000 */
[----:B------:R-:W-:-:S13]  /*0f10*/  ISETP.GT.U32.AND P3, PT, R44, 0x727fffff, PT ;  /* 0x727fffff2c00780c */ /* 0x000fda0003f64070 */
[----:B0-----:R-:W-:Y:S05]  /*0f20*/  @!P3 BRA `(.L_x_2952) ;  /* 0x00000000000cb947 */ /* 0x001fea0003800000 */
[----:B-1----:R-:W-:-:S07]  /*0f30*/  MOV R2, 0xf50 ;  /* 0x00000f5000027802 */ /* 0x002fce0000000f00 */
[----:B------:R-:W-:Y:S05]  /*0f40*/  CALL.REL.NOINC `($__internal_70_$__cuda_sm20_sqrt_rn_f32_slowpath) ;  /* 0x0000001c00ac7944 */ /* 0x000fea0003c00000 */
[----:B------:R-:W-:Y:S05]  /*0f50*/  BRA `(.L_x_2953) ;  /* 0x0000000000107947 */ /* 0x000fea0003800000 */
.L_x_2952:
[C---:B-1----:R-:W-:Y:S01]  /*0f60*/  FMUL.FTZ R48, R2.reuse, R3 ;  /* 0x0000000302307220 */ /* 0x042fe20000410000 */
[----:B------:R-:W-:-:S03]  /*0f70*/  FMUL.FTZ R2, R2, 0.5 ;  /* 0x3f00000002027820 */ /* 0x000fc60000410000 */
[----:B------:R-:W-:-:S04]  /*0f80*/  FFMA R3, -R48, R48, R3 ;  /* 0x0000003030037223 */ /* 0x000fc80000000103 */
[----:B------:R-:W-:-:S07]  /*0f90*/  FFMA R48, R3, R2, R48 ;  /* 0x0000000203307223 */ /* 0x000fce0000000030 */
.L_x_2953:
[----:B------:R-:W-:Y:S05]  /*0fa0*/  BSYNC B0 ;  /* 0x0000000000007941 */ /* 0x000fea0003800000 */
.L_x_2951:
        /* <DEDUP_REMOVED lines=13> */
[----:B------:R-:W-:Y:S05]  /*1080*/  CALL.REL.NOINC `($__internal_71_$__cuda_sm3x_div_rn_noftz_f32_slowpath) ;  /* 0x0000001c00b07944 */ /* 0x000fea0003c00000 */
[----:B------:R-:W-:-:S07]  /*1090*/  MOV R44, R2 ;  /* 0x00000002002c7202 */ /* 0x000fce0000000f00 */
.L_x_2955:
[----:B------:R-:W-:Y:S05]  /*10a0*/  BSYNC B2 ;  /* 0x0000000000027941 */ /* 0x000fea0003800000 */
.L_x_2954:
        /* <DEDUP_REMOVED lines=21> */
[----:B------:R-:W-:Y:S05]  /*1200*/  CALL.REL.NOINC `($__internal_71_$__cuda_sm3x_div_rn_noftz_f32_slowpath) ;  /* 0x0000001c00507944 */ /* 0x000fea0003c00000 */
[----:B------:R-:W-:-:S07]  /*1210*/  MOV R40, R2 ;  /* 0x0000000200287202 */ /* 0x000fce0000000f00 */
.L_x_2957:
[----:B------:R-:W-:Y:S05]  /*1220*/  BSYNC B2 ;  /* 0x0000000000027941 */ /* 0x000fea0003800000 */
.L_x_2956:
        /* <DEDUP_REMOVED lines=14> */
[----:B------:R-:W-:Y:S05]  /*1310*/  CALL.REL.NOINC `($__internal_71_$__cuda_sm3x_div_rn_noftz_f32_slowpath) ;  /* 0x0000001c000c7944 */ /* 0x000fea0003c00000 */
[----:B------:R-:W-:-:S07]  /*1320*/  MOV R3, R2 ;  /* 0x0000000200037202 */ /* 0x000fce0000000f00 */
.L_x_2959:
[----:B------:R-:W-:Y:S05]  /*1330*/  BSYNC B2 ;  /* 0x0000000000027941 */ /* 0x000fea0003800000 */
.L_x_2958:
        /* <DEDUP_REMOVED lines=8> */
.L_x_2961:
[C---:B-1----:R-:W-:Y:S01]  /*13c0*/  FMUL.FTZ R48, R2.reuse, R3 ;  /* 0x0000000302307220 */ /* 0x042fe20000410000 */
[----:B------:R-:W-:-:S03]  /*13d0*/  FMUL.FTZ R2, R2, 0.5 ;  /* 0x3f00000002027820 */ /* 0x000fc60000410000 */
[----:B------:R-:W-:-:S04]  /*13e0*/  FFMA R3, -R48, R48, R3 ;  /* 0x0000003030037223 */ /* 0x000fc80000000103 */
[----:B------:R-:W-:-:S07]  /*13f0*/  FFMA R48, R3, R2, R48 ;  /* 0x0000000203307223 */ /* 0x000fce0000000030 */
.L_x_2962:
[----:B------:R-:W-:Y:S05]  /*1400*/  BSYNC B0 ;  /* 0x0000000000007941 */ /* 0x000fea0003800000 */
.L_x_2960:
        /* <DEDUP_REMOVED lines=13> */
[----:B------:R-:W-:Y:S05]  /*14e0*/  CALL.REL.NOINC `($__internal_71_$__cuda_sm3x_div_rn_noftz_f32_slowpath) ;  /* 0x0000001800987944 */ /* 0x000fea0003c00000 */
[----:B------:R-:W-:-:S07]  /*14f0*/  MOV R42, R2 ;  /* 0x00000002002a7202 */ /* 0x000fce0000000f00 */
.L_x_2964:
[----:B------:R-:W-:Y:S05]  /*1500*/  BSYNC B2 ;  /* 0x0000000000027941 */ /* 0x000fea0003800000 */
.L_x_2963:
        /* <DEDUP_REMOVED lines=15> */
[----:B------:R-:W-:Y:S01]  /*1600*/  MOV R16, R44 ;  /* 0x0000002c00107202 */ /* 0x000fe20000000f00 */
[----:B-1----:R-:W-:Y:S06]  /*1610*/  @!P3 BRA `(.L_x_2966) ;  /* 0x000000000018b947 */ /* 0x002fec0003800000 */
[----:B------:R-:W-:Y:S01]  /*1620*/  ULDC UR27, c[0x0][0xd9c] ;  /* 0x00036700001b7ab9 */ /* 0x000fe20000000800 */
[----:B------:R-:W-:Y:S01]  /*1630*/  MOV R2, R44 ;  /* 0x0000002c00027202 */ /* 0x000fe20000000f00 */
[----:B------:R-:W-:Y:S01]  /*1640*/  IMAD.U32 R3, RZ, RZ, UR27 ;  /* 0x0000001bff037e24 */ /* 0x000fe2000f8e00ff */
[----:B------:R-:W-:-:S07]  /*1650*/  MOV R52, 0x1670 ;  /* 0x0000167000347802 */ /* 0x000fce0000000f00 */
[----:B------:R-:W-:Y:S05]  /*1660*/  CALL.REL.NOINC `($__internal_71_$__cuda_sm3x_div_rn_noftz_f32_slowpath) ;  /* 0x0000001800387944 */ /* 0x000fea0003c00000 */
[----:B------:R-:W-:-:S07]  /*1670*/  MOV R11, R2 ;  /* 0x00000002000b7202 */ /* 0x000fce0000000f00 */
.L_x_2966:
[----:B------:R-:W-:Y:S05]  /*1680*/  BSYNC B2 ;  /* 0x0000000000027941 */ /* 0x000fea0003800000 */
.L_x_2965:
        /* <DEDUP_REMOVED lines=15> */
[----:B------:R-:W-:-:S07]  /*1780*/  IMAD.MOV.U32 R3, RZ, RZ, R2 ;  /* 0x000000ffff037224 */ /* 0x000fce00078e0002 */
.L_x_2968:
[----:B------:R-:W-:Y:S05]  /*1790*/  BSYNC B2 ;  /* 0x0000000000027941 */ /* 0x000fea0003800000 */
.L_x_2967:
        /* <DEDUP_REMOVED lines=8> */
.L_x_2970:
[C---:B-1----:R-:W-:Y:S01]  /*1820*/  FMUL.FTZ R48, R2.reuse, R3 ;  /* 0x0000000302307220 */ /* 0x042fe20000410000 */
[----:B------:R-:W-:-:S03]  /*1830*/  FMUL.FTZ R2, R2, 0.5 ;  /* 0x3f00000002027820 */ /* 0x000fc60000410000 */
[----:B------:R-:W-:-:S04]  /*1840*/  FFMA R3, -R48, R48, R3 ;  /* 0x0000003030037223 */ /* 0x000fc80000000103 */
[----:B------:R-:W-:-:S07]  /*1850*/  FFMA R48, R3, R2, R48 ;  /* 0x0000000203307223 */ /* 0x000fce0000000030 */
.L_x_2971:
[----:B------:R-:W-:Y:S05]  /*1860*/  BSYNC B0 ;  /* 0x0000000000007941 */ /* 0x000fea0003800000 */
.L_x_2969:
        /* <DEDUP_REMOVED lines=14> */
.L_x_2973:
[----:B------:R-:W-:Y:S05]  /*1950*/  BSYNC B2 ;  /* 0x0000000000027941 */ /* 0x000fea0003800000 */
.L_x_2972:
[----:B------:R-:W-:Y:S01]  /*1960*/  FFMA R42, R15, UR25, R2 ;  /* 0x000000190f2a7c23 */ /* 0x000fe20008000002 */
[----:B------:R-:W-:Y:S06]  /*1970*/  BRA `(.L_x_2974) ;  /* 0x0000001000687947 */ /* 0x000fec0003800000 */
.L_x_2937:
        /* <DEDUP_REMOVED lines=23> */
.L_x_2976:
[----:B------:R-:W-:Y:S05]  /*1af0*/  BSYNC B2 ;  /* 0x0000000000027941 */ /* 0x000fea0003800000 */
.L_x_2975:
        /* <DEDUP_REMOVED lines=16> */
.L_x_2978:
[----:B------:R-:W-:Y:S05]  /*1c00*/  BSYNC B2 ;  /* 0x0000000000027941 */ /* 0x000fea0003800000 */
.L_x_2977:
        /* <DEDUP_REMOVED lines=8> */
.L_x_2980:
[C---:B-1----:R-:W-:Y:S01]  /*1c90*/  FMUL.FTZ R48, R2.reuse, R3 ;  /* 0x0000000302307220 */ /* 0x042fe20000410000 */
[----:B------:R-:W-:-:S03]  /*1ca0*/  FMUL.FTZ R2, R2, 0.5 ;  /* 0x3f00000002027820 */ /* 0x000fc60000410000 */
[----:B------:R-:W-:-:S04]  /*1cb0*/  FFMA R3, -R48, R48, R3 ;  /* 0x0000003030037223 */ /* 0x000fc80000000103 */
[----:B------:R-:W-:-:S07]  /*1cc0*/  FFMA R48, R3, R2, R48 ;  /* 0x0000000203307223 */ /* 0x000fce0000000030 */
.L_x_2981:
[----:B------:R-:W-:Y:S05]  /*1cd0*/  BSYNC B0 ;  /* 0x0000000000007941 */ /* 0x000fea0003800000 */
.L_x_2979:
        /* <DEDUP_REMOVED lines=15> */
.L_x_2983:
[----:B------:R-:W-:Y:S05]  /*1dd0*/  BSYNC B2 ;  /* 0x0000000000027941 */ /* 0x000fea0003800000 */
.L_x_2982:
        /* <DEDUP_REMOVED lines=21> */
[----:B------:R-:W-:Y:S05]  /*1f30*/  CALL.REL.NOINC `($__internal_71_$__cuda_sm3x_div_rn_noftz_f32_slowpath) ;  /* 0x0000001000047944 */ /* 0x000fea0003c00000 */
[----:B------:R-:W-:-:S07]  /*1f40*/  MOV R42, R2 ;  /* 0x00000002002a7202 */ /* 0x000fce0000000f00 */
.L_x_2985:
[----:B------:R-:W-:Y:S05]  /*1f50*/  BSYNC B2 ;  /* 0x0000000000027941 */ /* 0x000fea0003800000 */
.L_x_2984:
        /* <DEDUP_REMOVED lines=15> */
.L_x_2987:
[----:B------:R-:W-:Y:S05]  /*2050*/  BSYNC B2 ;  /* 0x0000000000027941 */ /* 0x000fea0003800000 */
.L_x_2986:
[----:B------:R-:W-:Y:S01]  /*2060*/  IADD3 R3, R2, -0xd000000, RZ ;  /* 0xf300000002037810 */ /* 0x000fe20007ffe0ff */
[----:B------:R0:W1:Y:S01]  /*2070*/  MUFU.RSQ R49, R2 ;  /* 0x0000000200317308 */ /* 0x0000620000001400 */
[----:B------:R-:W-:Y:S02]  /*2080*/  BSSY B0, `(.L_x_2988) ;  /* 0x000000b000007945 */ /* 0x000fe40003800000 */
[----:B------:R-:W-:-:S13]  /*2090*/  ISETP.GT.U32.AND P3, PT, R3, 0x727fffff, PT ;  /* 0x727fffff0300780c */ /* 0x000fda0003f64070 */
[----:B0-----:R-:W-:Y:S05]  /*20a0*/  @!P3 BRA `(.L_x_2989) ;  /* 0x000000000010b947 */ /* 0x001fea0003800000 */
[----:B------:R-:W-:Y:S02]  /*20b0*/  MOV R3, R2 ;  /* 0x0000000200037202 */ /* 0x000fe40000000f00 */
[----:B------:R-:W-:-:S07]  /*20c0*/  MOV R2, 0x20e0 ;  /* 0x000020e000027802 */ /* 0x000fce0000000f00 */
[----:B-1----:R-:W-:Y:S05]  /*20d0*/  CALL.REL.NOINC `($__internal_70_$__cuda_sm20_sqrt_rn_f32_slowpath) ;  /* 0x0000000c00487944 */ /* 0x002fea0003c00000 */
[----:B------:R-:W-:Y:S05]  /*20e0*/  BRA `(.L_x_2990) ;  /* 0x0000000000107947 */ /* 0x000fea0003800000 */
.L_x_2989:
[C---:B-1----:R-:W-:Y:S01]  /*20f0*/  FMUL.FTZ R3, R49.reuse, R2 ;  /* 0x0000000231037220 */ /* 0x042fe20000410000 */
[----:B------:R-:W-:-:S03]  /*2100*/  FMUL.FTZ R48, R49, 0.5 ;  /* 0x3f00000031307820 */ /* 0x000fc60000410000 */
[----:B------:R-:W-:-:S04]  /*2110*/  FFMA R2, -R3, R3, R2 ;  /* 0x0000000303027223 */ /* 0x000fc80000000102 */
[----:B------:R-:W-:-:S07]  /*2120*/  FFMA R48, R2, R48, R3 ;  /* 0x0000003002307223 */ /* 0x000fce0000000003 */
.L_x_2990:
[----:B------:R-:W-:Y:S05]  /*2130*/  BSYNC B0 ;  /* 0x0000000000007941 */ /* 0x000fea0003800000 */
.L_x_2988:
        /* <DEDUP_REMOVED lines=15> */
.L_x_2992:
[----:B------:R-:W-:Y:S05]  /*2230*/  BSYNC B2 ;  /* 0x0000000000027941 */ /* 0x000fea0003800000 */
.L_x_2991:
        /* <DEDUP_REMOVED lines=24> */
.L_x_2994:
[----:B------:R-:W-:Y:S05]  /*23c0*/  BSYNC B2 ;  /* 0x0000000000027941 */ /* 0x000fea0003800000 */
.L_x_2993:
        /* <DEDUP_REMOVED lines=15> */
.L_x_2996:
[----:B------:R-:W-:Y:S05]  /*24c0*/  BSYNC B2 ;  /* 0x0000000000027941 */ /* 0x000fea0003800000 */
.L_x_2995:
        /* <DEDUP_REMOVED lines=9> */
.L_x_2998:
[C---:B-1----:R-:W-:Y:S01]  /*2560*/  FMUL.FTZ R3, R49.reuse, R2 ;  /* 0x0000000231037220 */ /* 0x042fe20000410000 */
[----:B------:R-:W-:-:S03]  /*2570*/  FMUL.FTZ R48, R49, 0.5 ;  /* 0x3f00000031307820 */ /* 0x000fc60000410000 */
[----:B------:R-:W-:-:S04]  /*2580*/  FFMA R2, -R3, R3, R2 ;  /* 0x0000000303027223 */ /* 0x000fc80000000102 */
[----:B------:R-:W-:-:S07]  /*2590*/  FFMA R48, R2, R48, R3 ;  /* 0x0000003002307223 */ /* 0x000fce0000000003 */
.L_x_2999:
[----:B------:R-:W-:Y:S05]  /*25a0*/  BSYNC B0 ;  /* 0x0000000000007941 */ /* 0x000fea0003800000 */
.L_x_2997:
        /* <DEDUP_REMOVED lines=15> */
.L_x_3001:
[----:B------:R-:W-:Y:S05]  /*26a0*/  BSYNC B2 ;  /* 0x0000000000027941 */ /* 0x000fea0003800000 */
.L_x_3000:
        /* <DEDUP_REMOVED lines=15> */
[----:B------:R-:W-:Y:S02]  /*27a0*/  MOV R40, R42 ;  /* 0x0000002a00287202 */ /* 0x000fe40000000f00 */
        /* <DEDUP_REMOVED lines=8> */
.L_x_3003:
[----:B------:R-:W-:Y:S05]  /*2830*/  BSYNC B2 ;  /* 0x0000000000027941 */ /* 0x000fea0003800000 */
.L_x_3002:
        /* <DEDUP_REMOVED lines=16> */
.L_x_3005:
[----:B------:R-:W-:Y:S05]  /*2940*/  BSYNC B2 ;  /* 0x0000000000027941 */ /* 0x000fea0003800000 */
.L_x_3004:
        /* <DEDUP_REMOVED lines=8> */
.L_x_3007:
[C---:B-1----:R-:W-:Y:S01]  /*29d0*/  FMUL.FTZ R48, R2.reuse, R3 ;  /* 0x0000000302307220 */ /* 0x042fe20000410000 */
[----:B------:R-:W-:-:S03]  /*29e0*/  FMUL.FTZ R2, R2, 0.5 ;  /* 0x3f00000002027820 */ /* 0x000fc60000410000 */
[----:B------:R-:W-:-:S04]  /*29f0*/  FFMA R3, -R48, R48, R3 ;  /* 0x0000003030037223 */ /* 0x000fc80000000103 */
[----:B------:R-:W-:-:S07]  /*2a00*/  FFMA R48, R3, R2, R48 ;  /* 0x0000000203307223 */ /* 0x000fce0000000030 */
.L_x_3008:
[----:B------:R-:W-:Y:S05]  /*2a10*/  BSYNC B0 ;  /* 0x0000000000007941 */ /* 0x000fea0003800000 */
.L_x_3006:
        /* <DEDUP_REMOVED lines=14> */
.L_x_3010:
[----:B------:R-:W-:Y:S05]  /*2b00*/  BSYNC B2 ;  /* 0x0000000000027941 */ /* 0x000fea0003800000 */
.L_x_3009:
[----:B------:R-:W-:-:S07]  /*2b10*/  MOV R42, R2 ;  /* 0x00000002002a7202 */ /* 0x000fce0000000f00 */
.L_x_2974:
[----:B------:R-:W-:Y:S01]  /*2b20*/  ISETP.GE.AND P3, PT, R8, UR29, PT ;  /* 0x0000001d08007c0c */ /* 0x000fe2000bf66270 */
[----:B------:R-:W-:Y:S01]  /*2b30*/  FFMA R45, -R45, UR26, R36 ;  /* 0x0000001a2d2d7c23 */ /* 0x000fe20008000124 */
[----:B------:R-:W-:Y:S01]  /*2b40*/  @P0 IADD3 R4, P4, R4, UR12, RZ ;  /* 0x0000000c04040c10 */ /* 0x000fe2000ff9e0ff */
[----:B------:R-:W-:Y:S01]  /*2b50*/  FFMA R11, -R38, UR26, R37 ;  /* 0x0000001a260b7c23 */ /* 0x000fe20008000125 */
[----:B------:R-:W-:Y:S01]  /*2b60*/  ISETP.LT.AND P3, PT, R8, UR9, !P3 ;  /* 0x0000000908007c0c */ /* 0x000fe2000df61270 */
[----:B------:R-:W-:Y:S01]  /*2b70*/  FFMA R17, -R40, UR26, R17 ;  /* 0x0000001a28117c23 */ /* 0x000fe20008000111 */
[----:B------:R-:W-:Y:S01]  /*2b80*/  @P0 IADD3.X R5, R5, UR13, RZ, P4, !PT ;  /* 0x0000000d05050c10 */ /* 0x000fe2000a7fe4ff */
[----:B------:R0:W-:Y:S01]  /*2b90*/  @P0 STG.E desc[UR18][R18.64], R45 ;  /* 0x0000002d12000986 */ /* 0x0001e2000c101912 */
[----:B------:R-:W-:Y:S01]  /*2ba0*/  @P1 IADD3 R2, P4, R7, UR12, RZ ;  /* 0x0000000c07021c10 */ /* 0x000fe2000ff9e0ff */
[----:B------:R-:W-:Y:S01]  /*2bb0*/  BSSY B0, `(.L_x_3011) ;  /* 0x000001d000007945 */ /* 0x000fe20003800000 */
[----:B------:R-:W-:Y:S01]  /*2bc0*/  FFMA R15, -R42, UR26, R15 ;  /* 0x0000001a2a0f7c23 */ /* 0x000fe2000800010f */
[----:B------:R0:W-:Y:S01]  /*2bd0*/  @P0 STG.E desc[UR18][R20.64], R39 ;  /* 0x0000002714000986 */ /* 0x0001e2000c101912 */
[----:B------:R-:W-:-:S03]  /*2be0*/  @P1 IADD3.X R3, R6, UR13, RZ, P4, !PT ;  /* 0x0000000d06031c10 */ /* 0x000fc6000a7fe4ff */
[----:B------:R0:W-:Y:S02]  /*2bf0*/  @P0 STG.E desc[UR18][R22.64], R0 ;  /* 0x0000000016000986 */ /* 0x0001e4000c101912 */
[----:B------:R-:W-:Y:S02]  /*2c00*/  @P3 IADD3 R36, P5, R14, UR12, RZ ;  /* 0x0000000c0e243c10 */ /* 0x000fe4000ffbe0ff */
[----:B------:R0:W-:Y:S02]  /*2c10*/  @P0 STG.E desc[UR18][R4.64], R45 ;  /* 0x0000002d04000986 */ /* 0x0001e4000c101912 */
[----:B------:R-:W-:Y:S02]  /*2c20*/  @P3 IADD3.X R37, R13, UR13, RZ, P5, !PT ;  /* 0x0000000d0d253c10 */ /* 0x000fe4000affe4ff */
        /* <DEDUP_REMOVED lines=8> */
[----:B------:R-:W-:Y:S05]  /*2cb0*/  @!P2 BRA `(.L_x_3012) ;  /* 0x000000000030a947 */ /* 0x000fea0003800000 */
[C---:B0-----:R-:W-:Y:S02]  /*2cc0*/  IADD3 R2, P3, R10.reuse, UR6, RZ ;  /* 0x000000060a027c10 */ /* 0x041fe4000ff7e0ff */
[C---:B------:R-:W-:Y:S02]  /*2cd0*/  IADD3 R4, P2, R10.reuse, UR14, RZ ;  /* 0x0000000e0a047c10 */ /* 0x040fe4000ff5e0ff */
[C---:B------:R-:W-:Y:S02]  /*2ce0*/  IADD3 R6, P1, R10.reuse, UR16, RZ ;  /* 0x000000100a067c10 */ /* 0x040fe4000ff3e0ff */
[----:B------:R-:W-:Y:S02]  /*2cf0*/  IADD3 R10, P0, R10, UR12, RZ ;  /* 0x0000000c0a0a7c10 */ /* 0x000fe4000ff1e0ff */
[C---:B------:R-:W-:Y:S02]  /*2d00*/  IADD3.X R3, R9.reuse, UR7, RZ, P3, !PT ;  /* 0x0000000709037c10 */ /* 0x040fe40009ffe4ff */
[----:B------:R-:W-:-:S02]  /*2d10*/  IADD3.X R5, R9, UR15, RZ, P2, !PT ;  /* 0x0000000f09057c10 */ /* 0x000fc400097fe4ff */
[C---:B------:R-:W-:Y:S01]  /*2d20*/  IADD3.X R7, R9.reuse, UR17, RZ, P1, !PT ;  /* 0x0000001109077c10 */ /* 0x040fe20008ffe4ff */
[----:B------:R1:W-:Y:S01]  /*2d30*/  STG.E desc[UR18][R2.64], R15 ;  /* 0x0000000f02007986 */ /* 0x0003e2000c101912 */
[----:B------:R-:W-:-:S03]  /*2d40*/  IADD3.X R11, R9, UR13, RZ, P0, !PT ;  /* 0x0000000d090b7c10 */ /* 0x000fc600087fe4ff */
[----:B------:R1:W-:Y:S04]  /*2d50*/  STG.E desc[UR18][R4.64], R16 ;  /* 0x0000001004007986 */ /* 0x0003e8000c101912 */
[----:B------:R1:W-:Y:S04]  /*2d60*/  STG.E desc[UR18][R6.64], R12 ;  /* 0x0000000c06007986 */ /* 0x0003e8000c101912 */
[----:B------:R1:W-:Y:S02]  /*2d70*/  STG.E desc[UR18][R10.64], R15 ;  /* 0x0000000f0a007986 */ /* 0x0003e4000c101912 */
.L_x_3012:
[----:B------:R-:W-:Y:S05]  /*2d80*/  BSYNC B0 ;  /* 0x0000000000007941 */ /* 0x000fea0003800000 */
.L_x_3011:
[----:B------:R-:W-:-:S04]  /*2d90*/  ULEA UR4, UR5, UR4, 0x2 ;  /* 0x0000000405047291 */ /* 0x000fc8000f8e103f */
[----:B------:R-:W-:Y:S02]  /*2da0*/  UISETP.GE.AND UP0, UPT, UR4, UR29, UPT ;  /* 0x0000001d0400728c */ /* 0x000fe4000bf06270 */
[----:B0-----:R-:W-:-:S04]  /*2db0*/  MOV R0, UR4 ;  /* 0x0000000400007c02 */ /* 0x001fc80008000f00 */
[----:B------:R-:W-:Y:S02]  /*2dc0*/  ISETP.LT.AND P1, PT, R0, UR9, PT ;  /* 0x0000000900007c0c */ /* 0x000fe4000bf21270 */
[----:B------:R-:W-:-:S13]  /*2dd0*/  PLOP3.LUT P0, PT, PT, PT, UP0, 0x80, 0x0 ;  /* 0x000000000000781c */ /* 0x000fda0003f0f008 */
[----:B------:R-:W-:Y:S05]  /*2de0*/  @!P0 BRA P1, `(.L_x_3013) ;  /* 0xffffffd400188947 */ /* 0x000fea000083ffff */
[----:B------:R-:W-:Y:S05]  /*2df0*/  EXIT ;  /* 0x000000000000794d */ /* 0x000fea0003800000 */
        .weak           $__internal_70_$__cuda_sm20_sqrt_rn_f32_slowpath
        .type           $__internal_70_$__cuda_sm20_sqrt_rn_f32_slowpath,@function
        .size           $__internal_70_$__cuda_sm20_sqrt_rn_f32_slowpath,($__internal_71_$__cuda_sm3x_div_rn_noftz_f32_slowpath - $__internal_70_$__cuda_sm20_sqrt_rn_f32_slowpath)
$__internal_70_$__cuda_sm20_sqrt_rn_f32_slowpath:
        /* <DEDUP_REMOVED lines=19> */
.L_x_3014:
[----:B------:R-:W-:-:S06]  /*2f30*/  HFMA2.MMA R3, -RZ, RZ, 0, 0 ;  /* 0x00000000ff037435 */ /* 0x000fcc00000001ff */
[----:B------:R-:W-:Y:S05]  /*2f40*/  RET.REL.NODEC R2 `(_Z25multi_tensor_apply_kernelI18TensorListMetadataILi5ELb0EEN18transformer_engine17multi_tensor_adam17AdamFunctorMasterIfffiEEJffffffNS3_10adamMode_tEfEEvlPViT_T0_DpT1_) ;  /* 0xffffffd0022c7950 */ /* 0x000fea0003c3ffff */
        .weak           $__internal_71_$__cuda_sm3x_div_rn_noftz_f32_slowpath
        .type           $__internal_71_$__cuda_sm3x_div_rn_noftz_f32_slowpath,@function
        .size           $__internal_71_$__cuda_sm3x_div_rn_noftz_f32_slowpath,(.L_x_5554 - $__internal_71_$__cuda_sm3x_div_rn_noftz_f32_slowpath)
$__internal_71_$__cuda_sm3x_div_rn_noftz_f32_slowpath:
        /* <DEDUP_REMOVED lines=34> */
.L_x_3016:
[----:B------:R-:W-:Y:S01]  /*3170*/  LEA R48, R50, 0xc0800000, 0x17 ;  /* 0xc080000032307811 */ /* 0x000fe200078eb8ff */
[----:B------:R-:W-:Y:S01]  /*3180*/  BSSY B1, `(.L_x_3021) ;  /* 0x0000036000017945 */ /* 0x000fe20003800000 */
[----:B------:R-:W-:Y:S02]  /*3190*/  IADD3 R46, R49, -0x7f, RZ ;  /* 0xffffff81312e7810 */ /* 0x000fe40007ffe0ff */
[----:B------:R-:W-:Y:S02]  /*31a0*/  IADD3 R48, -R48, R3, RZ ;  /* 0x0000000330307210 */ /* 0x000fe40007ffe1ff */
[----:B------:R-:W-:Y:S02]  /*31b0*/  IADD3 R50, R46, 0x7f, -R50 ;  /* 0x0000007f2e327810 */ /* 0x000fe40007ffe832 */
[----:B------:R0:W1:Y:S02]  /*31c0*/  MUFU.RCP R3, R48 ;  /* 0x0000003000037308 */ /* 0x0000640000001000 */
[----:B------:R-:W-:Y:S01]  /*31d0*/  IADD3 R50, R50, R51, RZ ;  /* 0x0000003332327210 */ /* 0x000fe20007ffe0ff */
[----:B0-----:R-:W-:-:S04]  /*31e0*/  FADD.FTZ R48, -R48, -RZ ;  /* 0x800000ff30307221 */ /* 0x001fc80000010100 */
[----:B-1----:R-:W-:-:S04]  /*31f0*/  FFMA R49, R3, R48, 1 ;  /* 0x3f80000003317423 */ /* 0x002fc80000000030 */
[----:B------:R-:W-:Y:S01]  /*3200*/  FFMA R3, R3, R49, R3 ;  /* 0x0000003103037223 */ /* 0x000fe20000000003 */
[----:B------:R-:W-:-:S04]  /*3210*/  IMAD R49, R46, -0x800000, R2 ;  /* 0xff8000002e317824 */ /* 0x000fc800078e0202 */
        /* <DEDUP_REMOVED lines=40> */
.L_x_3023:
[----:B------:R-:W-:-:S04]  /*34a0*/  LOP3.LUT R51, R51, 0x80000000, RZ, 0xc0, !PT ;  /* 0x8000000033337812 */ /* 0x000fc800078ec0ff */
[----:B------:R-:W-:Y:S01]  /*34b0*/  LOP3.LUT R51, R51, 0x7f800000, RZ, 0xfc, !PT ;  /* 0x7f80000033337812 */ /* 0x000fe200078efcff */
[----:B------:R-:W-:Y:S06]  /*34c0*/  BRA `(.L_x_3024) ;  /* 0x0000000000047947 */ /* 0x000fec0003800000 */
.L_x_3022:
[----:B------:R-:W-:-:S07]  /*34d0*/  LEA R51, R50, R51, 0x17 ;  /* 0x0000003332337211 */ /* 0x000fce00078eb8ff */
.L_x_3024:
[----:B------:R-:W-:Y:S05]  /*34e0*/  BSYNC B1 ;  /* 0x0000000000017941 */ /* 0x000fea0003800000 */
.L_x_3021:
[----:B------:R-:W-:Y:S01]  /*34f0*/  MOV R2, R51 ;  /* 0x0000003300027202 */ /* 0x000fe20000000f00 */
[----:B------:R-:W-:Y:S06]  /*3500*/  BRA `(.L_x_3025) ;  /* 0x0000000000207947 */ /* 0x000fec0003800000 */
.L_x_3020:
[----:B------:R-:W-:-:S04]  /*3510*/  LOP3.LUT R2, R3, 0x80000000, R2, 0x48, !PT ;  /* 0x8000000003027812 */ /* 0x000fc800078e4802 */
[----:B------:R-:W-:Y:S01]  /*3520*/  LOP3.LUT R2, R2, 0x7f800000, RZ, 0xfc, !PT ;  /* 0x7f80000002027812 */ /* 0x000fe200078efcff */
[----:B------:R-:W-:Y:S06]  /*3530*/  BRA `(.L_x_3025) ;  /* 0x0000000000147947 */ /* 0x000fec0003800000 */
.L_x_3019:
[----:B------:R-:W-:Y:S01]  /*3540*/  LOP3.LUT R2, R3, 0x80000000, R2, 0x48, !PT ;  /* 0x8000000003027812 */ /* 0x000fe200078e4802 */
[----:B------:R-:W-:Y:S06]  /*3550*/  BRA `(.L_x_3025) ;  /* 0x00000000000c7947 */ /* 0x000fec0003800000 */
.L_x_3018:
[----:B------:R-:W0:Y:S01]  /*3560*/  MUFU.RSQ R2, -QNAN ;  /* 0xffc0000000027908 */ /* 0x000e220000001400 */
[----:B------:R-:W-:Y:S05]  /*3570*/  BRA `(.L_x_3025) ;  /* 0x0000000000047947 */ /* 0x000fea0003800000 */
.L_x_3017:
[----:B------:R-:W-:-:S07]  /*3580*/  FADD.FTZ R2, R2, R3 ;  /* 0x0000000302027221 */ /* 0x000fce0000010000 */
.L_x_3025:
[----:B------:R-:W-:Y:S05]  /*3590*/  BSYNC B0 ;  /* 0x0000000000007941 */ /* 0x000fea0003800000 */
.L_x_3015:
[----:B------:R-:W-:Y:S01]  /*35a0*/  HFMA2.MMA R49, -RZ, RZ, 0, 0 ;  /* 0x00000000ff317435 */ /* 0x000fe200000001ff */
[----:B------:R-:W-:-:S05]  /*35b0*/  MOV R48, R52 ;  /* 0x0000003400307202 */ /* 0x000fca0000000f00 */
[----:B0-----:R-:W-:Y:S05]  /*35c0*/  RET.REL.NODEC R48 `(_Z25multi_tensor_apply_kernelI18TensorListMetadataILi5ELb0EEN18transformer_engine17multi_tensor_adam17AdamFunctorMasterIfffiEEJffffffNS3_10adamMode_tEfEEvlPViT_T0_DpT1_) ;  /* 0xffffffc8308c7950 */ /* 0x001fea0003c3ffff */
.L_x_3026:
        /* <DEDUP_REMOVED lines=11> */
.L_x_5554:


//--------------------- .text._Z25multi_tensor_apply_kernelI18TensorListMetadataILi4ELb0EEN18transformer_engine17multi_tensor_adam11AdamFunctorI13__nv_bfloat16S5_fiEEJffffffNS3_10adamMode_tEfEEvlPViT_T0_DpT1_ --------------------------
	.section	.text._Z25multi_tensor_apply_kernelI18TensorListMetadataILi4ELb0EEN18transformer_engine17multi_tensor_adam11AdamFunctorI13__nv_bfloat16S5_fiEEJffffffNS3_10adamMode_tEfEEvlPViT_T0_DpT1_,"ax",@progbits
	.align	128
        .global         _Z25multi_tensor_apply_kernelI18TensorListMetadataILi4ELb0EEN18transformer_engine17multi_tensor_adam11AdamFunctorI13__nv_bfloat16S5_fiEEJffffffNS3_10adamMode_tEfEEvlPViT_T0_DpT1_
        .type           _Z25multi_tensor_apply_kernelI18TensorListMetadataILi4ELb0EEN18transformer_engine17multi_tensor_adam11AdamFunctorI13__nv_bfloat16S5_fiEEJffffffNS3_10adamMode_tEfEEvlPViT_T0_DpT1_,@function
        .size           _Z25multi_tensor_apply_kernelI18TensorListMetadataILi4ELb0EEN18transformer_engine17multi_tensor_adam11AdamFunctorI13__nv_bfloat16S5_fiEEJffffffNS3_10adamMode_tEfEEvlPViT_T0_DpT1_,(.L_x_5556 - _Z25multi_tensor_apply_kernelI18TensorListMetadataILi4ELb0EEN18transformer_engine17multi_tensor_adam11AdamFunctorI13__nv_bfloat16S5_fiEEJffffffNS3_10adamMode_tEfEEvlPViT_T0_DpT1_)
        .other          _Z25multi_tensor_apply_kernelI18TensorListMetadataILi4ELb0EEN18transformer_engine17multi_tensor_adam11AdamFunctorI13__nv_bfloat16S5_fiEEJffffffNS3_10adamMode_tEfEEvlPViT_T0_DpT1_,@"STO_CUDA_ENTRY STV_DEFAULT"
_Z25multi_tensor_apply_kernelI18TensorListMetadataILi4ELb0EEN18transformer_engine17multi_tensor_adam11AdamFunctorI13__nv_bfloat16S5_fiEEJffffffNS3_10adamMode_tEfEEvlPViT_T0_DpT1_:
.text._Z25multi_tensor_apply_kernelI18TensorListMetadataILi4ELb0EEN18transformer_engine17multi_tensor_adam11AdamFunctorI13__nv_bfloat16S5_fiEEJffffffNS3_10adamMode_tEfEEvlPViT_T0_DpT1_:
        /* <DEDUP_REMOVED lines=36> */
.L_x_3100:
[----:B------:R-:W0:Y:S02]  /*0240*/  S2R R0, SR_TID.X ;  /* 0x0000000000007919 */ /* 0x000e240000002100 */
[----:B0-----:R-:W-:-:S04]  /*0250*/  IADD3 R0, R0, UR4, RZ ;  /* 0x0000000400007c10 */ /* 0x001fc8000fffe0ff */
[C---:B------:R-:W-:Y:S02]  /*0260*/  ISETP.GE.AND P0, PT, R0.reuse, UR26, PT ;  /* 0x0000001a00007c0c */ /* 0x040fe4000bf06270 */
[C---:B--2---:R-:W-:Y:S02]  /*0270*/  IADD3 R22, P1, R0.reuse, UR8, RZ ;  /* 0x0000000800167c10 */ /* 0x044fe4000ff3e0ff */
[C---:B------:R-:W-:Y:S02]  /*0280*/  ISETP.LT.AND P0, PT, R0.reuse, UR9, !P0 ;  /* 0x0000000900007c0c */ /* 0x040fe4000c701270 */
[C---:B------:R-:W-:Y:S02]  /*0290*/  IADD3 R23, R0.reuse, UR5, RZ ;  /* 0x0000000500177c10 */ /* 0x040fe4000fffe0ff */
[----:B------:R-:W-:Y:S02]  /*02a0*/  LEA.HI.X.SX32 R25, R0, UR20, 0x1, P1 ;  /* 0x0000001400197c11 */ /* 0x000fe400088f0eff */
[C---:B------:R-:W-:Y:S01]  /*02b0*/  SHF.L.U32 R27, R22.reuse, 0x1, RZ ;  /* 0x00000001161b7819 */ /* 0x040fe200000006ff */
[----:B------:R-:W-:Y:S01]  /*02c0*/  VIADD R7, R23, UR5 ;  /* 0x0000000517077c36 */ /* 0x000fe20008000000 */
[----:B------:R-:W-:-:S02]  /*02d0*/  SHF.L.U64.HI R31, R22, 0x1, R25 ;  /* 0x00000001161f7819 */ /* 0x000fc40000010219 */
[----:B------:R-:W-:Y:S02]  /*02e0*/  ISETP.GE.AND P1, PT, R23, UR26, PT ;  /* 0x0000001a17007c0c */ /* 0x000fe4000bf26270 */
[----:B------:R-:W-:Y:S02]  /*02f0*/  IADD3 R5, R7, UR5, RZ ;  /* 0x0000000507057c10 */ /* 0x000fe4000fffe0ff */
[----:B------:R-:W-:Y:S02]  /*0300*/  @P0 IADD3 R2, P2, R27, UR10, RZ ;  /* 0x0000000a1b020c10 */ /* 0x000fe4000ff5e0ff */
[----:B------:R-:W-:Y:S02]  /*0310*/  ISETP.LT.AND P1, PT, R23, UR9, !P1 ;  /* 0x0000000917007c0c */ /* 0x000fe4000cf21270 */
[----:B------:R-:W-:Y:S02]  /*0320*/  @P0 IADD3.X R3, R31, UR11, RZ, P2, !PT ;  /* 0x0000000b1f030c10 */ /* 0x000fe400097fe4ff */
[----:B------:R-:W-:-:S02]  /*0330*/  ISETP.GE.AND P2, PT, R7, UR26, PT ;  /* 0x0000001a07007c0c */ /* 0x000fc4000bf46270 */
[----:B------:R-:W-:Y:S01]  /*0340*/  ISETP.GE.AND P3, PT, R5, UR26, PT ;  /* 0x0000001a05007c0c */ /* 0x000fe2000bf66270 */
[----:B------:R-:W2:Y:S01]  /*0350*/  @P0 LDG.E.U16 R0, desc[UR16][R2.64] ;  /* 0x0000001002000981 */ /* 0x000ea2000c1e1500 */
[C---:B------:R-:W-:Y:S02]  /*0360*/  ISETP.LT.AND P2, PT, R7.reuse, UR9, !P2 ;  /* 0x0000000907007c0c */ /* 0x040fe4000d741270 */
[----:B------:R-:W-:Y:S02]  /*0370*/  IADD3 R32, P5, R7, UR8, RZ ;  /* 0x0000000807207c10 */ /* 0x000fe4000ffbe0ff */
[----:B------:R-:W-:Y:S02]  /*0380*/  IADD3 R26, P4, R23, UR8, RZ ;  /* 0x00000008171a7c10 */ /* 0x000fe4000ff9e0ff */
[----:B------:R-:W-:Y:S02]  /*0390*/  ISETP.LT.AND P3, PT, R5, UR9, !P3 ;  /* 0x0000000905007c0c */ /* 0x000fe4000df61270 */
[----:B------:R-:W-:-:S02]  /*03a0*/  LEA.HI.X.SX32 R7, R7, UR20, 0x1, P5 ;  /* 0x0000001407077c11 */ /* 0x000fc4000a8f0eff */
[----:B------:R-:W-:Y:S02]  /*03b0*/  IADD3 R4, P5, R5, UR8, RZ ;  /* 0x0000000805047c10 */ /* 0x000fe4000ffbe0ff */
[----:B------:R-:W-:Y:S02]  /*03c0*/  LEA.HI.X.SX32 R23, R23, UR20, 0x1, P4 ;  /* 0x0000001417177c11 */ /* 0x000fe4000a0f0eff */
[----:B------:R-:W-:Y:S01]  /*03d0*/  SHF.L.U32 R30, R26, 0x1, RZ ;  /* 0x000000011a1e7819 */ /* 0x000fe200000006ff */
[----:B------:R-:W-:Y:S01]  /*03e0*/  IMAD.SHL.U32 R14, R4, 0x2, RZ ;  /* 0x00000002040e7824 */ /* 0x000fe200078e00ff */
[----:B------:R-:W-:Y:S02]  /*03f0*/  SHF.L.U32 R28, R32, 0x1, RZ ;  /* 0x00000001201c7819 */ /* 0x000fe400000006ff */
[----:B------:R-:W-:Y:S02]  /*0400*/  SHF.L.U64.HI R6, R26, 0x1, R23 ;  /* 0x000000011a067819 */ /* 0x000fe40000010217 */
[----:B------:R-:W-:-:S02]  /*0410*/  @P1 IADD3 R8, P4, R30, UR10, RZ ;  /* 0x0000000a1e081c10 */ /* 0x000fc4000ff9e0ff */
[----:B------:R-:W-:Y:S02]  /*0420*/  LEA.HI.X.SX32 R5, R5, UR20, 0x1, P5 ;  /* 0x0000001405057c11 */ /* 0x000fe4000a8f0eff */
[----:B------:R-:W-:Y:S02]  /*0430*/  SHF.L.U64.HI R29, R32, 0x1, R7 ;  /* 0x00000001201d7819 */ /* 0x000fe40000010207 */
[----:B------:R-:W-:Y:S02]  /*0440*/  @P2 IADD3 R16, P5, R28, UR10, RZ ;  /* 0x0000000a1c102c10 */ /* 0x000fe4000ffbe0ff */
[----:B------:R-:W-:Y:S02]  /*0450*/  @P1 IADD3.X R9, R6, UR11, RZ, P4, !PT ;  /* 0x0000000b06091c10 */ /* 0x000fe4000a7fe4ff */
[----:B------:R-:W-:Y:S02]  /*0460*/  SHF.L.U64.HI R12, R4, 0x1, R5 ;  /* 0x00000001040c7819 */ /* 0x000fe40000010205 */
[----:B------:R-:W-:Y:S01]  /*0470*/  @P3 IADD3 R18, P6, R14, UR10, RZ ;  /* 0x0000000a0e123c10 */ /* 0x000fe2000ffde0ff */
[----:B------:R-:W3:Y:S01]  /*0480*/  @P1 LDG.E.U16 R2, desc[UR16][R8.64] ;  /* 0x0000001008021981 */ /* 0x000ee2000c1e1500 */
[----:B------:R-:W-:-:S02]  /*0490*/  @P2 IADD3.X R17, R29, UR11, RZ, P5, !PT ;  /* 0x0000000b1d112c10 */ /* 0x000fc4000affe4ff */
[----:B------:R-:W-:Y:S02]  /*04a0*/  @P3 IADD3 R20, P4, R14, UR12, RZ ;  /* 0x0000000c0e143c10 */ /* 0x000fe4000ff9e0ff */
[C---:B------:R-:W-:Y:S01]  /*04b0*/  @P3 IADD3.X R19, R12.reuse, UR11, RZ, P6, !PT ;  /* 0x0000000b0c133c10 */ /* 0x040fe2000b7fe4ff */
[----:B------:R0:W4:Y:S01]  /*04c0*/  @P2 LDG.E.U16 R3, desc[UR16][R16.64] ;  /* 0x0000001010032981 */ /* 0x000122000c1e1500 */
[----:B------:R-:W-:-:S03]  /*04d0*/  @P3 IADD3.X R21, R12, UR13, RZ, P4, !PT ;  /* 0x0000000d0c153c10 */ /* 0x000fc6000a7fe4ff */
[----:B------:R1:W3:Y:S01]  /*04e0*/  @P3 LDG.E.U16 R38, desc[UR16][R18.64] ;  /* 0x0000001012263981 */ /* 0x0002e2000c1e1500 */
[----:B------:R-:W-:-:S03]  /*04f0*/  SHF.L.U64.HI R24, R22, 0x2, R25 ;  /* 0x0000000216187819 */ /* 0x000fc60000010219 */
[----:B------:R1:W3:Y:S01]  /*0500*/  @P3 LDG.E.U16 R39, desc[UR16][R20.64] ;  /* 0x0000001014273981 */ /* 0x0002e2000c1e1500 */
[----:B0-----:R-:W-:Y:S02]  /*0510*/  SHF.L.U32 R17, R22, 0x2, RZ ;  /* 0x0000000216117819 */ /* 0x001fe400000006ff */
[----:B------:R-:W-:Y:S02]  /*0520*/  IADD3 R16, P4, R27, UR12, RZ ;  /* 0x0000000c1b107c10 */ /* 0x000fe4000ff9e0ff */
[C---:B-1----:R-:W-:Y:S02]  /*0530*/  IADD3 R18, P5, R17.reuse, UR14, RZ ;  /* 0x0000000e11127c10 */ /* 0x042fe4000ffbe0ff */
[----:B------:R-:W-:Y:S02]  /*0540*/  SHF.L.U64.HI R9, R26, 0x2, R23 ;  /* 0x000000021a097819 */ /* 0x000fe40000010217 */
[----:B------:R-:W-:Y:S02]  /*0550*/  IADD3 R20, P6, R17, UR6, RZ ;  /* 0x0000000611147c10 */ /* 0x000fe4000ffde0ff */
[----:B------:R-:W-:-:S02]  /*0560*/  IADD3.X R17, R31, UR13, RZ, P4, !PT ;  /* 0x0000000d1f117c10 */ /* 0x000fc4000a7fe4ff */
[----:B------:R-:W-:Y:S02]  /*0570*/  SHF.L.U32 R26, R26, 0x2, RZ ;  /* 0x000000021a1a7819 */ /* 0x000fe400000006ff */
[----:B------:R-:W-:Y:S02]  /*0580*/  IADD3 R22, P4, R30, UR12, RZ ;  /* 0x0000000c1e167c10 */ /* 0x000fe4000ff9e0ff */
[C---:B------:R-:W-:Y:S02]  /*0590*/  IADD3.X R19, R24.reuse, UR15, RZ, P5, !PT ;  /* 0x0000000f18137c10 */ /* 0x040fe4000affe4ff */
[----:B------:R-:W-:Y:S02]  /*05a0*/  IADD3.X R21, R24, UR7, RZ, P6, !PT ;  /* 0x0000000718157c10 */ /* 0x000fe4000b7fe4ff */
[----:B------:R-:W-:Y:S02]  /*05b0*/  SHF.L.U64.HI R7, R32, 0x2, R7 ;  /* 0x0000000220077819 */ /* 0x000fe40000010207 */
[----:B------:R-:W-:-:S02]  /*05c0*/  IADD3 R24, P5, R26, UR14, RZ ;  /* 0x0000000e1a187c10 */ /* 0x000fc4000ffbe0ff */
[----:B------:R-:W-:Y:S02]  /*05d0*/  IADD3.X R23, R6, UR13, RZ, P4, !PT ;  /* 0x0000000d06177c10 */ /* 0x000fe4000a7fe4ff */
[----:B------:R-:W-:Y:S02]  /*05e0*/  SHF.L.U32 R32, R32, 0x2, RZ ;  /* 0x0000000220207819 */ /* 0x000fe400000006ff */
[----:B------:R-:W-:Y:S02]  /*05f0*/  IADD3 R28, P4, R28, UR12, RZ ;  /* 0x0000000c1c1c7c10 */ /* 0x000fe4000ff9e0ff */
[C---:B------:R-:W-:Y:S02]  /*0600*/  SHF.L.U64.HI R5, R4.reuse, 0x2, R5 ;  /* 0x0000000204057819 */ /* 0x040fe40000010205 */
[----:B------:R-:W-:Y:S01]  /*0610*/  IADD3.X R25, R9, UR15, RZ, P5, !PT ;  /* 0x0000000f09197c10 */ /* 0x000fe2000affe4ff */
[----:B------:R-:W-:Y:S01]  /*0620*/  IMAD.SHL.U32 R4, R4, 0x4, RZ ;  /* 0x0000000404047824 */ /* 0x000fe200078e00ff */
[C---:B------:R-:W-:Y:S01]  /*0630*/  IADD3 R30, P5, R32.reuse, UR14, RZ ;  /* 0x0000000e201e7c10 */ /* 0x040fe2000ffbe0ff */
[----:B------:R-:W-:Y:S01]  /*0640*/  HFMA2.MMA R49, -RZ, RZ, 0, 0 ;  /* 0x00000000ff317435 */ /* 0x000fe200000001ff */
[----:B------:R-:W-:Y:S01]  /*0650*/  IADD3.X R29, R29, UR13, RZ, P4, !PT ;  /* 0x0000000d1d1d7c10 */ /* 0x000fe2000a7fe4ff */
[----:B------:R-:W-:Y:S01]  /*0660*/  HFMA2.MMA R13, -RZ, RZ, 0, 0 ;  /* 0x00000000ff0d7435 */ /* 0x000fe200000001ff */
[----:B------:R-:W-:-:S02]  /*0670*/  IADD3 R32, P4, R32, UR6, RZ ;  /* 0x0000000620207c10 */ /* 0x000fc4000ff9e0ff */
[----:B------:R-:W-:Y:S02]  /*0680*/  CS2R R42, SRZ ;  /* 0x00000000002a7805 */ /* 0x000fe4000001ff00 */
[C---:B------:R-:W-:Y:S02]  /*0690*/  IADD3.X R31, R7.reuse, UR15, RZ, P5, !PT ;  /* 0x0000000f071f7c10 */ /* 0x040fe4000affe4ff */
[----:B------:R-:W-:Y:S02]  /*06a0*/  CS2R R40, SRZ ;  /* 0x0000000000287805 */ /* 0x000fe4000001ff00 */
[----:B------:R-:W-:Y:S02]  /*06b0*/  IADD3.X R33, R7, UR7, RZ, P4, !PT ;  /* 0x0000000707217c10 */ /* 0x000fe4000a7fe4ff */
[----:B------:R-:W-:Y:S02]  /*06c0*/  CS2R R10, SRZ ;  /* 0x00000000000a7805 */ /* 0x000fe4000001ff00 */
[----:B------:R-:W-:Y:S01]  /*06d0*/  IADD3 R26, P6, R26, UR6, RZ ;  /* 0x000000061a1a7c10 */ /* 0x000fe2000ffde0ff */
[----:B------:R-:W-:Y:S01]  /*06e0*/  IMAD.MOV.U32 R8, RZ, RZ, RZ ;  /* 0x000000ffff087224 */ /* 0x000fe200078e00ff */
[C---:B------:R-:W-:Y:S01]  /*06f0*/  IADD3 R34, P4, R4.reuse, UR14, RZ ;  /* 0x0000000e04227c10 */ /* 0x040fe2000ff9e0ff */
[----:B------:R-:W3:Y:S01]  /*0700*/  @P1 LDG.E.U16 R44, desc[UR16][R22.64] ;  /* 0x00000010162c1981 */ /* 0x000ee2000c1e1500 */
[----:B------:R-:W-:-:S02]  /*0710*/  IADD3 R36, P5, R4, UR6, RZ ;  /* 0x0000000604247c10 */ /* 0x000fc4000ffbe0ff */
[----:B------:R-:W-:Y:S01]  /*0720*/  MOV R15, RZ ;  /* 0x000000ff000f7202 */ /* 0x000fe20000000f00 */
[----:B------:R-:W3:Y:S01]  /*0730*/  @P0 LDG.E.U16 R4, desc[UR16][R16.64] ;  /* 0x0000001010040981 */ /* 0x000ee2000c1e1500 */
[----:B------:R-:W-:Y:S02]  /*0740*/  IADD3.X R27, R9, UR7, RZ, P6, !PT ;  /* 0x00000007091b7c10 */ /* 0x000fe4000b7fe4ff */
[C---:B------:R-:W-:Y:S01]  /*0750*/  IADD3.X R35, R5.reuse, UR15, RZ, P4, !PT ;  /* 0x0000000f05237c10 */ /* 0x040fe2000a7fe4ff */
[----:B------:R-:W3:Y:S01]  /*0760*/  @P2 LDG.E.U16 R45, desc[UR16][R28.64] ;  /* 0x000000101c2d2981 */ /* 0x000ee2000c1e1500 */
[----:B------:R-:W-:-:S03]  /*0770*/  IADD3.X R37, R5, UR7, RZ, P5, !PT ;  /* 0x0000000705257c10 */ /* 0x000fc6000affe4ff */
[----:B------:R0:W5:Y:S04]  /*0780*/  @P0 LDG.E R49, desc[UR16][R18.64] ;  /* 0x0000001012310981 */ /* 0x000168000c1e1900 */
[----:B------:R0:W5:Y:S04]  /*0790*/  @P0 LDG.E R43, desc[UR16][R20.64] ;  /* 0x00000010142b0981 */ /* 0x000168000c1e1900 */
[----:B------:R0:W5:Y:S04]  /*07a0*/  @P1 LDG.E R15, desc[UR16][R24.64] ;  /* 0x00000010180f1981 */ /* 0x000168000c1e1900 */
[----:B------:R0:W5:Y:S04]  /*07b0*/  @P1 LDG.E R41, desc[UR16][R26.64] ;  /* 0x000000101a291981 */ /* 0x000168000c1e1900 */
[----:B------:R0:W5:Y:S04]  /*07c0*/  @P2 LDG.E R10, desc[UR16][R30.64] ;  /* 0x000000101e0a2981 */ /* 0x000168000c1e1900 */
[----:B------:R0:W5:Y:S04]  /*07d0*/  @P2 LDG.E R13, desc[UR16][R32.64] ;  /* 0x00000010200d2981 */ /* 0x000168000c1e1900 */
[----:B------:R0:W5:Y:S04]  /*07e0*/  @P3 LDG.E R8, desc[UR16][R34.64] ;  /* 0x0000001022083981 */ /* 0x000168000c1e1900 */
[----:B------:R0:W5:Y:S01]  /*07f0*/  @P3 LDG.E R11, desc[UR16][R36.64] ;  /* 0x00000010240b3981 */ /* 0x000162000c1e1900 */
[----:B------:R-:W-:-:S02]  /*0800*/  ISETP.NE.AND P4, PT, RZ, UR21, PT ;  /* 0x00000015ff007c0c */ /* 0x000fc4000bf85270 */
[----:B------:R-:W-:Y:S02]  /*0810*/  MOV R9, RZ ;  /* 0x000000ff00097202 */ /* 0x000fe40000000f00 */
[----:B------:R-:W-:Y:S02]  /*0820*/  CS2R R6, SRZ ;  /* 0x0000000000067805 */ /* 0x000fe4000001ff00 */
[----:B--2---:R-:W-:Y:S01]  /*0830*/  @P0 SHF.L.U32 R42, R0, 0x10, RZ ;  /* 0x00000010002a0819 */ /* 0x004fe200000006ff */
[----:B----4-:R-:W-:Y:S01]  /*0840*/  @P2 IMAD.U32 R9, R3, 0x10000, RZ ;  /* 0x0001000003092824 */ /* 0x010fe200078e00ff */
[----:B------:R-:W-:Y:S01]  /*0850*/  HFMA2.MMA R3, -RZ, RZ, 0, 0 ;  /* 0x00000000ff037435 */ /* 0x000fe200000001ff */
[----:B---3--:R-:W-:Y:S01]  /*0860*/  @P1 SHF.L.U32 R40, R2, 0x10, RZ ;  /* 0x0000001002281819 */ /* 0x008fe200000006ff */
[----:B------:R-:W-:-:S04]  /*0870*/  @P3 IMAD.U32 R6, R38, 0x10000, RZ ;  /* 0x0001000026063824 */ /* 0x000fc800078e00ff */
[----:B------:R-:W-:Y:S02]  /*0880*/  @P3 SHF.L.U32 R3, R39, 0x10, RZ ;  /* 0x0000001027033819 */ /* 0x000fe400000006ff */
[----:B------:R-:W-:Y:S02]  /*0890*/  @P0 SHF.L.U32 R7, R4, 0x10, RZ ;  /* 0x0000001004070819 */ /* 0x000fe400000006ff */
[----:B------:R-:W-:Y:S02]  /*08a0*/  CS2R R4, SRZ ;  /* 0x0000000000047805 */ /* 0x000fe4000001ff00 */
[----:B------:R-:W-:Y:S02]  /*08b0*/  @P1 SHF.L.U32 R5, R44, 0x10, RZ ;  /* 0x000000102c051819 */ /* 0x000fe400000006ff */
[----:B------:R-:W-:Y:S01]  /*08c0*/  @P2 SHF.L.U32 R4, R45, 0x10, RZ ;  /* 0x000000102d042819 */ /* 0x000fe200000006ff */
[----:B0-----:R-:W-:Y:S06]  /*08d0*/  @!P4 BRA `(.L_x_3027) ;  /* 0x000000100048c947 */ /* 0x001fec0003800000 */
        /* <DEDUP_REMOVED lines=17> */
[----:B------:R-:W-:Y:S01]  /*09f0*/  MOV R38, 0xa20 ;  /* 0x00000a2000267802 */ /* 0x000fe20000000f00 */
[----:B------:R-:W-:-:S07]  /*0a00*/  IMAD.U32 R2, RZ, RZ, UR25 ;  /* 0x00000019ff027e24 */ /* 0x000fce000f8e00ff */
[----:B------:R-:W-:Y:S05]  /*0a10*/  CALL.REL.NOINC `($__internal_73_$__cuda_sm3x_div_rn_noftz_f32_slowpath) ;  /* 0x0000002400187944 */ /* 0x000fea0003c00000 */
[----:B------:R-:W-:-:S07]  /*0a20*/  MOV R50, R2 ;  /* 0x0000000200327202 */ /* 0x000fce0000000f00 */
.L_x_3029:
[----:B------:R-:W-:Y:S05]  /*0a30*/  BSYNC B2 ;  /* 0x0000000000027941 */ /* 0x000fea0003800000 */
.L_x_3028:
        /* <DEDUP_REMOVED lines=14> */
[----:B------:R-:W-:Y:S05]  /*0b20*/  CALL.REL.NOINC `($__internal_73_$__cuda_sm3x_div_rn_noftz_f32_slowpath) ;  /* 0x0000002000d47944 */ /* 0x000fea0003c00000 */
[----:B------:R-:W-:-:S07]  /*0b30*/  IMAD.MOV.U32 R38, RZ, RZ, R2 ;  /* 0x000000ffff267224 */ /* 0x000fce00078e0002 */
.L_x_3031:
[----:B------:R-:W-:Y:S05]  /*0b40*/  BSYNC B2 ;  /* 0x0000000000027941 */ /* 0x000fea0003800000 */
.L_x_3030:
[----:B------:R-:W-:Y:S01]  /*0b50*/  IADD3 R2, R38, -0xd000000, RZ ;  /* 0xf300000026027810 */ /* 0x000fe20007ffe0ff */
[----:B------:R0:W1:Y:S01]  /*0b60*/  MUFU.RSQ R45, R38 ;  /* 0x00000026002d7308 */ /* 0x0000620000001400 */
[----:B------:R-:W-:Y:S02]  /*0b70*/  BSSY B0, `(.L_x_3032) ;  /* 0x000000a000007945 */ /* 0x000fe40003800000 */
[----:B------:R-:W-:-:S13]  /*0b80*/  ISETP.GT.U32.AND P4, PT, R2, 0x727fffff, PT ;  /* 0x727fffff0200780c */ /* 0x000fda0003f84070 */
[----:B0-----:R-:W-:Y:S05]  /*0b90*/  @!P4 BRA `(.L_x_3033) ;  /* 0x00000000000cc947 */ /* 0x001fea0003800000 */
[----:B------:R-:W-:-:S07]  /*0ba0*/  MOV R2, 0xbc0 ;  /* 0x00000bc000027802 */ /* 0x000fce0000000f00 */
[----:B-1----:R-:W-:Y:S05]  /*0bb0*/  CALL.REL.NOINC `($__internal_72_$__cuda_sm20_sqrt_rn_f32_slowpath) ;  /* 0x0000002000587944 */ /* 0x002fea0003c00000 */
[----:B------:R-:W-:Y:S05]  /*0bc0*/  BRA `(.L_x_3034) ;  /* 0x0000000000107947 */ /* 0x000fea0003800000 */
.L_x_3033:
[C---:B-1----:R-:W-:Y:S01]  /*0bd0*/  FMUL.FTZ R39, R45.reuse, R38 ;  /* 0x000000262d277220 */ /* 0x042fe20000410000 */
[----:B------:R-:W-:-:S03]  /*0be0*/  FMUL.FTZ R42, R45, 0.5 ;  /* 0x3f0000002d2a7820 */ /* 0x000fc60000410000 */
[----:B------:R-:W-:-:S04]  /*0bf0*/  FFMA R38, -R39, R39, R38 ;  /* 0x0000002727267223 */ /* 0x000fc80000000126 */
[----:B------:R-:W-:-:S07]  /*0c00*/  FFMA R42, R38, R42, R39 ;  /* 0x0000002a262a7223 */ /* 0x000fce0000000027 */
.L_x_3034:
[----:B------:R-:W-:Y:S05]  /*0c10*/  BSYNC B0 ;  /* 0x0000000000007941 */ /* 0x000fea0003800000 */
.L_x_3032:
        /* <DEDUP_REMOVED lines=13> */
[----:B------:R-:W-:Y:S05]  /*0cf0*/  CALL.REL.NOINC `($__internal_73_$__cuda_sm3x_div_rn_noftz_f32_slowpath) ;  /* 0x0000002000607944 */ /* 0x000fea0003c00000 */
.L_x_3036:
[----:B------:R-:W-:Y:S05]  /*0d00*/  BSYNC B2 ;  /* 0x0000000000027941 */ /* 0x000fea0003800000 */
.L_x_3035:
        /* <DEDUP_REMOVED lines=20> */
[----:B------:R-:W-:Y:S05]  /*0e50*/  CALL.REL.NOINC `($__internal_73_$__cuda_sm3x_div_rn_noftz_f32_slowpath) ;  /* 0x0000002000087944 */ /* 0x000fea0003c00000 */
[----:B------:R-:W-:-:S07]  /*0e60*/  MOV R50, R2 ;  /* 0x0000000200327202 */ /* 0x000fce0000000f00 */
.L_x_3038:
[----:B------:R-:W-:Y:S05]  /*0e70*/  BSYNC B2 ;  /* 0x0000000000027941 */ /* 0x000fea0003800000 */
.L_x_3037:
        /* <DEDUP_REMOVED lines=14> */
[----:B------:R-:W-:Y:S05]  /*0f60*/  CALL.REL.NOINC `($__internal_73_$__cuda_sm3x_div_rn_noftz_f32_slowpath) ;  /* 0x0000001c00c47944 */ /* 0x000fea0003c00000 */
[----:B------:R-:W-:-:S07]  /*0f70*/  MOV R38, R2 ;  /* 0x0000000200267202 */ /* 0x000fce0000000f00 */
.L_x_3040:
[----:B------:R-:W-:Y:S05]  /*0f80*/  BSYNC B2 ;  /* 0x0000000000027941 */ /* 0x000fea0003800000 */
.L_x_3039:
        /* <DEDUP_REMOVED lines=8> */
.L_x_3042:
[C---:B-1----:R-:W-:Y:S01]  /*1010*/  FMUL.FTZ R39, R45.reuse, R38 ;  /* 0x000000262d277220 */ /* 0x042fe20000410000 */
[----:B------:R-:W-:-:S03]  /*1020*/  FMUL.FTZ R42, R45, 0.5 ;  /* 0x3f0000002d2a7820 */ /* 0x000fc60000410000 */
[----:B------:R-:W-:-:S04]  /*1030*/  FFMA R38, -R39, R39, R38 ;  /* 0x0000002727267223 */ /* 0x000fc80000000126 */
[----:B------:R-:W-:-:S07]  /*1040*/  FFMA R42, R38, R42, R39 ;  /* 0x0000002a262a7223 */ /* 0x000fce0000000027 */
.L_x_3043:
[----:B------:R-:W-:Y:S05]  /*1050*/  BSYNC B0 ;  /* 0x0000000000007941 */ /* 0x000fea0003800000 */
.L_x_3041:
        /* <DEDUP_REMOVED lines=13> */
[----:B------:R-:W-:Y:S05]  /*1130*/  CALL.REL.NOINC `($__internal_73_$__cuda_sm3x_div_rn_noftz_f32_slowpath) ;  /* 0x0000001c00507944 */ /* 0x000fea0003c00000 */
.L_x_3045:
[----:B------:R-:W-:Y:S05]  /*1140*/  BSYNC B2 ;  /* 0x0000000000027941 */ /* 0x000fea0003800000 */
.L_x_3044:
        /* <DEDUP_REMOVED lines=20> */
[----:B------:R-:W-:Y:S05]  /*1290*/  CALL.REL.NOINC `($__internal_73_$__cuda_sm3x_div_rn_noftz_f32_slowpath) ;  /* 0x0000001800f87944 */ /* 0x000fea0003c00000 */
[----:B------:R-:W-:-:S07]  /*12a0*/  MOV R50, R2 ;  /* 0x0000000200327202 */ /* 0x000fce0000000f00 */
.L_x_3047:
[----:B------:R-:W-:Y:S05]  /*12b0*/  BSYNC B2 ;  /* 0x0000000000027941 */ /* 0x000fea0003800000 */
.L_x_3046:
        /* <DEDUP_REMOVED lines=14> */
[----:B------:R-:W-:Y:S05]  /*13a0*/  CALL.REL.NOINC `($__internal_73_$__cuda_sm3x_div_rn_noftz_f32_slowpath) ;  /* 0x0000001800b47944 */ /* 0x000fea0003c00000 */
[----:B------:R-:W-:-:S07]  /*13b0*/  MOV R38, R2 ;  /* 0x0000000200267202 */ /* 0x000fce0000000f00 */
.L_x_3049:
[----:B------:R-:W-:Y:S05]  /*13c0*/  BSYNC B2 ;  /* 0x0000000000027941 */ /* 0x000fea0003800000 */
.L_x_3048:
        /* <DEDUP_REMOVED lines=8> */
.L_x_3051:
[C---:B-1----:R-:W-:Y:S01]  /*1450*/  FMUL.FTZ R39, R45.reuse, R38 ;  /* 0x000000262d277220 */ /* 0x042fe20000410000 */
[----:B------:R-:W-:-:S03]  /*1460*/  FMUL.FTZ R42, R45, 0.5 ;  /* 0x3f0000002d2a7820 */ /* 0x000fc60000410000 */
[----:B------:R-:W-:-:S04]  /*1470*/  FFMA R38, -R39, R39, R38 ;  /* 0x0000002727267223 */ /* 0x000fc80000000126 */
[----:B------:R-:W-:-:S07]  /*1480*/  FFMA R42, R38, R42, R39 ;  /* 0x0000002a262a7223 */ /* 0x000fce0000000027 */
.L_x_3052:
[----:B------:R-:W-:Y:S05]  /*1490*/  BSYNC B0 ;  /* 0x0000000000007941 */ /* 0x000fea0003800000 */
.L_x_3050:
        /* <DEDUP_REMOVED lines=13> */
[----:B------:R-:W-:Y:S05]  /*1570*/  CALL.REL.NOINC `($__internal_73_$__cuda_sm3x_div_rn_noftz_f32_slowpath) ;  /* 0x0000001800407944 */ /* 0x000fea0003c00000 */
[----:B------:R-:W-:-:S07]  /*1580*/  MOV R53, R2 ;  /* 0x0000000200357202 */ /* 0x000fce0000000f00 */
.L_x_3054:
[----:B------:R-:W-:Y:S05]  /*1590*/  BSYNC B2 ;  /* 0x0000000000027941 */ /* 0x000fea0003800000 */
.L_x_3053:
[----:B------:R-:W0:Y:S01]  /*15a0*/  LDC.64 R38, c[0x0][0xd80] ;  /* 0x00036000ff267b82 */ /* 0x000e220000000a00 */
[----:B------:R-:W-:Y:S01]  /*15b0*/  FMUL R45, R6, UR18 ;  /* 0x00000012062d7c20 */ /* 0x000fe20008400000 */
[----:B------:R-:W-:Y:S01]  /*15c0*/  BSSY B2, `(.L_x_3055) ;  /* 0x0000014000027945 */ /* 0x000fe20003800000 */
[----:B------:R-:W-:Y:S02]  /*15d0*/  FFMA R53, R4, UR23, R53 ;  /* 0x0000001704357c23 */ /* 0x000fe40008000035 */
        /* <DEDUP_REMOVED lines=16> */
[----:B------:R-:W-:Y:S05]  /*16e0*/  CALL.REL.NOINC `($__internal_73_$__cuda_sm3x_div_rn_noftz_f32_slowpath) ;  /* 0x0000001400e47944 */ /* 0x000fea0003c00000 */
[----:B------:R-:W-:-:S07]  /*16f0*/  MOV R6, R2 ;  /* 0x0000000200067202 */ /* 0x000fce0000000f00 */
.L_x_3056:
[----:B------:R-:W-:Y:S05]  /*1700*/  BSYNC B2 ;  /* 0x0000000000027941 */ /* 0x000fea0003800000 */
.L_x_3055:
        /* <DEDUP_REMOVED lines=15> */
.L_x_3058:
[----:B------:R-:W-:Y:S05]  /*1800*/  BSYNC B2 ;  /* 0x0000000000027941 */ /* 0x000fea0003800000 */
.L_x_3057:
[----:B------:R-:W-:Y:S01]  /*1810*/  VIADD R8, R2, 0xf3000000 ;  /* 0xf300000002087836 */ /* 0x000fe20000000000 */
[----:B------:R0:W1:Y:S01]  /*1820*/  MUFU.RSQ R45, R2 ;  /* 0x00000002002d7308 */ /* 0x0000620000001400 */
[----:B------:R-:W-:Y:S03]  /*1830*/  BSSY B0, `(.L_x_3059) ;  /* 0x000000b000007945 */ /* 0x000fe60003800000 */
[----:B------:R-:W-:-:S13]  /*1840*/  ISETP.GT.U32.AND P4, PT, R8, 0x727fffff, PT ;  /* 0x727fffff0800780c */ /* 0x000fda0003f84070 */
[----:B01----:R-:W-:Y:S05]  /*1850*/  @!P4 BRA `(.L_x_3060) ;  /* 0x000000000010c947 */ /* 0x003fea0003800000 */
[----:B------:R-:W-:Y:S02]  /*1860*/  MOV R38, R2 ;  /* 0x0000000200267202 */ /* 0x000fe40000000f00 */
[----:B------:R-:W-:-:S07]  /*1870*/  MOV R2, 0x1890 ;  /* 0x0000189000027802 */ /* 0x000fce0000000f00 */
[----:B------:R-:W-:Y:S05]  /*1880*/  CALL.REL.NOINC `($__internal_72_$__cuda_sm20_sqrt_rn_f32_slowpath) ;  /* 0x0000001400247944 */ /* 0x000fea0003c00000 */
[----:B------:R-:W-:Y:S05]  /*1890*/  BRA `(.L_x_3061) ;  /* 0x0000000000107947 */ /* 0x000fea0003800000 */
.L_x_3060:
[C---:B------:R-:W-:Y:S01]  /*18a0*/  FMUL.FTZ R39, R45.reuse, R2 ;  /* 0x000000022d277220 */ /* 0x040fe20000410000 */
[----:B------:R-:W-:-:S03]  /*18b0*/  FMUL.FTZ R42, R45, 0.5 ;  /* 0x3f0000002d2a7820 */ /* 0x000fc60000410000 */
[----:B------:R-:W-:-:S04]  /*18c0*/  FFMA R2, -R39, R39, R2 ;  /* 0x0000002727027223 */ /* 0x000fc80000000102 */
[----:B------:R-:W-:-:S07]  /*18d0*/  FFMA R42, R2, R42, R39 ;  /* 0x0000002a022a7223 */ /* 0x000fce0000000027 */
.L_x_3061:
[----:B------:R-:W-:Y:S05]  /*18e0*/  BSYNC B0 ;  /* 0x0000000000007941 */ /* 0x000fea0003800000 */
.L_x_3059:
        /* <DEDUP_REMOVED lines=14> */
.L_x_3063:
[----:B------:R-:W-:Y:S05]  /*19d0*/  BSYNC B2 ;  /* 0x0000000000027941 */ /* 0x000fea0003800000 */
.L_x_3062:
[----:B------:R-:W-:Y:S01]  /*19e0*/  FFMA R2, R3, UR23, R2 ;  /* 0x0000001703027c23 */ /* 0x000fe20008000002 */
[----:B------:R-:W-:Y:S06]  /*19f0*/  BRA `(.L_x_3064) ;  /* 0x00000010004c7947 */ /* 0x000fec0003800000 */
.L_x_3027:
[----:B------:R-:W0:Y:S01]  /*1a00*/  LDC.64 R38, c[0x0][0xd80] ;  /* 0x00036000ff267b82 */ /* 0x000e220000000a00 */
[----:B------:R-:W-:Y:S01]  /*1a10*/  FFMA R42, R7, UR23, R42 ;  /* 0x00000017072a7c23 */ /* 0x000fe2000800002a */
[----:B------:R-:W-:Y:S03]  /*1a20*/  BSSY B2, `(.L_x_3065) ;  /* 0x0000014000027945 */ /* 0x000fe60003800000 */
[----:B------:R-:W-:-:S04]  /*1a30*/  FMUL R0, R42, UR18 ;  /* 0x000000122a007c20 */ /* 0x000fc80008400000 */
        /* <DEDUP_REMOVED lines=18> */
.L_x_3066:
[----:B------:R-:W-:Y:S05]  /*1b60*/  BSYNC B2 ;  /* 0x0000000000027941 */ /* 0x000fea0003800000 */
.L_x_3065:
        /* <DEDUP_REMOVED lines=15> */
[----:B------:R-:W-:-:S07]  /*1c60*/  MOV R38, R2 ;  /* 0x0000000200267202 */ /* 0x000fce0000000f00 */
.L_x_3068:
[----:B------:R-:W-:Y:S05]  /*1c70*/  BSYNC B2 ;  /* 0x0000000000027941 */ /* 0x000fea0003800000 */
.L_x_3067:
[----:B------:R-:W-:Y:S01]  /*1c80*/  VIADD R2, R38, 0xf3000000 ;  /* 0xf300000026027836 */ /* 0x000fe20000000000 */
[----:B------:R0:W1:Y:S01]  /*1c90*/  MUFU.RSQ R45, R38 ;  /* 0x00000026002d7308 */ /* 0x0000620000001400 */
[----:B------:R-:W-:Y:S03]  /*1ca0*/  BSSY B0, `(.L_x_3069) ;  /* 0x000000a000007945 */ /* 0x000fe60003800000 */
[----:B------:R-:W-:-:S13]  /*1cb0*/  ISETP.GT.U32.AND P4, PT, R2, 0x727fffff, PT ;  /* 0x727fffff0200780c */ /* 0x000fda0003f84070 */
[----:B01----:R-:W-:Y:S05]  /*1cc0*/  @!P4 BRA `(.L_x_3070) ;  /* 0x00000000000cc947 */ /* 0x003fea0003800000 */
[----:B------:R-:W-:-:S07]  /*1cd0*/  MOV R2, 0x1cf0 ;  /* 0x00001cf000027802 */ /* 0x000fce0000000f00 */
[----:B------:R-:W-:Y:S05]  /*1ce0*/  CALL.REL.NOINC `($__internal_72_$__cuda_sm20_sqrt_rn_f32_slowpath) ;  /* 0x00000010000c7944 */ /* 0x000fea0003c00000 */
[----:B------:R-:W-:Y:S05]  /*1cf0*/  BRA `(.L_x_3071) ;  /* 0x0000000000107947 */ /* 0x000fea0003800000 */
.L_x_3070:
[C---:B------:R-:W-:Y:S01]  /*1d00*/  FMUL.FTZ R39, R45.reuse, R38 ;  /* 0x000000262d277220 */ /* 0x040fe20000410000 */
[----:B------:R-:W-:-:S03]  /*1d10*/  FMUL.FTZ R42, R45, 0.5 ;  /* 0x3f0000002d2a7820 */ /* 0x000fc60000410000 */
[----:B------:R-:W-:-:S04]  /*1d20*/  FFMA R38, -R39, R39, R38 ;  /* 0x0000002727267223 */ /* 0x000fc80000000126 */
[----:B------:R-:W-:-:S07]  /*1d30*/  FFMA R42, R38, R42, R39 ;  /* 0x0000002a262a7223 */ /* 0x000fce0000000027 */
.L_x_3071:
[----:B------:R-:W-:Y:S05]  /*1d40*/  BSYNC B0 ;  /* 0x0000000000007941 */ /* 0x000fea0003800000 */
.L_x_3069:
        /* <DEDUP_REMOVED lines=14> */
.L_x_3073:
[----:B------:R-:W-:Y:S05]  /*1e30*/  BSYNC B2 ;  /* 0x0000000000027941 */ /* 0x000fea0003800000 */
.L_x_3072:
        /* <DEDUP_REMOVED lines=21> */
[----:B------:R-:W-:Y:S05]  /*1f90*/  CALL.REL.NOINC `($__internal_73_$__cuda_sm3x_div_rn_noftz_f32_slowpath) ;  /* 0x0000000c00b87944 */ /* 0x000fea0003c00000 */
[----:B------:R-:W-:-:S07]  /*1fa0*/  MOV R50, R2 ;  /* 0x0000000200327202 */ /* 0x000fce0000000f00 */
.L_x_3075:
[----:B------:R-:W-:Y:S05]  /*1fb0*/  BSYNC B2 ;  /* 0x0000000000027941 */ /* 0x000fea0003800000 */
.L_x_3074:
        /* <DEDUP_REMOVED lines=15> */
.L_x_3077:
[----:B------:R-:W-:Y:S05]  /*20b0*/  BSYNC B2 ;  /* 0x0000000000027941 */ /* 0x000fea0003800000 */
.L_x_3076:
[----:B------:R-:W-:Y:S01]  /*20c0*/  IADD3 R38, R2, -0xd000000, RZ ;  /* 0xf300000002267810 */ /* 0x000fe20007ffe0ff */
[----:B------:R0:W1:Y:S01]  /*20d0*/  MUFU.RSQ R45, R2 ;  /* 0x00000002002d7308 */ /* 0x0000620000001400 */
[----:B------:R-:W-:Y:S02]  /*20e0*/  BSSY B0, `(.L_x_3078) ;  /* 0x000000b000007945 */ /* 0x000fe40003800000 */
[----:B------:R-:W-:-:S13]  /*20f0*/  ISETP.GT.U32.AND P4, PT, R38, 0x727fffff, PT ;  /* 0x727fffff2600780c */ /* 0x000fda0003f84070 */
[----:B0-----:R-:W-:Y:S05]  /*2100*/  @!P4 BRA `(.L_x_3079) ;  /* 0x000000000010c947 */ /* 0x001fea0003800000 */
[----:B------:R-:W-:Y:S01]  /*2110*/  IMAD.MOV.U32 R38, RZ, RZ, R2 ;  /* 0x000000ffff267224 */ /* 0x000fe200078e0002 */
[----:B------:R-:W-:-:S07]  /*2120*/  MOV R2, 0x2140 ;  /* 0x0000214000027802 */ /* 0x000fce0000000f00 */
[----:B-1----:R-:W-:Y:S05]  /*2130*/  CALL.REL.NOINC `($__internal_72_$__cuda_sm20_sqrt_rn_f32_slowpath) ;  /* 0x0000000800f87944 */ /* 0x002fea0003c00000 */
[----:B------:R-:W-:Y:S05]  /*2140*/  BRA `(.L_x_3080) ;  /* 0x0000000000107947 */ /* 0x000fea0003800000 */
.L_x_3079:
[C---:B-1----:R-:W-:Y:S01]  /*2150*/  FMUL.FTZ R39, R45.reuse, R2 ;  /* 0x000000022d277220 */ /* 0x042fe20000410000 */
[----:B------:R-:W-:-:S03]  /*2160*/  FMUL.FTZ R42, R45, 0.5 ;  /* 0x3f0000002d2a7820 */ /* 0x000fc60000410000 */
[----:B------:R-:W-:-:S04]  /*2170*/  FFMA R2, -R39, R39, R2 ;  /* 0x0000002727027223 */ /* 0x000fc80000000102 */
[----:B------:R-:W-:-:S07]  /*2180*/  FFMA R42, R2, R42, R39 ;  /* 0x0000002a022a7223 */ /* 0x000fce0000000027 */
.L_x_3080:
[----:B------:R-:W-:Y:S05]  /*2190*/  BSYNC B0 ;  /* 0x0000000000007941 */ /* 0x000fea0003800000 */
.L_x_3078:
        /* <DEDUP_REMOVED lines=14> */
.L_x_3082:
[----:B------:R-:W-:Y:S05]  /*2280*/  BSYNC B2 ;  /* 0x0000000000027941 */ /* 0x000fea0003800000 */
.L_x_3081:
        /* <DEDUP_REMOVED lines=23> */
.L_x_3084:
[----:B------:R-:W-:Y:S05]  /*2400*/  BSYNC B2 ;  /* 0x0000000000027941 */ /* 0x000fea0003800000 */
.L_x_3083:
        /* <DEDUP_REMOVED lines=15> */
.L_x_3086:
[----:B------:R-:W-:Y:S05]  /*2500*/  BSYNC B2 ;  /* 0x0000000000027941 */ /* 0x000fea0003800000 */
.L_x_3085:
        /* <DEDUP_REMOVED lines=9> */
.L_x_3088:
[C---:B-1----:R-:W-:Y:S01]  /*25a0*/  FMUL.FTZ R39, R45.reuse, R2 ;  /* 0x000000022d277220 */ /* 0x042fe20000410000 */
[----:B------:R-:W-:-:S03]  /*25b0*/  FMUL.FTZ R42, R45, 0.5 ;  /* 0x3f0000002d2a7820 */ /* 0x000fc60000410000 */
[----:B------:R-:W-:-:S04]  /*25c0*/  FFMA R2, -R39, R39, R2 ;  /* 0x0000002727027223 */ /* 0x000fc80000000102 */
[----:B------:R-:W-:-:S07]  /*25d0*/  FFMA R42, R2, R42, R39 ;  /* 0x0000002a022a7223 */ /* 0x000fce0000000027 */
.L_x_3089:
[----:B------:R-:W-:Y:S05]  /*25e0*/  BSYNC B0 ;  /* 0x0000000000007941 */ /* 0x000fea0003800000 */
.L_x_3087:
        /* <DEDUP_REMOVED lines=14> */
.L_x_3091:
[----:B------:R-:W-:Y:S05]  /*26d0*/  BSYNC B2 ;  /* 0x0000000000027941 */ /* 0x000fea0003800000 */
.L_x_3090:
        /* <DEDUP_REMOVED lines=23> */
.L_x_3093:
[----:B------:R-:W-:Y:S05]  /*2850*/  BSYNC B2 ;  /* 0x0000000000027941 */ /* 0x000fea0003800000 */
.L_x_3092:
        /* <DEDUP_REMOVED lines=15> */
.L_x_3095:
[----:B------:R-:W-:Y:S05]  /*2950*/  BSYNC B2 ;  /* 0x0000000000027941 */ /* 0x000fea0003800000 */
.L_x_3094:
        /* <DEDUP_REMOVED lines=9> */
.L_x_3097:
[C---:B-1----:R-:W-:Y:S01]  /*29f0*/  FMUL.FTZ R39, R45.reuse, R2 ;  /* 0x000000022d277220 */ /* 0x042fe20000410000 */
[----:B------:R-:W-:-:S03]  /*2a00*/  FMUL.FTZ R42, R45, 0.5 ;  /* 0x3f0000002d2a7820 */ /* 0x000fc60000410000 */
[----:B------:R-:W-:-:S04]  /*2a10*/  FFMA R2, -R39, R39, R2 ;  /* 0x0000002727027223 */ /* 0x000fc80000000102 */
[----:B------:R-:W-:-:S07]  /*2a20*/  FFMA R42, R2, R42, R39 ;  /* 0x0000002a022a7223 */ /* 0x000fce0000000027 */
.L_x_3098:
[----:B------:R-:W-:Y:S05]  /*2a30*/  BSYNC B0 ;  /* 0x0000000000007941 */ /* 0x000fea0003800000 */
.L_x_3096:
        /* <DEDUP_REMOVED lines=14> */
.L_x_3099:
[----:B------:R-:W-:Y:S05]  /*2b20*/  BSYNC B2 ;  /* 0x0000000000027941 */ /* 0x000fea0003800000 */
.L_x_3064:
[----:B------:R-:W-:Y:S01]  /*2b30*/  FFMA R40, -R40, UR24, R7 ;  /* 0x0000001828287c23 */ /* 0x000fe20008000107 */
[----:B------:R-:W-:Y:S01]  /*2b40*/  FFMA R6, -R10, UR24, R5 ;  /* 0x000000180a067c23 */ /* 0x000fe20008000105 */
[----:B------:R-:W-:Y:S01]  /*2b50*/  FFMA R53, -R53, UR24, R4 ;  /* 0x0000001835357c23 */ /* 0x000fe20008000104 */
[----:B------:R-:W-:Y:S01]  /*2b60*/  FFMA R4, -R2, UR24, R3 ;  /* 0x0000001802047c23 */ /* 0x000fe20008000103 */
[----:B------:R-:W-:Y:S01]  /*2b70*/  ULEA UR4, UR5, UR4, 0x2 ;  /* 0x0000000405047291 */ /* 0x000fe2000f8e103f */
[----:B------:R-:W-:Y:S02]  /*2b80*/  @P0 F2FP.BF16.F32.PACK_AB R5, RZ, R40 ;  /* 0x00000028ff05023e */ /* 0x000fe400000010ff */
[----:B------:R-:W-:Y:S02]  /*2b90*/  @P2 F2FP.BF16.F32.PACK_AB R3, RZ, R53 ;  /* 0x00000035ff03223e */ /* 0x000fe400000010ff */
[----:B------:R-:W-:Y:S02]  /*2ba0*/  PRMT R8, R5, 0x7610, R8 ;  /* 0x0000761005087816 */ /* 0x000fe40000000008 */
[----:B------:R-:W0:Y:S01]  /*2bb0*/  LDC R5, c[0x0][0x210] ;  /* 0x00008400ff057b82 */ /* 0x000e220000000800 */
[----:B------:R-:W-:-:S02]  /*2bc0*/  @P1 F2FP.BF16.F32.PACK_AB R6, RZ, R6 ;  /* 0x00000006ff06123e */ /* 0x000fc400000010ff */
[----:B------:R-:W-:Y:S01]  /*2bd0*/  @P0 STG.E.U16 desc[UR16][R16.64], R8 ;  /* 0x0000000810000986 */ /* 0x000fe2000c101510 */
[----:B------:R-:W-:-:S03]  /*2be0*/  @P3 F2FP.BF16.F32.PACK_AB R4, RZ, R4 ;  /* 0x00000004ff04323e */ /* 0x000fc600000010ff */
[----:B------:R-:W-:Y:S04]  /*2bf0*/  @P0 STG.E desc[UR16][R18.64], R43 ;  /* 0x0000002b12000986 */ /* 0x000fe8000c101910 */
[----:B------:R1:W-:Y:S01]  /*2c00*/  @P0 STG.E desc[UR16][R20.64], R0 ;  /* 0x0000000014000986 */ /* 0x0003e2000c101910 */
[----:B------:R-:W-:Y:S02]  /*2c10*/  @P3 IADD3 R2, P0, R14, UR12, RZ ;  /* 0x0000000c0e023c10 */ /* 0x000fe4000ff1e0ff */
[----:B------:R-:W-:Y:S01]  /*2c20*/  PRMT R14, R3, 0x7610, R14 ;  /* 0x00007610030e7816 */ /* 0x000fe2000000000e */
[----:B------:R2:W-:Y:S01]  /*2c30*/  @P1 STG.E.U16 desc[UR16][R22.64], R6 ;  /* 0x0000000616001986 */ /* 0x0005e2000c101510 */
[----:B------:R-:W-:-:S03]  /*2c40*/  @P3 IADD3.X R3, R12, UR13, RZ, P0, !PT ;  /* 0x0000000d0c033c10 */ /* 0x000fc600087fe4ff */
[----:B------:R2:W-:Y:S04]  /*2c50*/  @P1 STG.E desc[UR16][R24.64], R15 ;  /* 0x0000000f18001986 */ /* 0x0005e8000c101910 */
[----:B------:R2:W-:Y:S01]  /*2c60*/  @P1 STG.E desc[UR16][R26.64], R41 ;  /* 0x000000291a001986 */ /* 0x0005e2000c101910 */
[----:B-1----:R-:W-:Y:S02]  /*2c70*/  MOV R0, UR4 ;  /* 0x0000000400007c02 */ /* 0x002fe40008000f00 */
[----:B0-----:R-:W-:Y:S01]  /*2c80*/  ISETP.LE.AND P0, PT, R5, UR4, PT ;  /* 0x0000000405007c0c */ /* 0x001fe2000bf03270 */
[----:B------:R2:W-:Y:S01]  /*2c90*/  @P2 STG.E.U16 desc[UR16][R28.64], R14 ;  /* 0x0000000e1c002986 */ /* 0x0005e2000c101510 */
[----:B------:R-:W-:-:S03]  /*2ca0*/  ISETP.LT.AND P1, PT, R0, UR9, PT ;  /* 0x0000000900007c0c */ /* 0x000fc6000bf21270 */
[----:B------:R2:W-:Y:S04]  /*2cb0*/  @P2 STG.E desc[UR16][R30.64], R9 ;  /* 0x000000091e002986 */ /* 0x0005e8000c101910 */
[----:B------:R2:W-:Y:S04]  /*2cc0*/  @P2 STG.E desc[UR16][R32.64], R13 ;  /* 0x0000000d20002986 */ /* 0x0005e8000c101910 */
[----:B------:R2:W-:Y:S04]  /*2cd0*/  @P3 STG.E.U16 desc[UR16][R2.64], R4 ;  /* 0x0000000402003986 */ /* 0x0005e8000c101510 */
[----:B------:R2:W-:Y:S04]  /*2ce0*/  @P3 STG.E desc[UR16][R34.64], R51 ;  /* 0x0000003322003986 */ /* 0x0005e8000c101910 */
[----:B------:R2:W-:Y:S01]  /*2cf0*/  @P3 STG.E desc[UR16][R36.64], R11 ;  /* 0x0000000b24003986 */ /* 0x0005e2000c101910 */
[----:B------:R-:W-:Y:S05]  /*2d00*/  @!P0 BRA P1, `(.L_x_3100) ;  /* 0xffffffd4004c8947 */ /* 0x000fea000083ffff */
[----:B------:R-:W-:Y:S05]  /*2d10*/  EXIT ;  /* 0x000000000000794d */ /* 0x000fea0003800000 */
        .weak           $__internal_72_$__cuda_sm20_sqrt_rn_f32_slowpath
        .type           $__internal_72_$__cuda_sm20_sqrt_rn_f32_slowpath,@function
        .size           $__internal_72_$__cuda_sm20_sqrt_rn_f32_slowpath,($__internal_73_$__cuda_sm3x_div_rn_noftz_f32_slowpath - $__internal_72_$__cuda_sm20_sqrt_rn_f32_slowpath)
$__internal_72_$__cuda_sm20_sqrt_rn_f32_slowpath:
        /* <DEDUP_REMOVED lines=19> */
.L_x_3101:
[----:B------:R-:W-:Y:S01]  /*2e50*/  HFMA2.MMA R39, -RZ, RZ, 0, 0 ;  /* 0x00000000ff277435 */ /* 0x000fe200000001ff */
[----:B------:R-:W-:-:S05]  /*2e60*/  MOV R38, R2 ;  /* 0x0000000200267202 */ /* 0x000fca0000000f00 */
[----:B------:R-:W-:Y:S05]  /*2e70*/  RET.REL.NODEC R38 `(_Z25multi_tensor_apply_kernelI18TensorListMetadataILi4ELb0EEN18transformer_engine17multi_tensor_adam11AdamFunctorI13__nv_bfloat16S5_fiEEJffffffNS3_10adamMode_tEfEEvlPViT_T0_DpT1_) ;  /* 0xffffffd026607950 */ /* 0x000fea0003c3ffff */
        .weak           $__internal_73_$__cuda_sm3x_div_rn_noftz_f32_slowpath
        .type           $__internal_73_$__cuda_sm3x_div_rn_noftz_f32_slowpath,@function
        .size           $__internal_73_$__cuda_sm3x_div_rn_noftz_f32_slowpath,(.L_x_5556 - $__internal_73_$__cuda_sm3x_div_rn_noftz_f32_slowpath)
$__internal_73_$__cuda_sm3x_div_rn_noftz_f32_slowpath:
        /* <DEDUP_REMOVED lines=34> */
.L_x_3103:
        /* <DEDUP_REMOVED lines=51> */
.L_x_3110:
[----:B------:R-:W-:-:S04]  /*33d0*/  LOP3.LUT R2, R2, 0x80000000, RZ, 0xc0, !PT ;  /* 0x8000000002027812 */ /* 0x000fc800078ec0ff */
[----:B------:R-:W-:Y:S01]  /*33e0*/  LOP3.LUT R2, R2, 0x7f800000, RZ, 0xfc, !PT ;  /* 0x7f80000002027812 */ /* 0x000fe200078efcff */
[----:B------:R-:W-:Y:S06]  /*33f0*/  BRA `(.L_x_3111) ;  /* 0x0000000000047947 */ /* 0x000fec0003800000 */
.L_x_3109:
[----:B------:R-:W-:-:S07]  /*3400*/  LEA R2, R49, R2, 0x17 ;  /* 0x0000000231027211 */ /* 0x000fce00078eb8ff */
.L_x_3111:
[----:B------:R-:W-:Y:S05]  /*3410*/  BSYNC B1 ;  /* 0x0000000000017941 */ /* 0x000fea0003800000 */
.L_x_3108:
[----:B------:R-:W-:Y:S05]  /*3420*/  BRA `(.L_x_3112) ;  /* 0x0000000000207947 */ /* 0x000fea0003800000 */
.L_x_3107:
[----:B------:R-:W-:-:S04]  /*3430*/  LOP3.LUT R2, R2, 0x80000000, R49, 0x48, !PT ;  /* 0x8000000002027812 */ /* 0x000fc800078e4831 */
[----:B------:R-:W-:Y:S01]  /*3440*/  LOP3.LUT R2, R2, 0x7f800000, RZ, 0xfc, !PT ;  /* 0x7f80000002027812 */ /* 0x000fe200078efcff */
[----:B------:R-:W-:Y:S06]  /*3450*/  BRA `(.L_x_3112) ;  /* 0x0000000000147947 */ /* 0x000fec0003800000 */
.L_x_3106:
[----:B------:R-:W-:Y:S01]  /*3460*/  LOP3.LUT R2, R2, 0x80000000, R49, 0x48, !PT ;  /* 0x8000000002027812 */ /* 0x000fe200078e4831 */
[----:B------:R-:W-:Y:S06]  /*3470*/  BRA `(.L_x_3112) ;  /* 0x00000000000c7947 */ /* 0x000fec0003800000 */
.L_x_3105:
[----:B------:R-:W0:Y:S01]  /*3480*/  MUFU.RSQ R2, -QNAN ;  /* 0xffc0000000027908 */ /* 0x000e220000001400 */
[----:B------:R-:W-:Y:S05]  /*3490*/  BRA `(.L_x_3112) ;  /* 0x0000000000047947 */ /* 0x000fea0003800000 */
.L_x_3104:
[----:B------:R-:W-:-:S07]  /*34a0*/  FADD.FTZ R2, R49, R2 ;  /* 0x0000000231027221 */ /* 0x000fce0000010000 */
.L_x_3112:
[----:B------:R-:W-:Y:S05]  /*34b0*/  BSYNC B0 ;  /* 0x0000000000007941 */ /* 0x000fea0003800000 */
.L_x_3102:
[----:B------:R-:W-:-:S06]  /*34c0*/  HFMA2.MMA R39, -RZ, RZ, 0, 0 ;  /* 0x00000000ff277435 */ /* 0x000fcc00000001ff */
[----:B0-----:R-:W-:Y:S05]  /*34d0*/  RET.REL.NODEC R38 `(_Z25multi_tensor_apply_kernelI18TensorListMetadataILi4ELb0EEN18transformer_engine17multi_tensor_adam11AdamFunctorI13__nv_bfloat16S5_fiEEJffffffNS3_10adamMode_tEfEEvlPViT_T0_DpT1_) ;  /* 0xffffffc826c87950 */ /* 0x001fea0003c3ffff */
.L_x_3113:
        /* <DEDUP_REMOVED lines=10> */
.L_x_5556:


//--------------------- .text._Z25multi_tensor_apply_kernelI18TensorListMetadataILi4ELb0EEN18transformer_engine17multi_tensor_adam11AdamFunctorI13__nv_bfloat166__halffiEEJffffffNS3_10adamMode_tEfEEvlPViT_T0_DpT1_ --------------------------
	.section	.text._Z25multi_tensor_apply_kernelI18TensorListMetadataILi4ELb0EEN18transformer_engine17multi_tensor_adam11AdamFunctorI13__nv_bfloat166__halffiEEJffffffNS3_10adamMode_tEfEEvlPViT_T0_DpT1_,"ax",@progbits
	.align	128
        .global         _Z25multi_tensor_apply_kernelI18TensorListMetadataILi4ELb0EEN18transformer_engine17multi_tensor_adam11AdamFunctorI13__nv_bfloat166__halffiEEJffffffNS3_10adamMode_tEfEEvlPViT_T0_DpT1_
        .type           _Z25multi_tensor_apply_kernelI18TensorListMetadataILi4ELb0EEN18transformer_engine17multi_tensor_adam11AdamFunctorI13__nv_bfloat166__halffiEEJffffffNS3_10adamMode_tEfEEvlPViT_T0_DpT1_,@function
        .size           _Z25multi_tensor_apply_kernelI18TensorListMetadataILi4ELb0EEN18transformer_engine17multi_tensor_adam11AdamFunctorI13__nv_bfloat166__halffiEEJffffffNS3_10adamMode_tEfEEvlPViT_T0_DpT1_,(.L_x_5558 - _Z25multi_tensor_apply_kernelI18TensorListMetadataILi4ELb0EEN18transformer_engine17multi_tensor_adam11AdamFunctorI13__nv_bfloat166__halffiEEJffffffNS3_10adamMode_tEfEEvlPViT_T0_DpT1_)
        .other          _Z25multi_tensor_apply_kernelI18TensorListMetadataILi4ELb0EEN18transformer_engine17multi_tensor_adam11AdamFunctorI13__nv_bfloat166__halffiEEJffffffNS3_10adamMode_tEfEEvlPViT_T0_DpT1_,@"STO_CUDA_ENTRY STV_DEFAULT"
_Z25multi_tensor_apply_kernelI18TensorListMetadataILi4ELb0EEN18transformer_engine17multi_tensor_adam11AdamFunctorI13__nv_bfloat166__halffiEEJffffffNS3_10adamMode_tEfEEvlPViT_T0_DpT1_:
.text._Z25multi_tensor_apply_kernelI18TensorListMetadataILi4ELb0EEN18transformer_engine17multi_tensor_adam11AdamFunctorI13__nv_bfloat166__halffiEEJffffffNS3_10adamMode_tEfEEvlPViT_T0_DpT1_:
        /* <DEDUP_REMOVED lines=36> */
.L_x_3187:
[----:B------:R-:W0:Y:S02]  /*0240*/  S2R R0, SR_TID.X ;  /* 0x0000000000007919 */ /* 0x000e240000002100 */
[----:B0-----:R-:W-:-:S04]  /*0250*/  IADD3 R0, R0, UR4, RZ ;  /* 0x0000000400007c10 */ /* 0x001fc8000fffe0ff */
[C---:B------:R-:W-:Y:S02]  /*0260*/  ISETP.GE.AND P0, PT, R0.reuse, UR26, PT ;  /* 0x0000001a00007c0c */ /* 0x040fe4000bf06270 */
[C---:B--2---:R-:W-:Y:S02]  /*0270*/  IADD3 R22, P1, R0.reuse, UR8, RZ ;  /* 0x0000000800167c10 */ /* 0x044fe4000ff3e0ff */
[C---:B------:R-:W-:Y:S02]  /*0280*/  ISETP.LT.AND P0, PT, R0.reuse, UR9, !P0 ;  /* 0x0000000900007c0c */ /* 0x040fe4000c701270 */
[C---:B------:R-:W-:Y:S02]  /*0290*/  IADD3 R23, R0.reuse, UR5, RZ ;  /* 0x0000000500177c10 */ /* 0x040fe4000fffe0ff */
[----:B------:R-:W-:Y:S02]  /*02a0*/  LEA.HI.X.SX32 R25, R0, UR20, 0x1, P1 ;  /* 0x0000001400197c11 */ /* 0x000fe400088f0eff */
[----:B------:R-:W-:-:S02]  /*02b0*/  SHF.L.U32 R27, R22, 0x1, RZ ;  /* 0x00000001161b7819 */ /* 0x000fc400000006ff */
[C---:B------:R-:W-:Y:S02]  /*02c0*/  IADD3 R7, R23.reuse, UR5, RZ ;  /* 0x0000000517077c10 */ /* 0x040fe4000fffe0ff */
[----:B------:R-:W-:Y:S02]  /*02d0*/  SHF.L.U64.HI R31, R22, 0x1, R25 ;  /* 0x00000001161f7819 */ /* 0x000fe40000010219 */
[----:B------:R-:W-:Y:S01]  /*02e0*/  ISETP.GE.AND P1, PT, R23, UR26, PT ;  /* 0x0000001a17007c0c */ /* 0x000fe2000bf26270 */
[----:B------:R-:W-:Y:S01]  /*02f0*/  VIADD R5, R7, UR5 ;  /* 0x0000000507057c36 */ /* 0x000fe20008000000 */
[----:B------:R-:W-:Y:S02]  /*0300*/  @P0 IADD3 R2, P2, R27, UR10, RZ ;  /* 0x0000000a1b020c10 */ /* 0x000fe4000ff5e0ff */
[----:B------:R-:W-:Y:S02]  /*0310*/  ISETP.LT.AND P1, PT, R23, UR9, !P1 ;  /* 0x0000000917007c0c */ /* 0x000fe4000cf21270 */
[----:B------:R-:W-:-:S02]  /*0320*/  @P0 IADD3.X R3, R31, UR11, RZ, P2, !PT ;  /* 0x0000000b1f030c10 */ /* 0x000fc400097fe4ff */
[----:B------:R-:W-:Y:S02]  /*0330*/  ISETP.GE.AND P2, PT, R7, UR26, PT ;  /* 0x0000001a07007c0c */ /* 0x000fe4000bf46270 */
[----:B------:R-:W-:Y:S01]  /*0340*/  ISETP.GE.AND P3, PT, R5, UR26, PT ;  /* 0x0000001a05007c0c */ /* 0x000fe2000bf66270 */
[----:B------:R-:W2:Y:S01]  /*0350*/  @P0 LDG.E.U16 R0, desc[UR16][R2.64] ;  /* 0x0000001002000981 */ /* 0x000ea2000c1e1500 */
[C---:B------:R-:W-:Y:S02]  /*0360*/  ISETP.LT.AND P2, PT, R7.reuse, UR9, !P2 ;  /* 0x0000000907007c0c */ /* 0x040fe4000d741270 */
[----:B------:R-:W-:Y:S02]  /*0370*/  IADD3 R32, P5, R7, UR8, RZ ;  /* 0x0000000807207c10 */ /* 0x000fe4000ffbe0ff */
[----:B------:R-:W-:Y:S02]  /*0380*/  IADD3 R26, P4, R23, UR8, RZ ;  /* 0x00000008171a7c10 */ /* 0x000fe4000ff9e0ff */
[----:B------:R-:W-:-:S02]  /*0390*/  ISETP.LT.AND P3, PT, R5, UR9, !P3 ;  /* 0x0000000905007c0c */ /* 0x000fc4000df61270 */
[----:B------:R-:W-:Y:S02]  /*03a0*/  LEA.HI.X.SX32 R7, R7, UR20, 0x1, P5 ;  /* 0x0000001407077c11 */ /* 0x000fe4000a8f0eff */
[----:B------:R-:W-:Y:S02]  /*03b0*/  LEA.HI.X.SX32 R23, R23, UR20, 0x1, P4 ;  /* 0x0000001417177c11 */ /* 0x000fe4000a0f0eff */
[----:B------:R-:W-:Y:S02]  /*03c0*/  SHF.L.U32 R30, R26, 0x1, RZ ;  /* 0x000000011a1e7819 */ /* 0x000fe400000006ff */
[----:B------:R-:W-:Y:S02]  /*03d0*/  IADD3 R4, P5, R5, UR8, RZ ;  /* 0x0000000805047c10 */ /* 0x000fe4000ffbe0ff */
[----:B------:R-:W-:Y:S02]  /*03e0*/  SHF.L.U32 R28, R32, 0x1, RZ ;  /* 0x00000001201c7819 */ /* 0x000fe400000006ff */
[----:B------:R-:W-:-:S02]  /*03f0*/  SHF.L.U64.HI R6, R26, 0x1, R23 ;  /* 0x000000011a067819 */ /* 0x000fc40000010217 */
[----:B------:R-:W-:Y:S02]  /*0400*/  @P1 IADD3 R8, P4, R30, UR10, RZ ;  /* 0x0000000a1e081c10 */ /* 0x000fe4000ff9e0ff */
[----:B------:R-:W-:Y:S02]  /*0410*/  LEA.HI.X.SX32 R5, R5, UR20, 0x1, P5 ;  /* 0x0000001405057c11 */ /* 0x000fe4000a8f0eff */
[----:B------:R-:W-:Y:S02]  /*0420*/  SHF.L.U64.HI R29, R32, 0x1, R7 ;  /* 0x00000001201d7819 */ /* 0x000fe40000010207 */
[----:B------:R-:W-:Y:S02]  /*0430*/  SHF.L.U32 R14, R4, 0x1, RZ ;  /* 0x00000001040e7819 */ /* 0x000fe400000006ff */
[----:B------:R-:W-:Y:S02]  /*0440*/  @P2 IADD3 R16, P5, R28, UR10, RZ ;  /* 0x0000000a1c102c10 */ /* 0x000fe4000ffbe0ff */
[----:B------:R-:W-:-:S02]  /*0450*/  @P1 IADD3.X R9, R6, UR11, RZ, P4, !PT ;  /* 0x0000000b06091c10 */ /* 0x000fc4000a7fe4ff */
[----:B------:R-:W-:Y:S02]  /*0460*/  SHF.L.U64.HI R12, R4, 0x1, R5 ;  /* 0x00000001040c7819 */ /* 0x000fe40000010205 */
[C---:B------:R-:W-:Y:S01]  /*0470*/  @P3 IADD3 R18, P6, R14.reuse, UR10, RZ ;  /* 0x0000000a0e123c10 */ /* 0x040fe2000ffde0ff */
[----:B------:R-:W3:Y:S01]  /*0480*/  @P1 LDG.E.U16 R2, desc[UR16][R8.64] ;  /* 0x0000001008021981 */ /* 0x000ee2000c1e1500 */
[----:B------:R-:W-:Y:S02]  /*0490*/  @P2 IADD3.X R17, R29, UR11, RZ, P5, !PT ;  /* 0x0000000b1d112c10 */ /* 0x000fe4000affe4ff */
        /* <DEDUP_REMOVED lines=15> */
[C---:B------:R-:W-:Y:S01]  /*0590*/  SHF.L.U64.HI R7, R32.reuse, 0x2, R7 ;  /* 0x0000000220077819 */ /* 0x040fe20000010207 */
[----:B------:R-:W-:Y:S01]  /*05a0*/  IMAD.SHL.U32 R32, R32, 0x4, RZ ;  /* 0x0000000420207824 */ /* 0x000fe200078e00ff */
[C---:B------:R-:W-:Y:S02]  /*05b0*/  IADD3.X R19, R24.reuse, UR15, RZ, P5, !PT ;  /* 0x0000000f18137c10 */ /* 0x040fe4000affe4ff */
[----:B------:R-:W-:Y:S02]  /*05c0*/  IADD3.X R21, R24, UR7, RZ, P6, !PT ;  /* 0x0000000718157c10 */ /* 0x000fe4000b7fe4ff */
[----:B------:R-:W-:-:S02]  /*05d0*/  IADD3 R24, P5, R26, UR14, RZ ;  /* 0x0000000e1a187c10 */ /* 0x000fc4000ffbe0ff */
[----:B------:R-:W-:Y:S02]  /*05e0*/  IADD3.X R23, R6, UR13, RZ, P4, !PT ;  /* 0x0000000d06177c10 */ /* 0x000fe4000a7fe4ff */
[----:B------:R-:W-:Y:S02]  /*05f0*/  IADD3 R28, P4, R28, UR12, RZ ;  /* 0x0000000c1c1c7c10 */ /* 0x000fe4000ff9e0ff */
[----:B------:R-:W-:Y:S02]  /*0600*/  IADD3.X R25, R9, UR15, RZ, P5, !PT ;  /* 0x0000000f09197c10 */ /* 0x000fe4000affe4ff */
[----:B------:R-:W-:Y:S01]  /*0610*/  SHF.L.U64.HI R5, R4, 0x2, R5 ;  /* 0x0000000204057819 */ /* 0x000fe20000010205 */
[----:B------:R-:W-:Y:S01]  /*0620*/  HFMA2.MMA R49, -RZ, RZ, 0, 0 ;  /* 0x00000000ff317435 */ /* 0x000fe200000001ff */
[----:B------:R-:W-:Y:S01]  /*0630*/  IADD3 R30, P5, R32, UR14, RZ ;  /* 0x0000000e201e7c10 */ /* 0x000fe2000ffbe0ff */
[----:B------:R-:W-:Y:S01]  /*0640*/  HFMA2.MMA R8, -RZ, RZ, 0, 0 ;  /* 0x00000000ff087435 */ /* 0x000fe200000001ff */
[----:B------:R-:W-:-:S02]  /*0650*/  IADD3.X R29, R29, UR13, RZ, P4, !PT ;  /* 0x0000000d1d1d7c10 */ /* 0x000fc4000a7fe4ff */
[----:B------:R-:W-:Y:S02]  /*0660*/  CS2R R42, SRZ ;  /* 0x00000000002a7805 */ /* 0x000fe4000001ff00 */
[----:B------:R-:W-:Y:S01]  /*0670*/  IADD3 R32, P4, R32, UR6, RZ ;  /* 0x0000000620207c10 */ /* 0x000fe2000ff9e0ff */
[----:B------:R-:W-:Y:S01]  /*0680*/  IMAD.MOV.U32 R15, RZ, RZ, RZ ;  /* 0x000000ffff0f7224 */ /* 0x000fe200078e00ff */
[----:B------:R-:W-:Y:S02]  /*0690*/  SHF.L.U32 R4, R4, 0x2, RZ ;  /* 0x0000000204047819 */ /* 0x000fe400000006ff */
[----:B------:R-:W-:Y:S02]  /*06a0*/  CS2R R40, SRZ ;  /* 0x0000000000287805 */ /* 0x000fe4000001ff00 */
[----:B------:R-:W-:Y:S02]  /*06b0*/  IADD3.X R31, R7, UR15, RZ, P5, !PT ;  /* 0x0000000f071f7c10 */ /* 0x000fe4000affe4ff */
[----:B------:R-:W-:-:S02]  /*06c0*/  CS2R R10, SRZ ;  /* 0x00000000000a7805 */ /* 0x000fc4000001ff00 */
[----:B------:R-:W-:Y:S01]  /*06d0*/  IADD3.X R33, R7, UR7, RZ, P4, !PT ;  /* 0x0000000707217c10 */ /* 0x000fe2000a7fe4ff */
[----:B------:R-:W3:Y:S01]  /*06e0*/  @P1 LDG.E.U16 R44, desc[UR16][R22.64] ;  /* 0x00000010162c1981 */ /* 0x000ee2000c1e1500 */
[----:B------:R-:W-:Y:S02]  /*06f0*/  IADD3 R26, P6, R26, UR6, RZ ;  /* 0x000000061a1a7c10 */ /* 0x000fe4000ffde0ff */
[C---:B------:R-:W-:Y:S01]  /*0700*/  IADD3 R34, P4, R4.reuse, UR14, RZ ;  /* 0x0000000e04227c10 */ /* 0x040fe2000ff9e0ff */
[----:B------:R-:W3:Y:S01]  /*0710*/  @P2 LDG.E.U16 R45, desc[UR16][R28.64] ;  /* 0x000000101c2d2981 */ /* 0x000ee2000c1e1500 */
[----:B------:R-:W-:Y:S02]  /*0720*/  IADD3 R36, P5, R4, UR6, RZ ;  /* 0x0000000604247c10 */ /* 0x000fe4000ffbe0ff */
[----:B------:R-:W-:Y:S01]  /*0730*/  MOV R13, RZ ;  /* 0x000000ff000d7202 */ /* 0x000fe20000000f00 */
[----:B------:R-:W3:Y:S01]  /*0740*/  @P0 LDG.E.U16 R4, desc[UR16][R16.64] ;  /* 0x0000001010040981 */ /* 0x000ee2000c1e1500 */
[----:B------:R-:W-:-:S02]  /*0750*/  IADD3.X R27, R9, UR7, RZ, P6, !PT ;  /* 0x00000007091b7c10 */ /* 0x000fc4000b7fe4ff */
[C---:B------:R-:W-:Y:S01]  /*0760*/  IADD3.X R35, R5.reuse, UR15, RZ, P4, !PT ;  /* 0x0000000f05237c10 */ /* 0x040fe2000a7fe4ff */
[----:B------:R0:W5:Y:S01]  /*0770*/  @P0 LDG.E R49, desc[UR16][R18.64] ;  /* 0x0000001012310981 */ /* 0x000162000c1e1900 */
[----:B------:R-:W-:-:S03]  /*0780*/  IADD3.X R37, R5, UR7, RZ, P5, !PT ;  /* 0x0000000705257c10 */ /* 0x000fc6000affe4ff */
        /* <DEDUP_REMOVED lines=9> */
[----:B------:R-:W-:Y:S01]  /*0820*/  CS2R R6, SRZ ;  /* 0x0000000000067805 */ /* 0x000fe2000001ff00 */
[----:B--2---:R-:W-:Y:S02]  /*0830*/  @P0 HADD2.F32 R42, -RZ, R0.H0_H0 ;  /* 0x20000000ff2a0230 */ /* 0x004fe40000004100 */
[----:B----4-:R-:W-:Y:S01]  /*0840*/  @P2 HADD2.F32 R9, -RZ, R3.H0_H0 ;  /* 0x20000003ff092230 */ /* 0x010fe20000004100 */
[----:B------:R-:W-:Y:S01]  /*0850*/  HFMA2.MMA R3, -RZ, RZ, 0, 0 ;  /* 0x00000000ff037435 */ /* 0x000fe200000001ff */
[----:B---3--:R-:W-:Y:S02]  /*0860*/  @P1 HADD2.F32 R40, -RZ, R2.H0_H0 ;  /* 0x20000002ff281230 */ /* 0x008fe40000004100 */
[----:B------:R-:W-:-:S03]  /*0870*/  @P3 HADD2.F32 R6, -RZ, R38.H0_H0 ;  /* 0x20000026ff063230 */ /* 0x000fc60000004100 */
[----:B------:R-:W-:Y:S02]  /*0880*/  @P3 SHF.L.U32 R3, R39, 0x10, RZ ;  /* 0x0000001027033819 */ /* 0x000fe400000006ff */
[----:B------:R-:W-:Y:S02]  /*0890*/  @P0 SHF.L.U32 R7, R4, 0x10, RZ ;  /* 0x0000001004070819 */ /* 0x000fe400000006ff */
[----:B------:R-:W-:Y:S02]  /*08a0*/  CS2R R4, SRZ ;  /* 0x0000000000047805 */ /* 0x000fe4000001ff00 */
[----:B------:R-:W-:Y:S01]  /*08b0*/  @P1 IMAD.U32 R5, R44, 0x10000, RZ ;  /* 0x000100002c051824 */ /* 0x000fe200078e00ff */
        /* <DEDUP_REMOVED lines=21> */
[----:B------:R-:W-:Y:S05]  /*0a10*/  CALL.REL.NOINC `($__internal_75_$__cuda_sm3x_div_rn_noftz_f32_slowpath) ;  /* 0x0000002400187944 */ /* 0x000fea0003c00000 */
[----:B------:R-:W-:-:S07]  /*0a20*/  IMAD.MOV.U32 R50, RZ, RZ, R2 ;  /* 0x000000ffff327224 */ /* 0x000fce00078e0002 */
.L_x_3116:
[----:B------:R-:W-:Y:S05]  /*0a30*/  BSYNC B2 ;  /* 0x0000000000027941 */ /* 0x000fea0003800000 */
.L_x_3115:
        /* <DEDUP_REMOVED lines=14> */
[----:B------:R-:W-:Y:S05]  /*0b20*/  CALL.REL.NOINC `($__internal_75_$__cuda_sm3x_div_rn_noftz_f32_slowpath) ;  /* 0x0000002000d47944 */ /* 0x000fea0003c00000 */
[----:B------:R-:W-:-:S07]  /*0b30*/  MOV R38, R2 ;  /* 0x0000000200267202 */ /* 0x000fce0000000f00 */
.L_x_3118:
[----:B------:R-:W-:Y:S05]  /*0b40*/  BSYNC B2 ;  /* 0x0000000000027941 */ /* 0x000fea0003800000 */
.L_x_3117:
[----:B------:R-:W-:Y:S01]  /*0b50*/  IADD3 R2, R38, -0xd000000, RZ ;  /* 0xf300000026027810 */ /* 0x000fe20007ffe0ff */
[----:B------:R0:W1:Y:S01]  /*0b60*/  MUFU.RSQ R45, R38 ;  /* 0x00000026002d7308 */ /* 0x0000620000001400 */
[----:B------:R-:W-:Y:S02]  /*0b70*/  BSSY B0, `(.L_x_3119) ;  /* 0x000000a000007945 */ /* 0x000fe40003800000 */
[----:B------:R-:W-:-:S13]  /*0b80*/  ISETP.GT.U32.AND P4, PT, R2, 0x727fffff, PT ;  /* 0x727fffff0200780c */ /* 0x000fda0003f84070 */
[----:B0-----:R-:W-:Y:S05]  /*0b90*/  @!P4 BRA `(.L_x_3120) ;  /* 0x00000000000cc947 */ /* 0x001fea0003800000 */
[----:B------:R-:W-:-:S07]  /*0ba0*/  MOV R2, 0xbc0 ;  /* 0x00000bc000027802 */ /* 0x000fce0000000f00 */
[----:B-1----:R-:W-:Y:S05]  /*0bb0*/  CALL.REL.NOINC `($__internal_74_$__cuda_sm20_sqrt_rn_f32_slowpath) ;  /* 0x0000002000587944 */ /* 0x002fea0003c00000 */
[----:B------:R-:W-:Y:S05]  /*0bc0*/  BRA `(.L_x_3121) ;  /* 0x0000000000107947 */ /* 0x000fea0003800000 */
.L_x_3120:
[C---:B-1----:R-:W-:Y:S01]  /*0bd0*/  FMUL.FTZ R39, R45.reuse, R38 ;  /* 0x000000262d277220 */ /* 0x042fe20000410000 */
[----:B------:R-:W-:-:S03]  /*0be0*/  FMUL.FTZ R42, R45, 0.5 ;  /* 0x3f0000002d2a7820 */ /* 0x000fc60000410000 */
[----:B------:R-:W-:-:S04]  /*0bf0*/  FFMA R38, -R39, R39, R38 ;  /* 0x0000002727267223 */ /* 0x000fc80000000126 */
[----:B------:R-:W-:-:S07]  /*0c00*/  FFMA R42, R38, R42, R39 ;  /* 0x0000002a262a7223 */ /* 0x000fce0000000027 */
.L_x_3121:
[----:B------:R-:W-:Y:S05]  /*0c10*/  BSYNC B0 ;  /* 0x0000000000007941 */ /* 0x000fea0003800000 */
.L_x_3119:
        /* <DEDUP_REMOVED lines=13> */
[----:B------:R-:W-:Y:S05]  /*0cf0*/  CALL.REL.NOINC `($__internal_75_$__cuda_sm3x_div_rn_noftz_f32_slowpath) ;  /* 0x0000002000607944 */ /* 0x000fea0003c00000 */
.L_x_3123:
[----:B------:R-:W-:Y:S05]  /*0d00*/  BSYNC B2 ;  /* 0x0000000000027941 */ /* 0x000fea0003800000 */
.L_x_3122:
        /* <DEDUP_REMOVED lines=20> */
[----:B------:R-:W-:Y:S05]  /*0e50*/  CALL.REL.NOINC `($__internal_75_$__cuda_sm3x_div_rn_noftz_f32_slowpath) ;  /* 0x0000002000087944 */ /* 0x000fea0003c00000 */
[----:B------:R-:W-:-:S07]  /*0e60*/  MOV R50, R2 ;  /* 0x0000000200327202 */ /* 0x000fce0000000f00 */
.L_x_3125:
[----:B------:R-:W-:Y:S05]  /*0e70*/  BSYNC B2 ;  /* 0x0000000000027941 */ /* 0x000fea0003800000 */
.L_x_3124:
        /* <DEDUP_REMOVED lines=14> */
[----:B------:R-:W-:Y:S05]  /*0f60*/  CALL.REL.NOINC `($__internal_75_$__cuda_sm3x_div_rn_noftz_f32_slowpath) ;  /* 0x0000001c00c47944 */ /* 0x000fea0003c00000 */
[----:B------:R-:W-:-:S07]  /*0f70*/  MOV R38, R2 ;  /* 0x0000000200267202 */ /* 0x000fce0000000f00 */
.L_x_3127:
[----:B------:R-:W-:Y:S05]  /*0f80*/  BSYNC B2 ;  /* 0x0000000000027941 */ /* 0x000fea0003800000 */
.L_x_3126:
        /* <DEDUP_REMOVED lines=8> */
.L_x_3129:
[C---:B-1----:R-:W-:Y:S01]  /*1010*/  FMUL.FTZ R39, R45.reuse, R38 ;  /* 0x000000262d277220 */ /* 0x042fe20000410000 */
[----:B------:R-:W-:-:S03]  /*1020*/  FMUL.FTZ R42, R45, 0.5 ;  /* 0x3f0000002d2a7820 */ /* 0x000fc60000410000 */
[----:B------:R-:W-:-:S04]  /*1030*/  FFMA R38, -R39, R39, R38 ;  /* 0x0000002727267223 */ /* 0x000fc80000000126 */
[----:B------:R-:W-:-:S07]  /*1040*/  FFMA R42, R38, R42, R39 ;  /* 0x0000002a262a7223 */ /* 0x000fce0000000027 */
.L_x_3130:
[----:B------:R-:W-:Y:S05]  /*1050*/  BSYNC B0 ;  /* 0x0000000000007941 */ /* 0x000fea0003800000 */
.L_x_3128:
        /* <DEDUP_REMOVED lines=13> */
[----:B------:R-:W-:Y:S05]  /*1130*/  CALL.REL.NOINC `($__internal_75_$__cuda_sm3x_div_rn_noftz_f32_slowpath) ;  /* 0x0000001c00507944 */ /* 0x000fea0003c00000 */
.L_x_3132:
[----:B------:R-:W-:Y:S05]  /*1140*/  BSYNC B2 ;  /* 0x0000000000027941 */ /* 0x000fea0003800000 */
.L_x_3131:
        /* <DEDUP_REMOVED lines=22> */
.L_x_3134:
[----:B------:R-:W-:Y:S05]  /*12b0*/  BSYNC B2 ;  /* 0x0000000000027941 */ /* 0x000fea0003800000 */
.L_x_3133:
        /* <DEDUP_REMOVED lines=14> */
[----:B------:R-:W-:Y:S05]  /*13a0*/  CALL.REL.NOINC `($__internal_75_$__cuda_sm3x_div_rn_noftz_f32_slowpath) ;  /* 0x0000001800b47944 */ /* 0x000fea0003c00000 */
[----:B------:R-:W-:-:S07]  /*13b0*/  MOV R38, R2 ;  /* 0x0000000200267202 */ /* 0x000fce0000000f00 */
.L_x_3136:
[----:B------:R-:W-:Y:S05]  /*13c0*/  BSYNC B2 ;  /* 0x0000000000027941 */ /* 0x000fea0003800000 */
.L_x_3135:
        /* <DEDUP_REMOVED lines=8> */
.L_x_3138:
[C---:B-1----:R-:W-:Y:S01]  /*1450*/  FMUL.FTZ R39, R45.reuse, R38 ;  /* 0x000000262d277220 */ /* 0x042fe20000410000 */
[----:B------:R-:W-:-:S03]  /*1460*/  FMUL.FTZ R42, R45, 0.5 ;  /* 0x3f0000002d2a7820 */ /* 0x000fc60000410000 */
[----:B------:R-:W-:-:S04]  /*1470*/  FFMA R38, -R39, R39, R38 ;  /* 0x0000002727267223 */ /* 0x000fc80000000126 */
[----:B------:R-:W-:-:S07]  /*1480*/  FFMA R42, R38, R42, R39 ;  /* 0x0000002a262a7223 */ /* 0x000fce0000000027 */
.L_x_3139:
[----:B------:R-:W-:Y:S05]  /*1490*/  BSYNC B0 ;  /* 0x0000000000007941 */ /* 0x000fea0003800000 */
.L_x_3137:
        /* <DEDUP_REMOVED lines=13> */
[----:B------:R-:W-:Y:S05]  /*1570*/  CALL.REL.NOINC `($__internal_75_$__cuda_sm3x_div_rn_noftz_f32_slowpath) ;  /* 0x0000001800407944 */ /* 0x000fea0003c00000 */
[----:B------:R-:W-:-:S07]  /*1580*/  IMAD.MOV.U32 R53, RZ, RZ, R2 ;  /* 0x000000ffff357224 */ /* 0x000fce00078e0002 */
.L_x_3141:
[----:B------:R-:W-:Y:S05]  /*1590*/  BSYNC B2 ;  /* 0x0000000000027941 */ /* 0x000fea0003800000 */
.L_x_3140:
        /* <DEDUP_REMOVED lines=20> */
[----:B------:R-:W-:Y:S05]  /*16e0*/  CALL.REL.NOINC `($__internal_75_$__cuda_sm3x_div_rn_noftz_f32_slowpath) ;  /* 0x0000001400e47944 */ /* 0x000fea0003c00000 */
[----:B------:R-:W-:-:S07]  /*16f0*/  MOV R6, R2 ;  /* 0x0000000200067202 */ /* 0x000fce0000000f00 */
.L_x_3143:
[----:B------:R-:W-:Y:S05]  /*1700*/  BSYNC B2 ;  /* 0x0000000000027941 */ /* 0x000fea0003800000 */
.L_x_3142:
        /* <DEDUP_REMOVED lines=15> */
.L_x_3145:
[----:B------:R-:W-:Y:S05]  /*1800*/  BSYNC B2 ;  /* 0x0000000000027941 */ /* 0x000fea0003800000 */
.L_x_3144:
[----:B------:R-:W-:Y:S01]  /*1810*/  IADD3 R8, R2, -0xd000000, RZ ;  /* 0xf300000002087810 */ /* 0x000fe20007ffe0ff */
[----:B------:R0:W1:Y:S01]  /*1820*/  MUFU.RSQ R45, R2 ;  /* 0x00000002002d7308 */ /* 0x0000620000001400 */
[----:B------:R-:W-:Y:S02]  /*1830*/  BSSY B0, `(.L_x_3146) ;  /* 0x000000b000007945 */ /* 0x000fe40003800000 */
[----:B------:R-:W-:-:S13]  /*1840*/  ISETP.GT.U32.AND P4, PT, R8, 0x727fffff, PT ;  /* 0x727fffff0800780c */ /* 0x000fda0003f84070 */
[----:B0-----:R-:W-:Y:S05]  /*1850*/  @!P4 BRA `(.L_x_3147) ;  /* 0x000000000010c947 */ /* 0x001fea0003800000 */
[----:B------:R-:W-:Y:S02]  /*1860*/  MOV R38, R2 ;  /* 0x0000000200267202 */ /* 0x000fe40000000f00 */
[----:B------:R-:W-:-:S07]  /*1870*/  MOV R2, 0x1890 ;  /* 0x0000189000027802 */ /* 0x000fce0000000f00 */
[----:B-1----:R-:W-:Y:S05]  /*1880*/  CALL.REL.NOINC `($__internal_74_$__cuda_sm20_sqrt_rn_f32_slowpath) ;  /* 0x0000001400247944 */ /* 0x002fea0003c00000 */
[----:B------:R-:W-:Y:S05]  /*1890*/  BRA `(.L_x_3148) ;  /* 0x0000000000107947 */ /* 0x000fea0003800000 */
.L_x_3147:
[C---:B-1----:R-:W-:Y:S01]  /*18a0*/  FMUL.FTZ R39, R45.reuse, R2 ;  /* 0x000000022d277220 */ /* 0x042fe20000410000 */
[----:B------:R-:W-:-:S03]  /*18b0*/  FMUL.FTZ R42, R45, 0.5 ;  /* 0x3f0000002d2a7820 */ /* 0x000fc60000410000 */
[----:B------:R-:W-:-:S04]  /*18c0*/  FFMA R2, -R39, R39, R2 ;  /* 0x0000002727027223 */ /* 0x000fc80000000102 */
[----:B------:R-:W-:-:S07]  /*18d0*/  FFMA R42, R2, R42, R39 ;  /* 0x0000002a022a7223 */ /* 0x000fce0000000027 */
.L_x_3148:
[----:B------:R-:W-:Y:S05]  /*18e0*/  BSYNC B0 ;  /* 0x0000000000007941 */ /* 0x000fea0003800000 */
.L_x_3146:
        /* <DEDUP_REMOVED lines=14> */
.L_x_3150:
[----:B------:R-:W-:Y:S05]  /*19d0*/  BSYNC B2 ;  /* 0x0000000000027941 */ /* 0x000fea0003800000 */
.L_x_3149:
[----:B------:R-:W-:Y:S01]  /*19e0*/  FFMA R2, R3, UR23, R2 ;  /* 0x0000001703027c23 */ /* 0x000fe20008000002 */
[----:B------:R-:W-:Y:S06]  /*19f0*/  BRA `(.L_x_3151) ;  /* 0x00000010004c7947 */ /* 0x000fec0003800000 */
.L_x_3114:
        /* <DEDUP_REMOVED lines=20> */
[----:B------:R-:W-:Y:S05]  /*1b40*/  CALL.REL.NOINC `($__internal_75_$__cuda_sm3x_div_rn_noftz_f32_slowpath) ;  /* 0x0000001000cc7944 */ /* 0x000fea0003c00000 */
[----:B------:R-:W-:-:S07]  /*1b50*/  MOV R50, R2 ;  /* 0x0000000200327202 */ /* 0x000fce0000000f00 */
.L_x_3153:
[----:B------:R-:W-:Y:S05]  /*1b60*/  BSYNC B2 ;  /* 0x0000000000027941 */ /* 0x000fea0003800000 */
.L_x_3152:
        /* <DEDUP_REMOVED lines=15> */
[----:B------:R-:W-:-:S07]  /*1c60*/  IMAD.MOV.U32 R38, RZ, RZ, R2 ;  /* 0x000000ffff267224 */ /* 0x000fce00078e0002 */
.L_x_3155:
[----:B------:R-:W-:Y:S05]  /*1c70*/  BSYNC B2 ;  /* 0x0000000000027941 */ /* 0x000fea0003800000 */
.L_x_3154:
        /* <DEDUP_REMOVED lines=8> */
.L_x_3157:
[C---:B-1----:R-:W-:Y:S01]  /*1d00*/  FMUL.FTZ R39, R45.reuse, R38 ;  /* 0x000000262d277220 */ /* 0x042fe20000410000 */
[----:B------:R-:W-:-:S03]  /*1d10*/  FMUL.FTZ R42, R45, 0.5 ;  /* 0x3f0000002d2a7820 */ /* 0x000fc60000410000 */
[----:B------:R-:W-:-:S04]  /*1d20*/  FFMA R38, -R39, R39, R38 ;  /* 0x0000002727267223 */ /* 0x000fc80000000126 */
[----:B------:R-:W-:-:S07]  /*1d30*/  FFMA R42, R38, R42, R39 ;  /* 0x0000002a262a7223 */ /* 0x000fce0000000027 */
.L_x_3158:
[----:B------:R-:W-:Y:S05]  /*1d40*/  BSYNC B0 ;  /* 0x0000000000007941 */ /* 0x000fea0003800000 */
.L_x_3156:
        /* <DEDUP_REMOVED lines=14> */
.L_x_3160:
[----:B------:R-:W-:Y:S05]  /*1e30*/  BSYNC B2 ;  /* 0x0000000000027941 */ /* 0x000fea0003800000 */
.L_x_3159:
        /* <DEDUP_REMOVED lines=21> */
[----:B------:R-:W-:Y:S05]  /*1f90*/  CALL.REL.NOINC `($__internal_75_$__cuda_sm3x_div_rn_noftz_f32_slowpath) ;  /* 0x0000000c00b87944 */ /* 0x000fea0003c00000 */
[----:B------:R-:W-:-:S07]  /*1fa0*/  MOV R50, R2 ;  /* 0x0000000200327202 */ /* 0x000fce0000000f00 */
.L_x_3162:
[----:B------:R-:W-:Y:S05]  /*1fb0*/  BSYNC B2 ;  /* 0x0000000000027941 */ /* 0x000fea0003800000 */
.L_x_3161:
        /* <DEDUP_REMOVED lines=15> */
.L_x_3164:
[----:B------:R-:W-:Y:S05]  /*20b0*/  BSYNC B2 ;  /* 0x0000000000027941 */ /* 0x000fea0003800000 */
.L_x_3163:
[----:B------:R-:W-:Y:S01]  /*20c0*/  VIADD R38, R2, 0xf3000000 ;  /* 0xf300000002267836 */ /* 0x000fe20000000000 */
[----:B------:R0:W1:Y:S01]  /*20d0*/  MUFU.RSQ R45, R2 ;  /* 0x00000002002d7308 */ /* 0x0000620000001400 */
[----:B------:R-:W-:Y:S03]  /*20e0*/  BSSY B0, `(.L_x_3165) ;  /* 0x000000b000007945 */ /* 0x000fe60003800000 */
[----:B------:R-:W-:-:S13]  /*20f0*/  ISETP.GT.U32.AND P4, PT, R38, 0x727fffff, PT ;  /* 0x727fffff2600780c */ /* 0x000fda0003f84070 */
[----:B01----:R-:W-:Y:S05]  /*2100*/  @!P4 BRA `(.L_x_3166) ;  /* 0x000000000010c947 */ /* 0x003fea0003800000 */
[----:B------:R-:W-:Y:S02]  /*2110*/  MOV R38, R2 ;  /* 0x0000000200267202 */ /* 0x000fe40000000f00 */
[----:B------:R-:W-:-:S07]  /*2120*/  MOV R2, 0x2140 ;  /* 0x0000214000027802 */ /* 0x000fce0000000f00 */
[----:B------:R-:W-:Y:S05]  /*2130*/  CALL.REL.NOINC `($__internal_74_$__cuda_sm20_sqrt_rn_f32_slowpath) ;  /* 0x0000000800f87944 */ /* 0x000fea0003c00000 */
[----:B------:R-:W-:Y:S05]  /*2140*/  BRA `(.L_x_3167) ;  /* 0x0000000000107947 */ /* 0x000fea0003800000 */
.L_x_3166:
[C---:B------:R-:W-:Y:S01]  /*2150*/  FMUL.FTZ R39, R45.reuse, R2 ;  /* 0x000000022d277220 */ /* 0x040fe20000410000 */
[----:B------:R-:W-:-:S03]  /*2160*/  FMUL.FTZ R42, R45, 0.5 ;  /* 0x3f0000002d2a7820 */ /* 0x000fc60000410000 */
[----:B------:R-:W-:-:S04]  /*2170*/  FFMA R2, -R39, R39, R2 ;  /* 0x0000002727027223 */ /* 0x000fc80000000102 */
[----:B------:R-:W-:-:S07]  /*2180*/  FFMA R42, R2, R42, R39 ;  /* 0x0000002a022a7223 */ /* 0x000fce0000000027 */
.L_x_3167:
[----:B------:R-:W-:Y:S05]  /*2190*/  BSYNC B0 ;  /* 0x0000000000007941 */ /* 0x000fea0003800000 */
.L_x_3165:
        /* <DEDUP_REMOVED lines=14> */
.L_x_3169:
[----:B------:R-:W-:Y:S05]  /*2280*/  BSYNC B2 ;  /* 0x0000000000027941 */ /* 0x000fea0003800000 */
.L_x_3168:
        /* <DEDUP_REMOVED lines=23> */
.L_x_3171:
[----:B------:R-:W-:Y:S05]  /*2400*/  BSYNC B2 ;  /* 0x0000000000027941 */ /* 0x000fea0003800000 */
.L_x_3170:
        /* <DEDUP_REMOVED lines=15> */
.L_x_3173:
[----:B------:R-:W-:Y:S05]  /*2500*/  BSYNC B2 ;  /* 0x0000000000027941 */ /* 0x000fea0003800000 */
.L_x_3172:
        /* <DEDUP_REMOVED lines=9> */
.L_x_3175:
[C---:B------:R-:W-:Y:S01]  /*25a0*/  FMUL.FTZ R39, R45.reuse, R2 ;  /* 0x000000022d277220 */ /* 0x040fe20000410000 */
[----:B------:R-:W-:-:S03]  /*25b0*/  FMUL.FTZ R42, R45, 0.5 ;  /* 0x3f0000002d2a7820 */ /* 0x000fc60000410000 */
[----:B------:R-:W-:-:S04]  /*25c0*/  FFMA R2, -R39, R39, R2 ;  /* 0x0000002727027223 */ /* 0x000fc80000000102 */
[----:B------:R-:W-:-:S07]  /*25d0*/  FFMA R42, R2, R42, R39 ;  /* 0x0000002a022a7223 */ /* 0x000fce0000000027 */
.L_x_3176:
[----:B------:R-:W-:Y:S05]  /*25e0*/  BSYNC B0 ;  /* 0x0000000000007941 */ /* 0x000fea0003800000 */
.L_x_3174:
        /* <DEDUP_REMOVED lines=14> */
.L_x_3178:
[----:B------:R-:W-:Y:S05]  /*26d0*/  BSYNC B2 ;  /* 0x0000000000027941 */ /* 0x000fea0003800000 */
.L_x_3177:
[----:B------:R-:W0:Y:S01]  /*26e0*/  LDC.64 R38, c[0x0][0xd80] ;  /* 0x00036000ff267b82 */ /* 0x000e220000000a00 */
[----:B------:R-:W-:Y:S01]  /*26f0*/  FFMA R42, R3, UR23, R6 ;  /* 0x00000017032a7c23 */ /* 0x000fe20008000006 */
[----:B------:R-:W-:Y:S01]  /*2700*/  BSSY B2, `(.L_x_3179) ;  /* 0x0000015000027945 */ /* 0x000fe20003800000 */
[----:B------:R-:W-:Y:S02]  /*2710*/  MOV R53, R2 ;  /* 0x0000000200357202 */ /* 0x000fe40000000f00 */
        /* <DEDUP_REMOVED lines=19> */
.L_x_3180:
[----:B------:R-:W-:Y:S05]  /*2850*/  BSYNC B2 ;  /* 0x0000000000027941 */ /* 0x000fea0003800000 */
.L_x_3179:
        /* <DEDUP_REMOVED lines=15> */
.L_x_3182:
[----:B------:R-:W-:Y:S05]  /*2950*/  BSYNC B2 ;  /* 0x0000000000027941 */ /* 0x000fea0003800000 */
.L_x_3181:
        /* <DEDUP_REMOVED lines=9> */
.L_x_3184:
[C---:B------:R-:W-:Y:S01]  /*29f0*/  FMUL.FTZ R39, R45.reuse, R2 ;  /* 0x000000022d277220 */ /* 0x040fe20000410000 */
[----:B------:R-:W-:-:S03]  /*2a00*/  FMUL.FTZ R42, R45, 0.5 ;  /* 0x3f0000002d2a7820 */ /* 0x000fc60000410000 */
[----:B------:R-:W-:-:S04]  /*2a10*/  FFMA R2, -R39, R39, R2 ;  /* 0x0000002727027223 */ /* 0x000fc80000000102 */
[----:B------:R-:W-:-:S07]  /*2a20*/  FFMA R42, R2, R42, R39 ;  /* 0x0000002a022a7223 */ /* 0x000fce0000000027 */
.L_x_3185:
[----:B------:R-:W-:Y:S05]  /*2a30*/  BSYNC B0 ;  /* 0x0000000000007941 */ /* 0x000fea0003800000 */
.L_x_3183:
        /* <DEDUP_REMOVED lines=14> */
.L_x_3186:
[----:B------:R-:W-:Y:S05]  /*2b20*/  BSYNC B2 ;  /* 0x0000000000027941 */ /* 0x000fea0003800000 */
.L_x_3151:
        /* <DEDUP_REMOVED lines=31> */
        .weak           $__internal_74_$__cuda_sm20_sqrt_rn_f32_slowpath
        .type           $__internal_74_$__cuda_sm20_sqrt_rn_f32_slowpath,@function
        .size           $__internal_74_$__cuda_sm20_sqrt_rn_f32_slowpath,($__internal_75_$__cuda_sm3x_div_rn_noftz_f32_slowpath - $__internal_74_$__cuda_sm20_sqrt_rn_f32_slowpath)
$__internal_74_$__cuda_sm20_sqrt_rn_f32_slowpath:
        /* <DEDUP_REMOVED lines=19> */
.L_x_3188:
[----:B------:R-:W-:Y:S01]  /*2e50*/  HFMA2.MMA R39, -RZ, RZ, 0, 0 ;  /* 0x00000000ff277435 */ /* 0x000fe200000001ff */
[----:B------:R-:W-:-:S05]  /*2e60*/  MOV R38, R2 ;  /* 0x0000000200267202 */ /* 0x000fca0000000f00 */
[----:B------:R-:W-:Y:S05]  /*2e70*/  RET.REL.NODEC R38 `(_Z25multi_tensor_apply_kernelI18TensorListMetadataILi4ELb0EEN18transformer_engine17multi_tensor_adam11AdamFunctorI13__nv_bfloat166__halffiEEJffffffNS3_10adamMode_tEfEEvlPViT_T0_DpT1_) ;  /* 0xffffffd026607950 */ /* 0x000fea0003c3ffff */
        .weak           $__internal_75_$__cuda_sm3x_div_rn_noftz_f32_slowpath
        .type           $__internal_75_$__cuda_sm3x_div_rn_noftz_f32_slowpath,@function
        .size           $__internal_75_$__cuda_sm3x_div_rn_noftz_f32_slowpath,(.L_x_5558 - $__internal_75_$__cuda_sm3x_div_rn_noftz_f32_slowpath)
$__internal_75_$__cuda_sm3x_div_rn_noftz_f32_slowpath:
        /* <DEDUP_REMOVED lines=34> */
.L_x_3190:
        /* <DEDUP_REMOVED lines=32> */
[C---:B------:R-:W-:Y:S02]  /*32a0*/  IADD3 R45, R39.reuse, 0x20, RZ ;  /* 0x00000020272d7810 */ /* 0x040fe40007ffe0ff */
[----:B------:R-:W-:Y:S02]  /*32b0*/  LOP3.LUT R42, R42, 0x7fffff, RZ, 0xc0, !PT ;  /* 0x007fffff2a2a7812 */ /* 0x000fe400078ec0ff */
[C---:B------:R-:W-:Y:S02]  /*32c0*/  ISETP.NE.AND P6, PT, R39.reuse, RZ, PT ;  /* 0x000000ff2700720c */ /* 0x040fe40003fc5270 */
        /* <DEDUP_REMOVED lines=16> */
.L_x_3197:
[----:B------:R-:W-:-:S04]  /*33d0*/  LOP3.LUT R2, R2, 0x80000000, RZ, 0xc0, !PT ;  /* 0x8000000002027812 */ /* 0x000fc800078ec0ff */
[----:B------:R-:W-:Y:S01]  /*33e0*/  LOP3.LUT R2, R2, 0x7f800000, RZ, 0xfc, !PT ;  /* 0x7f80000002027812 */ /* 0x000fe200078efcff */
[----:B------:R-:W-:Y:S06]  /*33f0*/  BRA `(.L_x_3198) ;  /* 0x0000000000047947 */ /* 0x000fec0003800000 */
.L_x_3196:
[----:B------:R-:W-:-:S07]  /*3400*/  LEA R2, R49, R2, 0x17 ;  /* 0x0000000231027211 */ /* 0x000fce00078eb8ff */
.L_x_3198:
[----:B------:R-:W-:Y:S05]  /*3410*/  BSYNC B1 ;  /* 0x0000000000017941 */ /* 0x000fea0003800000 */
.L_x_3195:
[----:B------:R-:W-:Y:S05]  /*3420*/  BRA `(.L_x_3199) ;  /* 0x0000000000207947 */ /* 0x000fea0003800000 */
.L_x_3194:
[----:B------:R-:W-:-:S04]  /*3430*/  LOP3.LUT R2, R2, 0x80000000, R49, 0x48, !PT ;  /* 0x8000000002027812 */ /* 0x000fc800078e4831 */
[----:B------:R-:W-:Y:S01]  /*3440*/  LOP3.LUT R2, R2, 0x7f800000, RZ, 0xfc, !PT ;  /* 0x7f80000002027812 */ /* 0x000fe200078efcff */
[----:B------:R-:W-:Y:S06]  /*3450*/  BRA `(.L_x_3199) ;  /* 0x0000000000147947 */ /* 0x000fec0003800000 */
.L_x_3193:
[----:B------:R-:W-:Y:S01]  /*3460*/  LOP3.LUT R2, R2, 0x80000000, R49, 0x48, !PT ;  /* 0x8000000002027812 */ /* 0x000fe200078e4831 */
[----:B------:R-:W-:Y:S06]  /*3470*/  BRA `(.L_x_3199) ;  /* 0x00000000000c7947 */ /* 0x000fec0003800000 */
.L_x_3192:
[----:B------:R-:W0:Y:S01]  /*3480*/  MUFU.RSQ R2, -QNAN ;  /* 0xffc0000000027908 */ /* 0x000e220000001400 */
[----:B------:R-:W-:Y:S05]  /*3490*/  BRA `(.L_x_3199) ;  /* 0x0000000000047947 */ /* 0x000fea0003800000 */
.L_x_3191:
[----:B------:R-:W-:-:S07]  /*34a0*/  FADD.FTZ R2, R49, R2 ;  /* 0x0000000231027221 */ /* 0x000fce0000010000 */
.L_x_3199:
[----:B------:R-:W-:Y:S05]  /*34b0*/  BSYNC B0 ;  /* 0x0000000000007941 */ /* 0x000fea0003800000 */
.L_x_3189:
[----:B------:R-:W-:-:S06]  /*34c0*/  HFMA2.MMA R39, -RZ, RZ, 0, 0 ;  /* 0x00000000ff277435 */ /* 0x000fcc00000001ff */
[----:B0-----:R-:W-:Y:S05]  /*34d0*/  RET.REL.NODEC R38 `(_Z25multi_tensor_apply_kernelI18TensorListMetadataILi4ELb0EEN18transformer_engine17multi_tensor_adam11AdamFunctorI13__nv_bfloat166__halffiEEJffffffNS3_10adamMode_tEfEEvlPViT_T0_DpT1_) ;  /* 0xffffffc826c87950 */ /* 0x001fea0003c3ffff */
.L_x_3200:
        /* <DEDUP_REMOVED lines=10> */
.L_x_5558:


//--------------------- .text._Z25multi_tensor_apply_kernelI18TensorListMetadataILi4ELb0EEN18transformer_engine17multi_tensor_adam11AdamFunctorI13__nv_bfloat16ffiEEJffffffNS3_10adamMode_tEfEEvlPViT_T0_DpT1_ --------------------------
	.section	.text._Z25multi_tensor_apply_kernelI18TensorListMetadataILi4ELb0EEN18transformer_engine17multi_tensor_adam11AdamFunctorI13__nv_bfloat16ffiEEJffffffNS3_10adamMode_tEfEEvlPViT_T0_DpT1_,"ax",@progbits
	.align	128
        .global         _Z25multi_tensor_apply_kernelI18TensorListMetadataILi4ELb0EEN18transformer_engine17multi_tensor_adam11AdamFunctorI13__nv_bfloat16ffiEEJffffffNS3_10adamMode_tEfEEvlPViT_T0_DpT1_
        .type           _Z25multi_tensor_apply_kernelI18TensorListMetadataILi4ELb0EEN18transformer_engine17multi_tensor_adam11AdamFunctorI13__nv_bfloat16ffiEEJffffffNS3_10adamMode_tEfEEvlPViT_T0_DpT1_,@function
        .size           _Z25multi_tensor_apply_kernelI18TensorListMetadataILi4ELb0EEN18transformer_engine17multi_tensor_adam11AdamFunctorI13__nv_bfloat16ffiEEJffffffNS3_10adamMode_tEfEEvlPViT_T0_DpT1_,(.L_x_5560 - _Z25multi_tensor_apply_kernelI18TensorListMetadataILi4ELb0EEN18transformer_engine17multi_tensor_adam11AdamFunctorI13__nv_bfloat16ffiEEJffffffNS3_10adamMode_tEfEEvlPViT_T0_DpT1_)
        .other          _Z25multi_tensor_apply_kernelI18TensorListMetadataILi4ELb0EEN18transformer_engine17multi_tensor_adam11AdamFunctorI13__nv_bfloat16ffiEEJffffffNS3_10adamMode_tEfEEvlPViT_T0_DpT1_,@"STO_CUDA_ENTRY STV_DEFAULT"
_Z25multi_tensor_apply_kernelI18TensorListMetadataILi4ELb0EEN18transformer_engine17multi_tensor_adam11AdamFunctorI13__nv_bfloat16ffiEEJffffffNS3_10adamMode_tEfEEvlPViT_T0_DpT1_:
.text._Z25multi_tensor_apply_kernelI18TensorListMetadataILi4ELb0EEN18transformer_engine17multi_tensor_adam11AdamFunctorI13__nv_bfloat16ffiEEJffffffNS3_10adamMode_tEfEEvlPViT_T0_DpT1_:
        /* <DEDUP_REMOVED lines=36> */
.L_x_3276:
[----:B------:R-:W0:Y:S01]  /*0240*/  S2R R0, SR_TID.X ;  /* 0x0000000000007919 */ /* 0x000e220000002100 */
[----:B------:R-:W-:Y:S01]  /*0250*/  HFMA2.MMA R15, -RZ, RZ, 0, 0 ;  /* 0x00000000ff0f7435 */ /* 0x000fe200000001ff */
[----:B0-----:R-:W-:-:S04]  /*0260*/  IADD3 R3, R0, UR4, RZ ;  /* 0x0000000400037c10 */ /* 0x001fc8000fffe0ff */
[C---:B------:R-:W-:Y:S02]  /*0270*/  ISETP.GE.AND P0, PT, R3.reuse, UR26, PT ;  /* 0x0000001a03007c0c */ /* 0x040fe4000bf06270 */
[C---:B------:R-:W-:Y:S02]  /*0280*/  IADD3 R0, P1, R3.reuse, UR8, RZ ;  /* 0x0000000803007c10 */ /* 0x040fe4000ff3e0ff */
[C---:B------:R-:W-:Y:S02]  /*0290*/  ISETP.LT.AND P0, PT, R3.reuse, UR9, !P0 ;  /* 0x0000000903007c0c */ /* 0x040fe4000c701270 */
[----:B------:R-:W-:Y:S02]  /*02a0*/  LEA.HI.X.SX32 R5, R3, UR20, 0x1, P1 ;  /* 0x0000001403057c11 */ /* 0x000fe400088f0eff */
[C---:B------:R-:W-:Y:S02]  /*02b0*/  SHF.L.U32 R24, R0.reuse, 0x2, RZ ;  /* 0x0000000200187819 */ /* 0x040fe400000006ff */
[----:B------:R-:W-:-:S02]  /*02c0*/  SHF.L.U64.HI R22, R0, 0x2, R5 ;  /* 0x0000000200167819 */ /* 0x000fc40000010205 */
[C---:B------:R-:W-:Y:S02]  /*02d0*/  LEA R34, P1, R0.reuse, UR12, 0x1 ;  /* 0x0000000c00227c11 */ /* 0x040fe4000f8208ff */
[----:B------:R-:W-:Y:S02]  /*02e0*/  IADD3 R4, R3, UR5, RZ ;  /* 0x0000000503047c10 */ /* 0x000fe4000fffe0ff */
[----:B------:R-:W-:Y:S02]  /*02f0*/  LEA.HI.X R35, R0, UR13, R5, 0x1, P1 ;  /* 0x0000000d00237c11 */ /* 0x000fe400088f0c05 */
[----:B------:R-:W-:Y:S01]  /*0300*/  @P0 IADD3 R2, P2, R24, UR10, RZ ;  /* 0x0000000a18020c10 */ /* 0x000fe2000ff5e0ff */
[C---:B------:R-:W-:Y:S01]  /*0310*/  VIADD R7, R4.reuse, UR5 ;  /* 0x0000000504077c36 */ /* 0x040fe20008000000 */
[----:B------:R-:W-:Y:S02]  /*0320*/  ISETP.GE.AND P1, PT, R4, UR26, PT ;  /* 0x0000001a04007c0c */ /* 0x000fe4000bf26270 */
[----:B------:R-:W-:-:S02]  /*0330*/  CS2R R8, SRZ ;  /* 0x0000000000087805 */ /* 0x000fc4000001ff00 */
[----:B------:R-:W-:Y:S02]  /*0340*/  @P0 IADD3.X R3, R22, UR11, RZ, P2, !PT ;  /* 0x0000000b16030c10 */ /* 0x000fe400097fe4ff */
[----:B------:R-:W-:Y:S02]  /*0350*/  CS2R R36, SRZ ;  /* 0x0000000000247805 */ /* 0x000fe4000001ff00 */
[C---:B------:R-:W-:Y:S01]  /*0360*/  IADD3 R0, P2, R4.reuse, UR8, RZ ;  /* 0x0000000804007c10 */ /* 0x040fe2000ff5e0ff */
[----:B------:R-:W-:Y:S01]  /*0370*/  HFMA2.MMA R47, -RZ, RZ, 0, 0 ;  /* 0x00000000ff2f7435 */ /* 0x000fe200000001ff */
[C---:B------:R-:W-:Y:S01]  /*0380*/  ISETP.LT.AND P1, PT, R4.reuse, UR9, !P1 ;  /* 0x0000000904007c0c */ /* 0x040fe2000cf21270 */
[----:B------:R0:W5:Y:S01]  /*0390*/  @P0 LDG.E R15, desc[UR16][R2.64] ;  /* 0x00000010020f0981 */ /* 0x000162000c1e1900 */
[----:B------:R-:W-:Y:S02]  /*03a0*/  LEA.HI.X.SX32 R5, R4, UR20, 0x1, P2 ;  /* 0x0000001404057c11 */ /* 0x000fe400090f0eff */
[----:B------:R-:W-:Y:S01]  /*03b0*/  LEA R32, P3, R0, UR12, 0x1 ;  /* 0x0000000c00207c11 */ /* 0x000fe2000f8608ff */
[----:B------:R-:W-:Y:S01]  /*03c0*/  HFMA2.MMA R41, -RZ, RZ, 0, 0 ;  /* 0x00000000ff297435 */ /* 0x000fe200000001ff */
[C---:B------:R-:W-:Y:S01]  /*03d0*/  ISETP.GE.AND P2, PT, R7.reuse, UR26, PT ;  /* 0x0000001a07007c0c */ /* 0x040fe2000bf46270 */
[----:B------:R-:W2:Y:S01]  /*03e0*/  @P0 LDG.E.U16 R39, desc[UR16][R34.64] ;  /* 0x0000001022270981 */ /* 0x000ea2000c1e1500 */
[----:B------:R-:W-:-:S02]  /*03f0*/  IADD3 R4, R7, UR5, RZ ;  /* 0x0000000507047c10 */ /* 0x000fc4000fffe0ff */
[C-C-:B------:R-:W-:Y:S02]  /*0400*/  LEA.HI.X R33, R0.reuse, UR13, R5.reuse, 0x1, P3 ;  /* 0x0000000d00217c11 */ /* 0x140fe400098f0c05 */
[C---:B------:R-:W-:Y:S02]  /*0410*/  ISETP.LT.AND P2, PT, R7.reuse, UR9, !P2 ;  /* 0x0000000907007c0c */ /* 0x040fe4000d741270 */
[----:B------:R-:W-:Y:S02]  /*0420*/  SHF.L.U64.HI R14, R0, 0x2, R5 ;  /* 0x00000002000e7819 */ /* 0x000fe40000010205 */
[C---:B------:R-:W-:Y:S02]  /*0430*/  ISETP.GE.AND P3, PT, R4.reuse, UR26, PT ;  /* 0x0000001a04007c0c */ /* 0x040fe4000bf66270 */
[----:B------:R-:W-:Y:S02]  /*0440*/  IADD3 R5, P5, R4, UR8, RZ ;  /* 0x0000000804057c10 */ /* 0x000fe4000ffbe0ff */
[----:B------:R-:W-:-:S02]  /*0450*/  IADD3 R6, P4, R7, UR8, RZ ;  /* 0x0000000807067c10 */ /* 0x000fc4000ff9e0ff */
[----:B0-----:R-:W-:Y:S02]  /*0460*/  SHF.L.U32 R2, R0, 0x2, RZ ;  /* 0x0000000200027819 */ /* 0x001fe400000006ff */
[C---:B------:R-:W-:Y:S02]  /*0470*/  ISETP.LT.AND P3, PT, R4.reuse, UR9, !P3 ;  /* 0x0000000904007c0c */ /* 0x040fe4000df61270 */
[----:B------:R-:W-:Y:S02]  /*0480*/  LEA.HI.X.SX32 R4, R4, UR20, 0x1, P5 ;  /* 0x0000001404047c11 */ /* 0x000fe4000a8f0eff */
[----:B------:R-:W-:Y:S02]  /*0490*/  LEA.HI.X.SX32 R3, R7, UR20, 0x1, P4 ;  /* 0x0000001407037c11 */ /* 0x000fe4000a0f0eff */
[----:B------:R-:W-:Y:S02]  /*04a0*/  LEA R28, P5, R5, UR12, 0x1 ;  /* 0x0000000c051c7c11 */ /* 0x000fe4000f8a08ff */
[----:B------:R-:W-:-:S02]  /*04b0*/  @P1 IADD3 R10, P4, R2, UR10, RZ ;  /* 0x0000000a020a1c10 */ /* 0x000fc4000ff9e0ff */
[----:B------:R-:W-:Y:S02]  /*04c0*/  SHF.L.U32 R38, R6, 0x2, RZ ;  /* 0x0000000206267819 */ /* 0x000fe400000006ff */
[C-C-:B------:R-:W-:Y:S02]  /*04d0*/  LEA.HI.X R29, R5.reuse, UR13, R4.reuse, 0x1, P5 ;  /* 0x0000000d051d7c11 */ /* 0x140fe4000a8f0c04 */
[----:B------:R-:W-:Y:S02]  /*04e0*/  @P1 IADD3.X R11, R14, UR11, RZ, P4, !PT ;  /* 0x0000000b0e0b1c10 */ /* 0x000fe4000a7fe4ff */
[C---:B------:R-:W-:Y:S01]  /*04f0*/  SHF.L.U64.HI R4, R5.reuse, 0x2, R4 ;  /* 0x0000000205047819 */ /* 0x040fe20000010204 */
[----:B------:R-:W-:Y:S01]  /*0500*/  IMAD.SHL.U32 R5, R5, 0x4, RZ ;  /* 0x0000000405057824 */ /* 0x000fe200078e00ff */
[----:B------:R-:W-:Y:S01]  /*0510*/  SHF.L.U64.HI R0, R6, 0x2, R3 ;  /* 0x0000000206007819 */ /* 0x000fe20000010203 */
[----:B------:R-:W5:Y:S01]  /*0520*/  @P1 LDG.E R37, desc[UR16][R10.64] ;  /* 0x000000100a251981 */ /* 0x000f62000c1e1900 */
[----:B------:R-:W-:-:S02]  /*0530*/  @P2 IADD3 R12, P4, R38, UR10, RZ ;  /* 0x0000000a260c2c10 */ /* 0x000fc4000ff9e0ff */
[----:B------:R-:W-:Y:S02]  /*0540*/  LEA R30, P6, R6, UR12, 0x1 ;  /* 0x0000000c061e7c11 */ /* 0x000fe4000f8c08ff */
[----:B------:R-:W-:Y:S02]  /*0550*/  @P2 IADD3.X R13, R0, UR11, RZ, P4, !PT ;  /* 0x0000000b000d2c10 */ /* 0x000fe4000a7fe4ff */
[C---:B------:R-:W-:Y:S02]  /*0560*/  @P3 IADD3 R20, P4, R5.reuse, UR6, RZ ;  /* 0x0000000605143c10 */ /* 0x040fe4000ff9e0ff */
[----:B------:R-:W-:Y:S02]  /*0570*/  @P3 IADD3 R18, P5, R5, UR14, RZ ;  /* 0x0000000e05123c10 */ /* 0x000fe4000ffbe0ff */
[----:B------:R-:W-:Y:S02]  /*0580*/  LEA.HI.X R31, R6, UR13, R3, 0x1, P6 ;  /* 0x0000000d061f7c11 */ /* 0x000fe4000b0f0c03 */
[----:B------:R-:W-:-:S02]  /*0590*/  CS2R R6, SRZ ;  /* 0x0000000000067805 */ /* 0x000fc4000001ff00 */
[C---:B------:R-:W-:Y:S02]  /*05a0*/  @P3 IADD3.X R21, R4.reuse, UR7, RZ, P4, !PT ;  /* 0x0000000704153c10 */ /* 0x040fe4000a7fe4ff */
[----:B------:R-:W-:Y:S02]  /*05b0*/  @P3 IADD3.X R19, R4, UR15, RZ, P5, !PT ;  /* 0x0000000f04133c10 */ /* 0x000fe4000affe4ff */
[C---:B------:R-:W-:Y:S01]  /*05c0*/  IADD3 R26, P4, R24.reuse, UR14, RZ ;  /* 0x0000000e181a7c10 */ /* 0x040fe2000ff9e0ff */
[----:B------:R0:W5:Y:S01]  /*05d0*/  @P3 LDG.E R7, desc[UR16][R20.64] ;  /* 0x0000001014073981 */ /* 0x000162000c1e1900 */
[----:B------:R-:W-:Y:S02]  /*05e0*/  @P3 IADD3 R16, P6, R5, UR10, RZ ;  /* 0x0000000a05103c10 */ /* 0x000fe4000ffde0ff */
[----:B------:R-:W-:Y:S01]  /*05f0*/  IADD3 R24, P5, R24, UR6, RZ ;  /* 0x0000000618187c10 */ /* 0x000fe2000ffbe0ff */
[----:B------:R1:W5:Y:S01]  /*0600*/  @P3 LDG.E R6, desc[UR16][R18.64] ;  /* 0x0000001012063981 */ /* 0x000362000c1e1900 */
[----:B------:R-:W-:-:S02]  /*0610*/  @P3 IADD3.X R17, R4, UR11, RZ, P6, !PT ;  /* 0x0000000b04113c10 */ /* 0x000fc4000b7fe4ff */
[C---:B------:R-:W-:Y:S02]  /*0620*/  IADD3.X R27, R22.reuse, UR15, RZ, P4, !PT ;  /* 0x0000000f161b7c10 */ /* 0x040fe4000a7fe4ff */
[----:B------:R-:W-:Y:S01]  /*0630*/  IADD3.X R25, R22, UR7, RZ, P5, !PT ;  /* 0x0000000716197c10 */ /* 0x000fe2000affe4ff */
[----:B------:R3:W5:Y:S01]  /*0640*/  @P3 LDG.E R8, desc[UR16][R16.64] ;  /* 0x0000001010083981 */ /* 0x000762000c1e1900 */
[C---:B------:R-:W-:Y:S02]  /*0650*/  IADD3 R22, P4, R2.reuse, UR14, RZ ;  /* 0x0000000e02167c10 */ /* 0x040fe4000ff9e0ff */
[----:B0-----:R-:W-:Y:S02]  /*0660*/  IADD3 R20, P5, R2, UR6, RZ ;  /* 0x0000000602147c10 */ /* 0x001fe4000ffbe0ff */
[----:B------:R-:W-:Y:S02]  /*0670*/  CS2R R10, SRZ ;  /* 0x00000000000a7805 */ /* 0x000fe4000001ff00 */
[C---:B------:R-:W-:Y:S01]  /*0680*/  IADD3.X R23, R14.reuse, UR15, RZ, P4, !PT ;  /* 0x0000000f0e177c10 */ /* 0x040fe2000a7fe4ff */
[----:B------:R-:W4:Y:S01]  /*0690*/  @P2 LDG.E.U16 R2, desc[UR16][R30.64] ;  /* 0x000000101e022981 */ /* 0x000f22000c1e1500 */
[----:B------:R-:W-:-:S02]  /*06a0*/  IADD3.X R21, R14, UR7, RZ, P5, !PT ;  /* 0x000000070e157c10 */ /* 0x000fc4000affe4ff */
[C---:B-1----:R-:W-:Y:S01]  /*06b0*/  IADD3 R18, P4, R38.reuse, UR14, RZ ;  /* 0x0000000e26127c10 */ /* 0x042fe2000ff9e0ff */
[----:B------:R-:W5:Y:S01]  /*06c0*/  @P0 LDG.E R47, desc[UR16][R26.64] ;  /* 0x000000101a2f0981 */ /* 0x000f62000c1e1900 */
[----:B---3--:R-:W-:Y:S02]  /*06d0*/  IADD3 R16, P5, R38, UR6, RZ ;  /* 0x0000000626107c10 */ /* 0x008fe4000ffbe0ff */
[----:B------:R-:W-:Y:S01]  /*06e0*/  MOV R45, RZ ;  /* 0x000000ff002d7202 */ /* 0x000fe20000000f00 */
[----:B------:R-:W3:Y:S01]  /*06f0*/  @P3 LDG.E.U16 R38, desc[UR16][R28.64] ;  /* 0x000000101c263981 */ /* 0x000ee2000c1e1500 */
[C---:B------:R-:W-:Y:S02]  /*0700*/  IADD3.X R19, R0.reuse, UR15, RZ, P4, !PT ;  /* 0x0000000f00137c10 */ /* 0x040fe4000a7fe4ff */
[----:B------:R-:W-:Y:S01]  /*0710*/  IADD3.X R17, R0, UR7, RZ, P5, !PT ;  /* 0x0000000700117c10 */ /* 0x000fe2000affe4ff */
[----:B------:R-:W5:Y:S01]  /*0720*/  @P1 LDG.E R36, desc[UR16][R22.64] ;  /* 0x0000001016241981 */ /* 0x000f62000c1e1900 */
[----:B------:R-:W-:-:S03]  /*0730*/  MOV R3, RZ ;  /* 0x000000ff00037202 */ /* 0x000fc60000000f00 */
[----:B------:R-:W3:Y:S04]  /*0740*/  @P1 LDG.E.U16 R0, desc[UR16][R32.64] ;  /* 0x0000001020001981 */ /* 0x000ee8000c1e1500 */
[----:B------:R-:W5:Y:S04]  /*0750*/  @P0 LDG.E R45, desc[UR16][R24.64] ;  /* 0x00000010182d0981 */ /* 0x000f68000c1e1900 */
[----:B------:R-:W5:Y:S04]  /*0760*/  @P1 LDG.E R41, desc[UR16][R20.64] ;  /* 0x0000001014291981 */ /* 0x000f68000c1e1900 */
[----:B------:R-:W5:Y:S04]  /*0770*/  @P2 LDG.E R9, desc[UR16][R18.64] ;  /* 0x0000001012092981 */ /* 0x000f68000c1e1900 */
[----:B------:R-:W5:Y:S01]  /*0780*/  @P2 LDG.E R11, desc[UR16][R16.64] ;  /* 0x00000010100b2981 */ /* 0x000f62000c1e1900 */
[----:B------:R-:W-:-:S03]  /*0790*/  ISETP.NE.AND P4, PT, RZ, UR21, PT ;  /* 0x00000015ff007c0c */ /* 0x000fc6000bf85270 */
[----:B------:R0:W5:Y:S01]  /*07a0*/  @P2 LDG.E R3, desc[UR16][R12.64] ;  /* 0x000000100c032981 */ /* 0x000162000c1e1900 */
[----:B------:R-:W-:Y:S02]  /*07b0*/  MOV R14, RZ ;  /* 0x000000ff000e7202 */ /* 0x000fe40000000f00 */
[----:B0-----:R-:W-:Y:S01]  /*07c0*/  CS2R R12, SRZ ;  /* 0x00000000000c7805 */ /* 0x001fe2000001ff00 */
[----:B--2---:R-:W-:Y:S01]  /*07d0*/  @P0 IMAD.U32 R10, R39, 0x10000, RZ ;  /* 0x00010000270a0824 */ /* 0x004fe200078e00ff */
[----:B----4-:R-:W-:Y:S02]  /*07e0*/  @P2 SHF.L.U32 R14, R2, 0x10, RZ ;  /* 0x00000010020e2819 */ /* 0x010fe400000006ff */
[----:B---3--:R-:W-:Y:S02]  /*07f0*/  @P3 SHF.L.U32 R13, R38, 0x10, RZ ;  /* 0x00000010260d3819 */ /* 0x008fe400000006ff */
[----:B------:R-:W-:Y:S01]  /*0800*/  @P1 SHF.L.U32 R12, R0, 0x10, RZ ;  /* 0x00000010000c1819 */ /* 0x000fe200000006ff */
[----:B------:R-:W-:Y:S06]  /*0810*/  @!P4 BRA `(.L_x_3201) ;  /* 0x000000100050c947 */ /* 0x000fec0003800000 */
[----:B------:R-:W0:Y:S01]  /*0820*/  LDC.64 R38, c[0x0][0xd80] ;  /* 0x00036000ff267b82 */ /* 0x000e220000000a00 */
[----:B-----5:R-:W-:Y:S01]  /*0830*/  FMUL R0, R15, UR18 ;  /* 0x000000120f007c20 */ /* 0x020fe20008400000 */
        /* <DEDUP_REMOVED lines=17> */
[----:B------:R-:W-:Y:S05]  /*0950*/  CALL.REL.NOINC `($__internal_77_$__cuda_sm3x_div_rn_noftz_f32_slowpath) ;  /* 0x00000024002c7944 */ /* 0x000fea0003c00000 */
[----:B------:R-:W-:-:S07]  /*0960*/  MOV R43, R2 ;  /* 0x00000002002b7202 */ /* 0x000fce0000000f00 */
.L_x_3203:
[----:B------:R-:W-:Y:S05]  /*0970*/  BSYNC B2 ;  /* 0x0000000000027941 */ /* 0x000fea0003800000 */
.L_x_3202:
        /* <DEDUP_REMOVED lines=14> */
[----:B------:R-:W-:Y:S05]  /*0a60*/  CALL.REL.NOINC `($__internal_77_$__cuda_sm3x_div_rn_noftz_f32_slowpath) ;  /* 0x0000002000e87944 */ /* 0x000fea0003c00000 */
[----:B------:R-:W-:-:S07]  /*0a70*/  MOV R38, R2 ;  /* 0x0000000200267202 */ /* 0x000fce0000000f00 */
.L_x_3205:
[----:B------:R-:W-:Y:S05]  /*0a80*/  BSYNC B2 ;  /* 0x0000000000027941 */ /* 0x000fea0003800000 */
.L_x_3204:
[----:B------:R-:W-:Y:S01]  /*0a90*/  VIADD R2, R38, 0xf3000000 ;  /* 0xf300000026027836 */ /* 0x000fe20000000000 */
[----:B------:R0:W1:Y:S01]  /*0aa0*/  MUFU.RSQ R45, R38 ;  /* 0x00000026002d7308 */ /* 0x0000620000001400 */
[----:B------:R-:W-:Y:S03]  /*0ab0*/  BSSY B0, `(.L_x_3206) ;  /* 0x000000a000007945 */ /* 0x000fe60003800000 */
[----:B------:R-:W-:-:S13]  /*0ac0*/  ISETP.GT.U32.AND P4, PT, R2, 0x727fffff, PT ;  /* 0x727fffff0200780c */ /* 0x000fda0003f84070 */
[----:B01----:R-:W-:Y:S05]  /*0ad0*/  @!P4 BRA `(.L_x_3207) ;  /* 0x00000000000cc947 */ /* 0x003fea0003800000 */
[----:B------:R-:W-:-:S07]  /*0ae0*/  MOV R2, 0xb00 ;  /* 0x00000b0000027802 */ /* 0x000fce0000000f00 */
[----:B------:R-:W-:Y:S05]  /*0af0*/  CALL.REL.NOINC `($__internal_76_$__cuda_sm20_sqrt_rn_f32_slowpath) ;  /* 0x00000020006c7944 */ /* 0x000fea0003c00000 */
[----:B------:R-:W-:Y:S05]  /*0b00*/  BRA `(.L_x_3208) ;  /* 0x0000000000107947 */ /* 0x000fea0003800000 */
.L_x_3207:
[C---:B------:R-:W-:Y:S01]  /*0b10*/  FMUL.FTZ R39, R45.reuse, R38 ;  /* 0x000000262d277220 */ /* 0x040fe20000410000 */
[----:B------:R-:W-:-:S03]  /*0b20*/  FMUL.FTZ R40, R45, 0.5 ;  /* 0x3f0000002d287820 */ /* 0x000fc60000410000 */
[----:B------:R-:W-:-:S04]  /*0b30*/  FFMA R38, -R39, R39, R38 ;  /* 0x0000002727267223 */ /* 0x000fc80000000126 */
[----:B------:R-:W-:-:S07]  /*0b40*/  FFMA R40, R38, R40, R39 ;  /* 0x0000002826287223 */ /* 0x000fce0000000027 */
.L_x_3208:
[----:B------:R-:W-:Y:S05]  /*0b50*/  BSYNC B0 ;  /* 0x0000000000007941 */ /* 0x000fea0003800000 */
.L_x_3206:
        /* <DEDUP_REMOVED lines=13> */
[----:B------:R-:W-:Y:S05]  /*0c30*/  CALL.REL.NOINC `($__internal_77_$__cuda_sm3x_div_rn_noftz_f32_slowpath) ;  /* 0x0000002000747944 */ /* 0x000fea0003c00000 */
.L_x_3210:
[----:B------:R-:W-:Y:S05]  /*0c40*/  BSYNC B2 ;  /* 0x0000000000027941 */ /* 0x000fea0003800000 */
.L_x_3209:
        /* <DEDUP_REMOVED lines=20> */
[----:B------:R-:W-:Y:S05]  /*0d90*/  CALL.REL.NOINC `($__internal_77_$__cuda_sm3x_div_rn_noftz_f32_slowpath) ;  /* 0x00000020001c7944 */ /* 0x000fea0003c00000 */
[----:B------:R-:W-:-:S07]  /*0da0*/  IMAD.MOV.U32 R36, RZ, RZ, R2 ;  /* 0x000000ffff247224 */ /* 0x000fce00078e0002 */
.L_x_3212:
[----:B------:R-:W-:Y:S05]  /*0db0*/  BSYNC B2 ;  /* 0x0000000000027941 */ /* 0x000fea0003800000 */
.L_x_3211:
        /* <DEDUP_REMOVED lines=16> */
.L_x_3214:
[----:B------:R-:W-:Y:S05]  /*0ec0*/  BSYNC B2 ;  /* 0x0000000000027941 */ /* 0x000fea0003800000 */
.L_x_3213:
[----:B------:R-:W-:Y:S01]  /*0ed0*/  IADD3 R2, R38, -0xd000000, RZ ;  /* 0xf300000026027810 */ /* 0x000fe20007ffe0ff */
[----:B------:R0:W1:Y:S01]  /*0ee0*/  MUFU.RSQ R45, R38 ;  /* 0x00000026002d7308 */ /* 0x0000620000001400 */
[----:B------:R-:W-:Y:S02]  /*0ef0*/  BSSY B0, `(.L_x_3215) ;  /* 0x000000a000007945 */ /* 0x000fe40003800000 */
[----:B------:R-:W-:-:S13]  /*0f00*/  ISETP.GT.U32.AND P4, PT, R2, 0x727fffff, PT ;  /* 0x727fffff0200780c */ /* 0x000fda0003f84070 */
[----:B0-----:R-:W-:Y:S05]  /*0f10*/  @!P4 BRA `(.L_x_3216) ;  /* 0x00000000000cc947 */ /* 0x001fea0003800000 */
[----:B------:R-:W-:-:S07]  /*0f20*/  MOV R2, 0xf40 ;  /* 0x00000f4000027802 */ /* 0x000fce0000000f00 */
[----:B-1----:R-:W-:Y:S05]  /*0f30*/  CALL.REL.NOINC `($__internal_76_$__cuda_sm20_sqrt_rn_f32_slowpath) ;  /* 0x0000001c005c7944 */ /* 0x002fea0003c00000 */
[----:B------:R-:W-:Y:S05]  /*0f40*/  BRA `(.L_x_3217) ;  /* 0x0000000000107947 */ /* 0x000fea0003800000 */
.L_x_3216:
[C---:B-1----:R-:W-:Y:S01]  /*0f50*/  FMUL.FTZ R39, R45.reuse, R38 ;  /* 0x000000262d277220 */ /* 0x042fe20000410000 */
[----:B------:R-:W-:-:S03]  /*0f60*/  FMUL.FTZ R40, R45, 0.5 ;  /* 0x3f0000002d287820 */ /* 0x000fc60000410000 */
[----:B------:R-:W-:-:S04]  /*0f70*/  FFMA R38, -R39, R39, R38 ;  /* 0x0000002727267223 */ /* 0x000fc80000000126 */
[----:B------:R-:W-:-:S07]  /*0f80*/  FFMA R40, R38, R40, R39 ;  /* 0x0000002826287223 */ /* 0x000fce0000000027 */
.L_x_3217:
[----:B------:R-:W-:Y:S05]  /*0f90*/  BSYNC B0 ;  /* 0x0000000000007941 */ /* 0x000fea0003800000 */
.L_x_3215:
        /* <DEDUP_REMOVED lines=13> */
[----:B------:R-:W-:Y:S05]  /*1070*/  CALL.REL.NOINC `($__internal_77_$__cuda_sm3x_div_rn_noftz_f32_slowpath) ;  /* 0x0000001c00647944 */ /* 0x000fea0003c00000 */
[----:B------:R-:W-:-:S07]  /*1080*/  MOV R45, R2 ;  /* 0x00000002002d7202 */ /* 0x000fce0000000f00 */
.L_x_3219:
[----:B------:R-:W-:Y:S05]  /*1090*/  BSYNC B2 ;  /* 0x0000000000027941 */ /* 0x000fea0003800000 */
.L_x_3218:
[----:B------:R-:W0:Y:S01]  /*10a0*/  LDC.64 R38, c[0x0][0xd80] ;  /* 0x00036000ff267b82 */ /* 0x000e220000000a00 */
[----:B------:R-:W-:Y:S01]  /*10b0*/  FMUL R2, R3, UR18 ;  /* 0x0000001203027c20 */ /* 0x000fe20008400000 */
[----:B------:R-:W-:Y:S03]  /*10c0*/  BSSY B2, `(.L_x_3220) ;  /* 0x0000014000027945 */ /* 0x000fe60003800000 */
[----:B------:R-:W-:-:S05]  /*10d0*/  FFMA R47, R9, UR27, R2 ;  /* 0x0000001b092f7c23 */ /* 0x000fca0008000002 */
[----:B------:R-:W-:Y:S01]  /*10e0*/  MOV R51, R47 ;  /* 0x0000002f00337202 */ /* 0x000fe20000000f00 */
        /* <DEDUP_REMOVED lines=10> */
[----:B------:R-:W-:Y:S01]  /*1190*/  FFMA R9, R12, UR23, R45 ;  /* 0x000000170c097c23 */ /* 0x000fe2000800002d */
[----:B-1----:R-:W-:Y:S06]  /*11a0*/  @!P4 BRA `(.L_x_3221) ;  /* 0x000000000014c947 */ /* 0x002fec0003800000 */
[----:B------:R-:W-:Y:S01]  /*11b0*/  ULDC UR25, c[0x0][0xd84] ;  /* 0x0003610000197ab9 */ /* 0x000fe20000000800 */
[----:B------:R-:W-:Y:S02]  /*11c0*/  MOV R40, 0x11f0 ;  /* 0x000011f000287802 */ /* 0x000fe40000000f00 */
[----:B------:R-:W-:-:S07]  /*11d0*/  MOV R2, UR25 ;  /* 0x0000001900027c02 */ /* 0x000fce0008000f00 */
[----:B------:R-:W-:Y:S05]  /*11e0*/  CALL.REL.NOINC `($__internal_77_$__cuda_sm3x_div_rn_noftz_f32_slowpath) ;  /* 0x0000001c00087944 */ /* 0x000fea0003c00000 */
[----:B------:R-:W-:-:S07]  /*11f0*/  IMAD.MOV.U32 R3, RZ, RZ, R2 ;  /* 0x000000ffff037224 */ /* 0x000fce00078e0002 */
.L_x_3221:
[----:B------:R-:W-:Y:S05]  /*1200*/  BSYNC B2 ;  /* 0x0000000000027941 */ /* 0x000fea0003800000 */
.L_x_3220:
        /* <DEDUP_REMOVED lines=15> */
.L_x_3223:
[----:B------:R-:W-:Y:S05]  /*1300*/  BSYNC B2 ;  /* 0x0000000000027941 */ /* 0x000fea0003800000 */
.L_x_3222:
[----:B------:R-:W-:Y:S01]  /*1310*/  IADD3 R36, R2, -0xd000000, RZ ;  /* 0xf300000002247810 */ /* 0x000fe20007ffe0ff */
[----:B------:R0:W1:Y:S01]  /*1320*/  MUFU.RSQ R45, R2 ;  /* 0x00000002002d7308 */ /* 0x0000620000001400 */
[----:B------:R-:W-:Y:S02]  /*1330*/  BSSY B0, `(.L_x_3224) ;  /* 0x000000b000007945 */ /* 0x000fe40003800000 */
[----:B------:R-:W-:-:S13]  /*1340*/  ISETP.GT.U32.AND P4, PT, R36, 0x727fffff, PT ;  /* 0x727fffff2400780c */ /* 0x000fda0003f84070 */
[----:B0-----:R-:W-:Y:S05]  /*1350*/  @!P4 BRA `(.L_x_3225) ;  /* 0x000000000010c947 */ /* 0x001fea0003800000 */
[----:B------:R-:W-:Y:S02]  /*1360*/  MOV R38, R2 ;  /* 0x0000000200267202 */ /* 0x000fe40000000f00 */
[----:B------:R-:W-:-:S07]  /*1370*/  MOV R2, 0x1390 ;  /* 0x0000139000027802 */ /* 0x000fce0000000f00 */
[----:B-1----:R-:W-:Y:S05]  /*1380*/  CALL.REL.NOINC `($__internal_76_$__cuda_sm20_sqrt_rn_f32_slowpath) ;  /* 0x0000001800487944 */ /* 0x002fea0003c00000 */
[----:B------:R-:W-:Y:S05]  /*1390*/  BRA `(.L_x_3226) ;  /* 0x0000000000107947 */ /* 0x000fea0003800000 */
.L_x_3225:
[C---:B-1----:R-:W-:Y:S01]  /*13a0*/  FMUL.FTZ R39, R45.reuse, R2 ;  /* 0x000000022d277220 */ /* 0x042fe20000410000 */
[----:B------:R-:W-:-:S03]  /*13b0*/  FMUL.FTZ R40, R45, 0.5 ;  /* 0x3f0000002d287820 */ /* 0x000fc60000410000 */
[----:B------:R-:W-:-:S04]  /*13c0*/  FFMA R2, -R39, R39, R2 ;  /* 0x0000002727027223 */ /* 0x000fc80000000102 */
[----:B------:R-:W-:-:S07]  /*13d0*/  FFMA R40, R2, R40, R39 ;  /* 0x0000002802287223 */ /* 0x000fce0000000027 */
.L_x_3226:
[----:B------:R-:W-:Y:S05]  /*13e0*/  BSYNC B0 ;  /* 0x0000000000007941 */ /* 0x000fea0003800000 */
.L_x_3224:
        /* <DEDUP_REMOVED lines=13> */
[----:B------:R-:W-:Y:S05]  /*14c0*/  CALL.REL.NOINC `($__internal_77_$__cuda_sm3x_div_rn_noftz_f32_slowpath) ;  /* 0x0000001800507944 */ /* 0x000fea0003c00000 */
[----:B------:R-:W-:-:S07]  /*14d0*/  MOV R39, R2 ;  /* 0x0000000200277202 */ /* 0x000fce0000000f00 */
.L_x_3228:
[----:B------:R-:W-:Y:S05]  /*14e0*/  BSYNC B2 ;  /* 0x0000000000027941 */ /* 0x000fea0003800000 */
.L_x_3227:
        /* <DEDUP_REMOVED lines=21> */
[----:B------:R-:W-:Y:S05]  /*1640*/  CALL.REL.NOINC `($__internal_77_$__cuda_sm3x_div_rn_noftz_f32_slowpath) ;  /* 0x0000001400f07944 */ /* 0x000fea0003c00000 */
[----:B------:R-:W-:-:S07]  /*1650*/  MOV R6, R2 ;  /* 0x0000000200067202 */ /* 0x000fce0000000f00 */
.L_x_3230:
[----:B------:R-:W-:Y:S05]  /*1660*/  BSYNC B2 ;  /* 0x0000000000027941 */ /* 0x000fea0003800000 */
.L_x_3229:
        /* <DEDUP_REMOVED lines=15> */
.L_x_3232:
[----:B------:R-:W-:Y:S05]  /*1760*/  BSYNC B2 ;  /* 0x0000000000027941 */ /* 0x000fea0003800000 */
.L_x_3231:
[----:B------:R-:W-:Y:S01]  /*1770*/  IADD3 R3, R2, -0xd000000, RZ ;  /* 0xf300000002037810 */ /* 0x000fe20007ffe0ff */
[----:B------:R0:W1:Y:S01]  /*1780*/  MUFU.RSQ R39, R2 ;  /* 0x0000000200277308 */ /* 0x0000620000001400 */
[----:B------:R-:W-:Y:S02]  /*1790*/  BSSY B0, `(.L_x_3233) ;  /* 0x000000b000007945 */ /* 0x000fe40003800000 */
[----:B------:R-:W-:-:S13]  /*17a0*/  ISETP.GT.U32.AND P4, PT, R3, 0x727fffff, PT ;  /* 0x727fffff0300780c */ /* 0x000fda0003f84070 */
[----:B0-----:R-:W-:Y:S05]  /*17b0*/  @!P4 BRA `(.L_x_3234) ;  /* 0x000000000010c947 */ /* 0x001fea0003800000 */
[----:B------:R-:W-:Y:S01]  /*17c0*/  IMAD.MOV.U32 R38, RZ, RZ, R2 ;  /* 0x000000ffff267224 */ /* 0x000fe200078e0002 */
[----:B------:R-:W-:-:S07]  /*17d0*/  MOV R2, 0x17f0 ;  /* 0x000017f000027802 */ /* 0x000fce0000000f00 */
[----:B-1----:R-:W-:Y:S05]  /*17e0*/  CALL.REL.NOINC `($__internal_76_$__cuda_sm20_sqrt_rn_f32_slowpath) ;  /* 0x0000001400307944 */ /* 0x002fea0003c00000 */
[----:B------:R-:W-:Y:S05]  /*17f0*/  BRA `(.L_x_3235) ;  /* 0x0000000000107947 */ /* 0x000fea0003800000 */
.L_x_3234:
[C---:B-1----:R-:W-:Y:S01]  /*1800*/  FMUL.FTZ R3, R39.reuse, R2 ;  /* 0x0000000227037220 */ /* 0x042fe20000410000 */
[----:B------:R-:W-:-:S03]  /*1810*/  FMUL.FTZ R40, R39, 0.5 ;  /* 0x3f00000027287820 */ /* 0x000fc60000410000 */
[----:B------:R-:W-:-:S04]  /*1820*/  FFMA R2, -R3, R3, R2 ;  /* 0x0000000303027223 */ /* 0x000fc80000000102 */
[----:B------:R-:W-:-:S07]  /*1830*/  FFMA R40, R2, R40, R3 ;  /* 0x0000002802287223 */ /* 0x000fce0000000003 */
.L_x_3235:
[----:B------:R-:W-:Y:S05]  /*1840*/  BSYNC B0 ;  /* 0x0000000000007941 */ /* 0x000fea0003800000 */
.L_x_3233:
        /* <DEDUP_REMOVED lines=14> */
.L_x_3237:
[----:B------:R-:W-:Y:S05]  /*1930*/  BSYNC B2 ;  /* 0x0000000000027941 */ /* 0x000fea0003800000 */
.L_x_3236:
[----:B------:R-:W-:Y:S01]  /*1940*/  FFMA R2, R13, UR23, R2 ;  /* 0x000000170d027c23 */ /* 0x000fe20008000002 */
[----:B------:R-:W-:Y:S06]  /*1950*/  BRA `(.L_x_3238) ;  /* 0x00000010004c7947 */ /* 0x000fec0003800000 */
.L_x_3201:
        /* <DEDUP_REMOVED lines=22> */
.L_x_3240:
[----:B------:R-:W-:Y:S05]  /*1ac0*/  BSYNC B2 ;  /* 0x0000000000027941 */ /* 0x000fea0003800000 */
.L_x_3239:
        /* <DEDUP_REMOVED lines=16> */
.L_x_3242:
[----:B------:R-:W-:Y:S05]  /*1bd0*/  BSYNC B2 ;  /* 0x0000000000027941 */ /* 0x000fea0003800000 */
.L_x_3241:
        /* <DEDUP_REMOVED lines=8> */
.L_x_3244:
[C---:B-1----:R-:W-:Y:S01]  /*1c60*/  FMUL.FTZ R39, R45.reuse, R38 ;  /* 0x000000262d277220 */ /* 0x042fe20000410000 */
[----:B------:R-:W-:-:S03]  /*1c70*/  FMUL.FTZ R40, R45, 0.5 ;  /* 0x3f0000002d287820 */ /* 0x000fc60000410000 */
[----:B------:R-:W-:-:S04]  /*1c80*/  FFMA R38, -R39, R39, R38 ;  /* 0x0000002727267223 */ /* 0x000fc80000000126 */
[----:B------:R-:W-:-:S07]  /*1c90*/  FFMA R40, R38, R40, R39 ;  /* 0x0000002826287223 */ /* 0x000fce0000000027 */
.L_x_3245:
[----:B------:R-:W-:Y:S05]  /*1ca0*/  BSYNC B0 ;  /* 0x0000000000007941 */ /* 0x000fea0003800000 */
.L_x_3243:
        /* <DEDUP_REMOVED lines=14> */
.L_x_3247:
[----:B------:R-:W-:Y:S05]  /*1d90*/  BSYNC B2 ;  /* 0x0000000000027941 */ /* 0x000fea0003800000 */
.L_x_3246:
        /* <DEDUP_REMOVED lines=23> */
.L_x_3249:
[----:B------:R-:W-:Y:S05]  /*1f10*/  BSYNC B2 ;  /* 0x0000000000027941 */ /* 0x000fea0003800000 */
.L_x_3248:
        /* <DEDUP_REMOVED lines=15> */
.L_x_3251:
[----:B------:R-:W-:Y:S05]  /*2010*/  BSYNC B2 ;  /* 0x0000000000027941 */ /* 0x000fea0003800000 */
.L_x_3250:
        /* <DEDUP_REMOVED lines=9> */
.L_x_3253:
[C---:B-1----:R-:W-:Y:S01]  /*20b0*/  FMUL.FTZ R39, R45.reuse, R2 ;  /* 0x000000022d277220 */ /* 0x042fe20000410000 */
[----:B------:R-:W-:-:S03]  /*20c0*/  FMUL.FTZ R40, R45, 0.5 ;  /* 0x3f0000002d287820 */ /* 0x000fc60000410000 */
[----:B------:R-:W-:-:S04]  /*20d0*/  FFMA R2, -R39, R39, R2 ;  /* 0x0000002727027223 */ /* 0x000fc80000000102 */
[----:B------:R-:W-:-:S07]  /*20e0*/  FFMA R40, R2, R40, R39 ;  /* 0x0000002802287223 */ /* 0x000fce0000000027 */
.L_x_3254:
[----:B------:R-:W-:Y:S05]  /*20f0*/  BSYNC B0 ;  /* 0x0000000000007941 */ /* 0x000fea0003800000 */
.L_x_3252:
        /* <DEDUP_REMOVED lines=14> */
.L_x_3256:
[----:B------:R-:W-:Y:S05]  /*21e0*/  BSYNC B2 ;  /* 0x0000000000027941 */ /* 0x000fea0003800000 */
.L_x_3255:
        /* <DEDUP_REMOVED lines=23> */
.L_x_3258:
[----:B------:R-:W-:Y:S05]  /*2360*/  BSYNC B2 ;  /* 0x0000000000027941 */ /* 0x000fea0003800000 */
.L_x_3257:
        /* <DEDUP_REMOVED lines=15> */
.L_x_3260:
[----:B------:R-:W-:Y:S05]  /*2460*/  BSYNC B2 ;  /* 0x0000000000027941 */ /* 0x000fea0003800000 */
.L_x_3259:
        /* <DEDUP_REMOVED lines=9> */
.L_x_3262:
[C---:B-1----:R-:W-:Y:S01]  /*2500*/  FMUL.FTZ R39, R45.reuse, R2 ;  /* 0x000000022d277220 */ /* 0x042fe20000410000 */
[----:B------:R-:W-:-:S03]  /*2510*/  FMUL.FTZ R40, R45, 0.5 ;  /* 0x3f0000002d287820 */ /* 0x000fc60000410000 */
[----:B------:R-:W-:-:S04]  /*2520*/  FFMA R2, -R39, R39, R2 ;  /* 0x0000002727027223 */ /* 0x000fc80000000102 */
[----:B------:R-:W-:-:S07]  /*2530*/  FFMA R40, R2, R40, R39 ;  /* 0x0000002802287223 */ /* 0x000fce0000000027 */
.L_x_3263:
[----:B------:R-:W-:Y:S05]  /*2540*/  BSYNC B0 ;  /* 0x0000000000007941 */ /* 0x000fea0003800000 */
.L_x_3261:
        /* <DEDUP_REMOVED lines=15> */
.L_x_3265:
[----:B------:R-:W-:Y:S05]  /*2640*/  BSYNC B2 ;  /* 0x0000000000027941 */ /* 0x000fea0003800000 */
.L_x_3264:
        /* <DEDUP_REMOVED lines=20> */
[----:B------:R-:W-:Y:S05]  /*2790*/  CALL.REL.NOINC `($__internal_77_$__cuda_sm3x_div_rn_noftz_f32_slowpath) ;  /* 0x00000004009c7944 */ /* 0x000fea0003c00000 */
[----:B------:R-:W-:-:S07]  /*27a0*/  IMAD.MOV.U32 R6, RZ, RZ, R2 ;  /* 0x000000ffff067224 */ /* 0x000fce00078e0002 */
.L_x_3267:
[----:B------:R-:W-:Y:S05]  /*27b0*/  BSYNC B2 ;  /* 0x0000000000027941 */ /* 0x000fea0003800000 */
.L_x_3266:
        /* <DEDUP_REMOVED lines=15> */
.L_x_3269:
[----:B------:R-:W-:Y:S05]  /*28b0*/  BSYNC B2 ;  /* 0x0000000000027941 */ /* 0x000fea0003800000 */
.L_x_3268:
        /* <DEDUP_REMOVED lines=9> */
.L_x_3271:
[C---:B-1----:R-:W-:Y:S01]  /*2950*/  FMUL.FTZ R3, R39.reuse, R2 ;  /* 0x0000000227037220 */ /* 0x042fe20000410000 */
[----:B------:R-:W-:-:S03]  /*2960*/  FMUL.FTZ R40, R39, 0.5 ;  /* 0x3f00000027287820 */ /* 0x000fc60000410000 */
[----:B------:R-:W-:-:S04]  /*2970*/  FFMA R2, -R3, R3, R2 ;  /* 0x0000000303027223 */ /* 0x000fc80000000102 */
[----:B------:R-:W-:-:S07]  /*2980*/  FFMA R40, R2, R40, R3 ;  /* 0x0000002802287223 */ /* 0x000fce0000000003 */
.L_x_3272:
[----:B------:R-:W-:Y:S05]  /*2990*/  BSYNC B0 ;  /* 0x0000000000007941 */ /* 0x000fea0003800000 */
.L_x_3270:
        /* <DEDUP_REMOVED lines=14> */
.L_x_3273:
[----:B------:R-:W-:Y:S05]  /*2a80*/  BSYNC B2 ;  /* 0x0000000000027941 */ /* 0x000fea0003800000 */
.L_x_3238:
[----:B------:R-:W-:Y:S01]  /*2a90*/  FFMA R3, -R41, UR24, R10 ;  /* 0x0000001829037c23 */ /* 0x000fe2000800010a */
[----:B------:R-:W-:Y:S01]  /*2aa0*/  FFMA R6, -R9, UR24, R12 ;  /* 0x0000001809067c23 */ /* 0x000fe2000800010c */
[----:B------:R-:W-:Y:S01]  /*2ab0*/  FFMA R9, -R53, UR24, R14 ;  /* 0x0000001835097c23 */ /* 0x000fe2000800010e */
[----:B------:R-:W-:Y:S01]  /*2ac0*/  BSSY B0, `(.L_x_3274) ;  /* 0x0000017000007945 */ /* 0x000fe20003800000 */
[----:B------:R-:W-:Y:S01]  /*2ad0*/  FFMA R2, -R2, UR24, R13 ;  /* 0x0000001802027c23 */ /* 0x000fe2000800010d */
[----:B------:R-:W-:Y:S02]  /*2ae0*/  @P0 F2FP.BF16.F32.PACK_AB R3, RZ, R3 ;  /* 0x00000003ff03023e */ /* 0x000fe400000010ff */
[----:B------:R-:W-:Y:S02]  /*2af0*/  @P1 F2FP.BF16.F32.PACK_AB R6, RZ, R6 ;  /* 0x00000006ff06123e */ /* 0x000fe400000010ff */
[----:B------:R-:W-:Y:S01]  /*2b00*/  @P2 F2FP.BF16.F32.PACK_AB R9, RZ, R9 ;  /* 0x00000009ff09223e */ /* 0x000fe200000010ff */
[----:B------:R0:W-:Y:S04]  /*2b10*/  @P0 STG.E.U16 desc[UR16][R34.64], R3 ;  /* 0x0000000322000986 */ /* 0x0001e8000c101510 */
[----:B------:R0:W-:Y:S04]  /*2b20*/  @P0 STG.E desc[UR16][R26.64], R15 ;  /* 0x0000000f1a000986 */ /* 0x0001e8000c101910 */
[----:B------:R0:W-:Y:S04]  /*2b30*/  @P0 STG.E desc[UR16][R24.64], R0 ;  /* 0x0000000018000986 */ /* 0x0001e8000c101910 */
[----:B------:R0:W-:Y:S04]  /*2b40*/  @P1 STG.E.U16 desc[UR16][R32.64], R6 ;  /* 0x0000000620001986 */ /* 0x0001e8000c101510 */
[----:B------:R0:W-:Y:S04]  /*2b50*/  @P1 STG.E desc[UR16][R22.64], R43 ;  /* 0x0000002b16001986 */ /* 0x0001e8000c101910 */
[----:B------:R0:W-:Y:S04]  /*2b60*/  @P1 STG.E desc[UR16][R20.64], R37 ;  /* 0x0000002514001986 */ /* 0x0001e8000c101910 */
[----:B------:R0:W-:Y:S04]  /*2b70*/  @P2 STG.E.U16 desc[UR16][R30.64], R9 ;  /* 0x000000091e002986 */ /* 0x0001e8000c101510 */
[----:B------:R0:W-:Y:S04]  /*2b80*/  @P2 STG.E desc[UR16][R18.64], R51 ;  /* 0x0000003312002986 */ /* 0x0001e8000c101910 */
[----:B------:R0:W-:Y:S01]  /*2b90*/  @P2 STG.E desc[UR16][R16.64], R11 ;  /* 0x0000000b10002986 */ /* 0x0001e2000c101910 */
[----:B------:R-:W-:Y:S05]  /*2ba0*/  @!P3 BRA `(.L_x_3275) ;  /* 0x000000000020b947 */ /* 0x000fea0003800000 */
[----:B0-----:R-:W-:Y:S02]  /*2bb0*/  F2FP.BF16.F32.PACK_AB R0, RZ, R2 ;  /* 0x00000002ff00723e */ /* 0x001fe400000010ff */
[C---:B------:R-:W-:Y:S02]  /*2bc0*/  IADD3 R2, P1, R5.reuse, UR14, RZ ;  /* 0x0000000e05027c10 */ /* 0x040fe4000ff3e0ff */
[----:B------:R-:W-:Y:S01]  /*2bd0*/  IADD3 R10, P0, R5, UR6, RZ ;  /* 0x00000006050a7c10 */ /* 0x000fe2000ff1e0ff */
[----:B------:R1:W-:Y:S01]  /*2be0*/  STG.E.U16 desc[UR16][R28.64], R0 ;  /* 0x000000001c007986 */ /* 0x0003e2000c101510 */
[C---:B------:R-:W-:Y:S02]  /*2bf0*/  IADD3.X R3, R4.reuse, UR15, RZ, P1, !PT ;  /* 0x0000000f04037c10 */ /* 0x040fe40008ffe4ff */
[----:B------:R-:W-:-:S03]  /*2c00*/  IADD3.X R11, R4, UR7, RZ, P0, !PT ;  /* 0x00000007040b7c10 */ /* 0x000fc600087fe4ff */
[----:B------:R1:W-:Y:S04]  /*2c10*/  STG.E desc[UR16][R2.64], R8 ;  /* 0x0000000802007986 */ /* 0x0003e8000c101910 */
[----:B------:R1:W-:Y:S02]  /*2c20*/  STG.E desc[UR16][R10.64], R7 ;  /* 0x000000070a007986 */ /* 0x0003e4000c101910 */
.L_x_3275:
[----:B------:R-:W-:Y:S05]  /*2c30*/  BSYNC B0 ;  /* 0x0000000000007941 */ /* 0x000fea0003800000 */
.L_x_3274:
[----:B01----:R-:W0:Y:S01]  /*2c40*/  LDC R0, c[0x0][0x210] ;  /* 0x00008400ff007b82 */ /* 0x003e220000000800 */
[----:B------:R-:W-:-:S06]  /*2c50*/  ULEA UR4, UR5, UR4, 0x2 ;  /* 0x0000000405047291 */ /* 0x000fcc000f8e103f */
[----:B------:R-:W-:-:S04]  /*2c60*/  MOV R2, UR4 ;  /* 0x0000000400027c02 */ /* 0x000fc80008000f00 */
[----:B------:R-:W-:Y:S02]  /*2c70*/  ISETP.LT.AND P1, PT, R2, UR9, PT ;  /* 0x0000000902007c0c */ /* 0x000fe4000bf21270 */
[----:B0-----:R-:W-:-:S13]  /*2c80*/  ISETP.LE.AND P0, PT, R0, UR4, PT ;  /* 0x0000000400007c0c */ /* 0x001fda000bf03270 */
[----:B------:R-:W-:Y:S05]  /*2c90*/  @!P0 BRA P1, `(.L_x_3276) ;  /* 0xffffffd400688947 */ /* 0x000fea000083ffff */
[----:B------:R-:W-:Y:S05]  /*2ca0*/  EXIT ;  /* 0x000000000000794d */ /* 0x000fea0003800000 */
        .weak           $__internal_76_$__cuda_sm20_sqrt_rn_f32_slowpath
        .type           $__internal_76_$__cuda_sm20_sqrt_rn_f32_slowpath,@function
        .size           $__internal_76_$__cuda_sm20_sqrt_rn_f32_slowpath,($__internal_77_$__cuda_sm3x_div_rn_noftz_f32_slowpath - $__internal_76_$__cuda_sm20_sqrt_rn_f32_slowpath)
$__internal_76_$__cuda_sm20_sqrt_rn_f32_slowpath:
        /* <DEDUP_REMOVED lines=19> */
.L_x_3277:
[----:B------:R-:W-:Y:S01]  /*2de0*/  MOV R38, R2 ;  /* 0x0000000200267202 */ /* 0x000fe20000000f00 */
[----:B------:R-:W-:-:S04]  /*2df0*/  IMAD.MOV.U32 R39, RZ, RZ, 0x0 ;  /* 0x00000000ff277424 */ /* 0x000fc800078e00ff */
[----:B------:R-:W-:Y:S05]  /*2e00*/  RET.REL.NODEC R38 `(_Z25multi_tensor_apply_kernelI18TensorListMetadataILi4ELb0EEN18transformer_engine17multi_tensor_adam11AdamFunctorI13__nv_bfloat16ffiEEJffffffNS3_10adamMode_tEfEEvlPViT_T0_DpT1_) ;  /* 0xffffffd0267c7950 */ /* 0x000fea0003c3ffff */
        .weak           $__internal_77_$__cuda_sm3x_div_rn_noftz_f32_slowpath
        .type           $__internal_77_$__cuda_sm3x_div_rn_noftz_f32_slowpath,@function
        .size           $__internal_77_$__cuda_sm3x_div_rn_noftz_f32_slowpath,(.L_x_5560 - $__internal_77_$__cuda_sm3x_div_rn_noftz_f32_slowpath)
$__internal_77_$__cuda_sm3x_div_rn_noftz_f32_slowpath:
        /* <DEDUP_REMOVED lines=34> */
.L_x_3279:
[----:B------:R-:W-:Y:S01]  /*3030*/  LEA R45, R39, 0xc0800000, 0x17 ;  /* 0xc0800000272d7811 */ /* 0x000fe200078eb8ff */
[----:B------:R-:W-:Y:S01]  /*3040*/  BSSY B1, `(.L_x_3284) ;  /* 0x0000036000017945 */ /* 0x000fe20003800000 */
[----:B------:R-:W-:Y:S02]  /*3050*/  IADD3 R42, R42, -0x7f, RZ ;  /* 0xffffff812a2a7810 */ /* 0x000fe40007ffe0ff */
[----:B------:R-:W-:Y:S02]  /*3060*/  IADD3 R48, -R45, R2, RZ ;  /* 0x000000022d307210 */ /* 0x000fe40007ffe1ff */
[C---:B------:R-:W-:Y:S01]  /*3070*/  IADD3 R39, R42.reuse, 0x7f, -R39 ;  /* 0x0000007f2a277810 */ /* 0x040fe20007ffe827 */
[----:B------:R-:W-:Y:S01]  /*3080*/  IMAD R2, R42, -0x800000, R47 ;  /* 0xff8000002a027824 */ /* 0x000fe200078e022f */
        /* <DEDUP_REMOVED lines=24> */
[C---:B------:R-:W-:Y:S02]  /*3210*/  VIADD R44, R38.reuse, 0x20 ;  /* 0x00000020262c7836 */ /* 0x040fe40000000000 */
[CCC-:B------:R-:W-:Y:S01]  /*3220*/  FFMA.RP R42, R49.reuse, R45.reuse, R46.reuse ;  /* 0x0000002d312a7223 */ /* 0x1c0fe2000000802e */
[----:B------:R-:W-:Y:S01]  /*3230*/  FFMA.RM R45, R49, R45, R46 ;  /* 0x0000002d312d7223 */ /* 0x000fe2000000402e */
        /* <DEDUP_REMOVED lines=18> */
.L_x_3286:
[----:B------:R-:W-:-:S04]  /*3360*/  LOP3.LUT R2, R2, 0x80000000, RZ, 0xc0, !PT ;  /* 0x8000000002027812 */ /* 0x000fc800078ec0ff */
[----:B------:R-:W-:Y:S01]  /*3370*/  LOP3.LUT R2, R2, 0x7f800000, RZ, 0xfc, !PT ;  /* 0x7f80000002027812 */ /* 0x000fe200078efcff */
[----:B------:R-:W-:Y:S06]  /*3380*/  BRA `(.L_x_3287) ;  /* 0x0000000000047947 */ /* 0x000fec0003800000 */
.L_x_3285:
[----:B------:R-:W-:-:S07]  /*3390*/  LEA R2, R39, R2, 0x17 ;  /* 0x0000000227027211 */ /* 0x000fce00078eb8ff */
.L_x_3287:
[----:B------:R-:W-:Y:S05]  /*33a0*/  BSYNC B1 ;  /* 0x0000000000017941 */ /* 0x000fea0003800000 */
.L_x_3284:
[----:B------:R-:W-:Y:S05]  /*33b0*/  BRA `(.L_x_3288) ;  /* 0x0000000000207947 */ /* 0x000fea0003800000 */
.L_x_3283:
[----:B------:R-:W-:-:S04]  /*33c0*/  LOP3.LUT R2, R2, 0x80000000, R47, 0x48, !PT ;  /* 0x8000000002027812 */ /* 0x000fc800078e482f */
[----:B------:R-:W-:Y:S01]  /*33d0*/  LOP3.LUT R2, R2, 0x7f800000, RZ, 0xfc, !PT ;  /* 0x7f80000002027812 */ /* 0x000fe200078efcff */
[----:B------:R-:W-:Y:S06]  /*33e0*/  BRA `(.L_x_3288) ;  /* 0x0000000000147947 */ /* 0x000fec0003800000 */
.L_x_3282:
[----:B------:R-:W-:Y:S01]  /*33f0*/  LOP3.LUT R2, R2, 0x80000000, R47, 0x48, !PT ;  /* 0x8000000002027812 */ /* 0x000fe200078e482f */
[----:B------:R-:W-:Y:S06]  /*3400*/  BRA `(.L_x_3288) ;  /* 0x00000000000c7947 */ /* 0x000fec0003800000 */
.L_x_3281:
[----:B------:R-:W0:Y:S01]  /*3410*/  MUFU.RSQ R2, -QNAN ;  /* 0xffc0000000027908 */ /* 0x000e220000001400 */
[----:B------:R-:W-:Y:S05]  /*3420*/  BRA `(.L_x_3288) ;  /* 0x0000000000047947 */ /* 0x000fea0003800000 */
.L_x_3280:
[----:B------:R-:W-:-:S07]  /*3430*/  FADD.FTZ R2, R47, R2 ;  /* 0x000000022f027221 */ /* 0x000fce0000010000 */
.L_x_3288:
[----:B------:R-:W-:Y:S05]  /*3440*/  BSYNC B0 ;  /* 0x0000000000007941 */ /* 0x000fea0003800000 */
.L_x_3278:
[----:B------:R-:W-:Y:S01]  /*3450*/  HFMA2.MMA R39, -RZ, RZ, 0, 0 ;  /* 0x00000000ff277435 */ /* 0x000fe200000001ff */
[----:B------:R-:W-:-:S05]  /*3460*/  MOV R38, R40 ;  /* 0x0000002800267202 */ /* 0x000fca0000000f00 */
[----:B0-----:R-:W-:Y:S05]  /*3470*/  RET.REL.NODEC R38 `(_Z25multi_tensor_apply_kernelI18TensorListMetadataILi4ELb0EEN18transformer_engine17multi_tensor_adam11AdamFunctorI13__nv_bfloat16ffiEEJffffffNS3_10adamMode_tEfEEvlPViT_T0_DpT1_) ;  /* 0xffffffc826e07950 */ /* 0x001fea0003c3ffff */
.L_x_3289:
        /* <DEDUP_REMOVED lines=16> */
.L_x_5560:


//--------------------- .text._Z25multi_tensor_apply_kernelI18TensorListMetadataILi4ELb0EEN18transformer_engine17multi_tensor_adam11AdamFunctorI6__half13__nv_bfloat16fiEEJffffffNS3_10adamMode_tEfEEvlPViT_T0_DpT1_ --------------------------
	.section	.text._Z25multi_tensor_apply_kernelI18TensorListMetadataILi4ELb0EEN18transformer_engine17multi_tensor_adam11AdamFunctorI6__half13__nv_bfloat16fiEEJffffffNS3_10adamMode_tEfEEvlPViT_T0_DpT1_,"ax",@progbits
	.align	128
        .global         _Z25multi_tensor_apply_kernelI18TensorListMetadataILi4ELb0EEN18transformer_engine17multi_tensor_adam11AdamFunctorI6__half13__nv_bfloat16fiEEJffffffNS3_10adamMode_tEfEEvlPViT_T0_DpT1_
        .type           _Z25multi_tensor_apply_kernelI18TensorListMetadataILi4ELb0EEN18transformer_engine17multi_tensor_adam11AdamFunctorI6__half13__nv_bfloat16fiEEJffffffNS3_10adamMode_tEfEEvlPViT_T0_DpT1_,@function
        .size           _Z25multi_tensor_apply_kernelI18TensorListMetadataILi4ELb0EEN18transformer_engine17multi_tensor_adam11AdamFunctorI6__half13__nv_bfloat16fiEEJffffffNS3_10adamMode_tEfEEvlPViT_T0_DpT1_,(.L_x_5562 - _Z25multi_tensor_apply_kernelI18TensorListMetadataILi4ELb0EEN18transformer_engine17multi_tensor_adam11AdamFunctorI6__half13__nv_bfloat16fiEEJffffffNS3_10adamMode_tEfEEvlPViT_T0_DpT1_)
        .other          _Z25multi_tensor_apply_kernelI18TensorListMetadataILi4ELb0EEN18transformer_engine17multi_tensor_adam11AdamFunctorI6__half13__nv_bfloat16fiEEJffffffNS3_10adamMode_tEfEEvlPViT_T0_DpT1_,@"STO_CUDA_ENTRY STV_DEFAULT"
_Z25multi_tensor_apply_kernelI18TensorListMetadataILi4ELb0EEN18transformer_engine17multi_tensor_adam11AdamFunctorI6__half13__nv_bfloat16fiEEJffffffNS3_10adamMode_tEfEEvlPViT_T0_DpT1_:
.text._Z25multi_tensor_apply_kernelI18TensorListMetadataILi4ELb0EEN18transformer_engine17multi_tensor_adam11AdamFunctorI6__half13__nv_bfloat16fiEEJffffffNS3_10adamMode_tEfEEvlPViT_T0_DpT1_:
        /* <DEDUP_REMOVED lines=36> */
.L_x_3363:
[----:B------:R-:W0:Y:S02]  /*0240*/  S2R R0, SR_TID.X ;  /* 0x0000000000007919 */ /* 0x000e240000002100 */
[----:B0-----:R-:W-:-:S04]  /*0250*/  IADD3 R0, R0, UR4, RZ ;  /* 0x0000000400007c10 */ /* 0x001fc8000fffe0ff */
[C---:B------:R-:W-:Y:S02]  /*0260*/  ISETP.GE.AND P0, PT, R0.reuse, UR26, PT ;  /* 0x0000001a00007c0c */ /* 0x040fe4000bf06270 */
[C---:B------:R-:W-:Y:S02]  /*0270*/  IADD3 R20, P1, R0.reuse, UR8, RZ ;  /* 0x0000000800147c10 */ /* 0x040fe4000ff3e0ff */
[C---:B------:R-:W-:Y:S02]  /*0280*/  ISETP.LT.AND P0, PT, R0.reuse, UR9, !P0 ;  /* 0x0000000900007c0c */ /* 0x040fe4000c701270 */
[C---:B--2---:R-:W-:Y:S02]  /*0290*/  IADD3 R27, R0.reuse, UR5, RZ ;  /* 0x00000005001b7c10 */ /* 0x044fe4000fffe0ff */
        /* <DEDUP_REMOVED lines=9> */
[C---:B------:R-:W-:Y:S02]  /*0330*/  ISETP.GE.AND P2, PT, R21.reuse, UR26, PT ;  /* 0x0000001a15007c0c */ /* 0x040fe4000bf46270 */
[C---:B------:R-:W-:Y:S01]  /*0340*/  ISETP.GE.AND P3, PT, R6.reuse, UR26, PT ;  /* 0x0000001a06007c0c */ /* 0x040fe2000bf66270 */
[----:B------:R-:W2:Y:S01]  /*0350*/  @P0 LDG.E.U16 R0, desc[UR16][R2.64] ;  /* 0x0000001002000981 */ /* 0x000ea2000c1e1500 */
[C---:B------:R-:W-:Y:S02]  /*0360*/  ISETP.LT.AND P2, PT, R21.reuse, UR9, !P2 ;  /* 0x0000000915007c0c */ /* 0x040fe4000d741270 */
[----:B------:R-:W-:Y:S02]  /*0370*/  IADD3 R32, P5, R21, UR8, RZ ;  /* 0x0000000815207c10 */ /* 0x000fe4000ffbe0ff */
[----:B------:R-:W-:Y:S02]  /*0380*/  ISETP.LT.AND P3, PT, R6, UR9, !P3 ;  /* 0x0000000906007c0c */ /* 0x000fe4000df61270 */
[----:B------:R-:W-:-:S02]  /*0390*/  IADD3 R26, P4, R27, UR8, RZ ;  /* 0x000000081b1a7c10 */ /* 0x000fc4000ff9e0ff */
[----:B------:R-:W-:Y:S02]  /*03a0*/  LEA.HI.X.SX32 R21, R21, UR20, 0x1, P5 ;  /* 0x0000001415157c11 */ /* 0x000fe4000a8f0eff */
[----:B------:R-:W-:Y:S02]  /*03b0*/  IADD3 R5, P5, R6, UR8, RZ ;  /* 0x0000000806057c10 */ /* 0x000fe4000ffbe0ff */
[----:B------:R-:W-:Y:S02]  /*03c0*/  LEA.HI.X.SX32 R27, R27, UR20, 0x1, P4 ;  /* 0x000000141b1b7c11 */ /* 0x000fe4000a0f0eff */
[----:B------:R-:W-:Y:S02]  /*03d0*/  SHF.L.U32 R24, R26, 0x1, RZ ;  /* 0x000000011a187819 */ /* 0x000fe400000006ff */
[----:B------:R-:W-:Y:S02]  /*03e0*/  SHF.L.U32 R28, R32, 0x1, RZ ;  /* 0x00000001201c7819 */ /* 0x000fe400000006ff */
[----:B------:R-:W-:-:S02]  /*03f0*/  LEA.HI.X.SX32 R6, R6, UR20, 0x1, P5 ;  /* 0x0000001406067c11 */ /* 0x000fc4000a8f0eff */
[C---:B------:R-:W-:Y:S02]  /*0400*/  SHF.L.U32 R14, R5.reuse, 0x1, RZ ;  /* 0x00000001050e7819 */ /* 0x040fe400000006ff */
[----:B------:R-:W-:Y:S02]  /*0410*/  SHF.L.U64.HI R7, R26, 0x1, R27 ;  /* 0x000000011a077819 */ /* 0x000fe4000001021b */
[----:B------:R-:W-:Y:S02]  /*0420*/  @P1 IADD3 R8, P4, R24, UR10, RZ ;  /* 0x0000000a18081c10 */ /* 0x000fe4000ff9e0ff */
[----:B------:R-:W-:Y:S02]  /*0430*/  SHF.L.U64.HI R29, R32, 0x1, R21 ;  /* 0x00000001201d7819 */ /* 0x000fe40000010215 */
[----:B------:R-:W-:Y:S02]  /*0440*/  @P2 IADD3 R16, P5, R28, UR10, RZ ;  /* 0x0000000a1c102c10 */ /* 0x000fe4000ffbe0ff */
[----:B------:R-:W-:-:S02]  /*0450*/  SHF.L.U64.HI R12, R5, 0x1, R6 ;  /* 0x00000001050c7819 */ /* 0x000fc40000010206 */
[C---:B------:R-:W-:Y:S02]  /*0460*/  @P3 IADD3 R18, P6, R14.reuse, UR10, RZ ;  /* 0x0000000a0e123c10 */ /* 0x040fe4000ffde0ff */
[----:B------:R-:W-:Y:S02]  /*0470*/  @P1 IADD3.X R9, R7, UR11, RZ, P4, !PT ;  /* 0x0000000b07091c10 */ /* 0x000fe4000a7fe4ff */
[----:B------:R-:W-:Y:S02]  /*0480*/  @P2 IADD3.X R17, R29, UR11, RZ, P5, !PT ;  /* 0x0000000b1d112c10 */ /* 0x000fe4000affe4ff */
[----:B------:R-:W-:Y:S01]  /*0490*/  @P3 IADD3 R38, P4, R14, UR12, RZ ;  /* 0x0000000c0e263c10 */ /* 0x000fe2000ff9e0ff */
[----:B------:R-:W3:Y:S01]  /*04a0*/  @P1 LDG.E.U16 R3, desc[UR16][R8.64] ;  /* 0x0000001008031981 */ /* 0x000ee2000c1e1500 */
[----:B------:R-:W-:Y:S02]  /*04b0*/  @P3 IADD3.X R19, R12, UR11, RZ, P6, !PT ;  /* 0x0000000b0c133c10 */ /* 0x000fe4000b7fe4ff */
[----:B------:R-:W-:Y:S01]  /*04c0*/  SHF.L.U64.HI R23, R20, 0x2, R23 ;  /* 0x0000000214177819 */ /* 0x000fe20000010217 */
[----:B------:R0:W4:Y:S01]  /*04d0*/  @P2 LDG.E.U16 R4, desc[UR16][R16.64] ;  /* 0x0000001010042981 */ /* 0x000122000c1e1500 */
[----:B------:R-:W-:-:S02]  /*04e0*/  @P3 IADD3.X R39, R12, UR13, RZ, P4, !PT ;  /* 0x0000000d0c273c10 */ /* 0x000fc4000a7fe4ff */
[----:B------:R-:W-:Y:S01]  /*04f0*/  SHF.L.U32 R20, R20, 0x2, RZ ;  /* 0x0000000214147819 */ /* 0x000fe200000006ff */
[----:B------:R1:W4:Y:S01]  /*0500*/  @P3 LDG.E.U16 R2, desc[UR16][R18.64] ;  /* 0x0000001012023981 */ /* 0x000322000c1e1500 */
[----:B------:R-:W-:Y:S02]  /*0510*/  SHF.L.U64.HI R27, R26, 0x2, R27 ;  /* 0x000000021a1b7819 */ /* 0x000fe4000001021b */
[----:B0-----:R-:W-:Y:S02]  /*0520*/  IADD3 R16, P4, R22, UR12, RZ ;  /* 0x0000000c16107c10 */ /* 0x001fe4000ff9e0ff */
[----:B------:R-:W-:Y:S02]  /*0530*/  SHF.L.U64.HI R9, R32, 0x2, R21 ;  /* 0x0000000220097819 */ /* 0x000fe40000010215 */
[----:B------:R-:W-:Y:S01]  /*0540*/  SHF.L.U64.HI R6, R5, 0x2, R6 ;  /* 0x0000000205067819 */ /* 0x000fe20000010206 */
[----:B------:R-:W-:Y:S01]  /*0550*/  HFMA2.MMA R49, -RZ, RZ, 0, 0 ;  /* 0x00000000ff317435 */ /* 0x000fe200000001ff */
[C---:B-1----:R-:W-:Y:S01]  /*0560*/  IADD3 R18, P5, R20.reuse, UR14, RZ ;  /* 0x0000000e14127c10 */ /* 0x042fe2000ffbe0ff */
[----:B------:R-:W-:Y:S01]  /*0570*/  HFMA2.MMA R8, -RZ, RZ, 0, 0 ;  /* 0x00000000ff087435 */ /* 0x000fe200000001ff */
[----:B------:R-:W-:-:S02]  /*0580*/  IADD3 R20, P6, R20, UR6, RZ ;  /* 0x0000000614147c10 */ /* 0x000fc4000ffde0ff */
[----:B------:R-:W-:Y:S02]  /*0590*/  CS2R R42, SRZ ;  /* 0x00000000002a7805 */ /* 0x000fe4000001ff00 */
[----:B------:R-:W-:Y:S01]  /*05a0*/  IADD3.X R17, R25, UR13, RZ, P4, !PT ;  /* 0x0000000d19117c10 */ /* 0x000fe2000a7fe4ff */
[----:B------:R-:W-:Y:S01]  /*05b0*/  IMAD.MOV.U32 R15, RZ, RZ, RZ ;  /* 0x000000ffff0f7224 */ /* 0x000fe200078e00ff */
[----:B------:R-:W-:Y:S02]  /*05c0*/  SHF.L.U32 R26, R26, 0x2, RZ ;  /* 0x000000021a1a7819 */ /* 0x000fe400000006ff */
[----:B------:R-:W-:Y:S02]  /*05d0*/  CS2R R40, SRZ ;  /* 0x0000000000287805 */ /* 0x000fe4000001ff00 */
[----:B------:R-:W-:Y:S01]  /*05e0*/  IADD3 R22, P4, R24, UR12, RZ ;  /* 0x0000000c18167c10 */ /* 0x000fe2000ff9e0ff */
[----:B------:R-:W-:Y:S01]  /*05f0*/  IMAD.SHL.U32 R32, R32, 0x4, RZ ;  /* 0x0000000420207824 */ /* 0x000fe200078e00ff */
[----:B------:R-:W-:-:S02]  /*0600*/  IADD3.X R19, R23, UR15, RZ, P5, !PT ;  /* 0x0000000f17137c10 */ /* 0x000fc4000affe4ff */
[----:B------:R-:W-:Y:S02]  /*0610*/  CS2R R10, SRZ ;  /* 0x00000000000a7805 */ /* 0x000fe4000001ff00 */
[----:B------:R-:W-:Y:S01]  /*0620*/  IADD3.X R21, R23, UR7, RZ, P6, !PT ;  /* 0x0000000717157c10 */ /* 0x000fe2000b7fe4ff */
[----:B------:R-:W4:Y:S01]  /*0630*/  @P3 LDG.E.U16 R38, desc[UR16][R38.64] ;  /* 0x0000001026263981 */ /* 0x000f22000c1e1500 */
[----:B------:R-:W-:Y:S02]  /*0640*/  IADD3 R24, P5, R26, UR14, RZ ;  /* 0x0000000e1a187c10 */ /* 0x000fe4000ffbe0ff */
[----:B------:R-:W-:Y:S01]  /*0650*/  IADD3.X R23, R7, UR13, RZ, P4, !PT ;  /* 0x0000000d07177c10 */ /* 0x000fe2000a7fe4ff */
[----:B------:R0:W5:Y:S01]  /*0660*/  @P0 LDG.E R49, desc[UR16][R18.64] ;  /* 0x0000001012310981 */ /* 0x000162000c1e1900 */
[----:B------:R-:W-:Y:S02]  /*0670*/  IADD3 R28, P4, R28, UR12, RZ ;  /* 0x0000000c1c1c7c10 */ /* 0x000fe4000ff9e0ff */
[----:B------:R-:W-:Y:S01]  /*0680*/  IADD3.X R25, R27, UR15, RZ, P5, !PT ;  /* 0x0000000f1b197c10 */ /* 0x000fe2000affe4ff */
[----:B------:R-:W4:Y:S01]  /*0690*/  @P1 LDG.E.U16 R44, desc[UR16][R22.64] ;  /* 0x00000010162c1981 */ /* 0x000f22000c1e1500 */
[----:B------:R-:W-:-:S02]  /*06a0*/  IADD3 R30, P5, R32, UR14, RZ ;  /* 0x0000000e201e7c10 */ /* 0x000fc4000ffbe0ff */
[----:B------:R-:W-:Y:S01]  /*06b0*/  IADD3.X R29, R29, UR13, RZ, P4, !PT ;  /* 0x0000000d1d1d7c10 */ /* 0x000fe2000a7fe4ff */
[----:B------:R-:W4:Y:S01]  /*06c0*/  @P0 LDG.E.U16 R39, desc[UR16][R16.64] ;  /* 0x0000001010270981 */ /* 0x000f22000c1e1500 */
[----:B------:R-:W-:Y:S02]  /*06d0*/  IADD3 R32, P4, R32, UR6, RZ ;  /* 0x0000000620207c10 */ /* 0x000fe4000ff9e0ff */
[----:B------:R-:W-:Y:S01]  /*06e0*/  SHF.L.U32 R5, R5, 0x2, RZ ;  /* 0x0000000205057819 */ /* 0x000fe200000006ff */
[----:B------:R-:W4:Y:S01]  /*06f0*/  @P2 LDG.E.U16 R45, desc[UR16][R28.64] ;  /* 0x000000101c2d2981 */ /* 0x000f22000c1e1500 */
[C---:B------:R-:W-:Y:S02]  /*0700*/  IADD3.X R31, R9.reuse, UR15, RZ, P5, !PT ;  /* 0x0000000f091f7c10 */ /* 0x040fe4000affe4ff */
[----:B------:R-:W-:Y:S01]  /*0710*/  IADD3.X R33, R9, UR7, RZ, P4, !PT ;  /* 0x0000000709217c10 */ /* 0x000fe2000a7fe4ff */
[----:B------:R0:W5:Y:S01]  /*0720*/  @P0 LDG.E R43, desc[UR16][R20.64] ;  /* 0x00000010142b0981 */ /* 0x000162000c1e1900 */
[----:B------:R-:W-:-:S02]  /*0730*/  IADD3 R26, P6, R26, UR6, RZ ;  /* 0x000000061a1a7c10 */ /* 0x000fc4000ffde0ff */
[C---:B------:R-:W-:Y:S01]  /*0740*/  IADD3 R34, P4, R5.reuse, UR14, RZ ;  /* 0x0000000e05227c10 */ /* 0x040fe2000ff9e0ff */
[----:B------:R0:W5:Y:S01]  /*0750*/  @P1 LDG.E R15, desc[UR16][R24.64] ;  /* 0x00000010180f1981 */ /* 0x000162000c1e1900 */
[----:B------:R-:W-:Y:S02]  /*0760*/  IADD3 R36, P5, R5, UR6, RZ ;  /* 0x0000000605247c10 */ /* 0x000fe4000ffbe0ff */
[----:B------:R-:W-:Y:S01]  /*0770*/  MOV R13, RZ ;  /* 0x000000ff000d7202 */ /* 0x000fe20000000f00 */
[----:B------:R0:W5:Y:S01]  /*0780*/  @P2 LDG.E R10, desc[UR16][R30.64] ;  /* 0x000000101e0a2981 */ /* 0x000162000c1e1900 */
[----:B------:R-:W-:Y:S02]  /*0790*/  IADD3.X R27, R27, UR7, RZ, P6, !PT ;  /* 0x000000071b1b7c10 */ /* 0x000fe4000b7fe4ff */
[C---:B------:R-:W-:Y:S02]  /*07a0*/  IADD3.X R35, R6.reuse, UR15, RZ, P4, !PT ;  /* 0x0000000f06237c10 */ /* 0x040fe4000a7fe4ff */
[----:B------:R-:W-:Y:S01]  /*07b0*/  IADD3.X R37, R6, UR7, RZ, P5, !PT ;  /* 0x0000000706257c10 */ /* 0x000fe2000affe4ff */
[----:B------:R0:W5:Y:S04]  /*07c0*/  @P1 LDG.E R41, desc[UR16][R26.64] ;  /* 0x000000101a291981 */ /* 0x000168000c1e1900 */
[----:B------:R0:W5:Y:S04]  /*07d0*/  @P2 LDG.E R13, desc[UR16][R32.64] ;  /* 0x00000010200d2981 */ /* 0x000168000c1e1900 */
[----:B------:R0:W5:Y:S04]  /*07e0*/  @P3 LDG.E R8, desc[UR16][R34.64] ;  /* 0x0000001022083981 */ /* 0x000168000c1e1900 */
[----:B------:R0:W5:Y:S01]  /*07f0*/  @P3 LDG.E R11, desc[UR16][R36.64] ;  /* 0x00000010240b3981 */ /* 0x000162000c1e1900 */
[----:B------:R-:W-:-:S02]  /*0800*/  ISETP.NE.AND P4, PT, RZ, UR21, PT ;  /* 0x00000015ff007c0c */ /* 0x000fc4000bf85270 */
[----:B------:R-:W-:Y:S02]  /*0810*/  CS2R R6, SRZ ;  /* 0x0000000000067805 */ /* 0x000fe4000001ff00 */
[----:B------:R-:W-:Y:S02]  /*0820*/  MOV R9, RZ ;  /* 0x000000ff00097202 */ /* 0x000fe40000000f00 */
[----:B--2---:R-:W-:Y:S02]  /*0830*/  @P0 SHF.L.U32 R42, R0, 0x10, RZ ;  /* 0x00000010002a0819 */ /* 0x004fe400000006ff */
[----:B---3--:R-:W-:Y:S01]  /*0840*/  @P1 SHF.L.U32 R40, R3, 0x10, RZ ;  /* 0x0000001003281819 */ /* 0x008fe200000006ff */
[----:B------:R-:W-:Y:S01]  /*0850*/  HFMA2.MMA R3, -RZ, RZ, 0, 0 ;  /* 0x00000000ff037435 */ /* 0x000fe200000001ff */
[----:B----4-:R-:W-:Y:S01]  /*0860*/  @P2 IMAD.U32 R9, R4, 0x10000, RZ ;  /* 0x0001000004092824 */ /* 0x010fe200078e00ff */
[----:B------:R-:W-:Y:S02]  /*0870*/  CS2R R4, SRZ ;  /* 0x0000000000047805 */ /* 0x000fe4000001ff00 */
[----:B------:R-:W-:Y:S01]  /*0880*/  @P3 SHF.L.U32 R6, R2, 0x10, RZ ;  /* 0x0000001002063819 */ /* 0x000fe200000006ff */
[----:B------:R-:W-:-:S02]  /*0890*/  @P3 HADD2.F32 R3, -RZ, R38.H0_H0 ;  /* 0x20000026ff033230 */ /* 0x000fc40000004100 */
[----:B------:R-:W-:Y:S02]  /*08a0*/  @P1 HADD2.F32 R5, -RZ, R44.H0_H0 ;  /* 0x2000002cff051230 */ /* 0x000fe40000004100 */
[----:B------:R-:W-:Y:S02]  /*08b0*/  @P0 HADD2.F32 R7, -RZ, R39.H0_H0 ;  /* 0x20000027ff070230 */ /* 0x000fe40000004100 */
[----:B------:R-:W-:Y:S01]  /*08c0*/  @P2 HADD2.F32 R4, -RZ, R45.H0_H0 ;  /* 0x2000002dff042230 */ /* 0x000fe20000004100 */
        /* <DEDUP_REMOVED lines=20> */
[----:B------:R-:W-:Y:S05]  /*0a10*/  CALL.REL.NOINC `($__internal_79_$__cuda_sm3x_div_rn_noftz_f32_slowpath) ;  /* 0x0000002400187944 */ /* 0x000fea0003c00000 */
[----:B------:R-:W-:-:S07]  /*0a20*/  IMAD.MOV.U32 R50, RZ, RZ, R2 ;  /* 0x000000ffff327224 */ /* 0x000fce00078e0002 */
.L_x_3292:
[----:B------:R-:W-:Y:S05]  /*0a30*/  BSYNC B2 ;  /* 0x0000000000027941 */ /* 0x000fea0003800000 */
.L_x_3291:
        /* <DEDUP_REMOVED lines=14> */
[----:B------:R-:W-:Y:S05]  /*0b20*/  CALL.REL.NOINC `($__internal_79_$__cuda_sm3x_div_rn_noftz_f32_slowpath) ;  /* 0x0000002000d47944 */ /* 0x000fea0003c00000 */
[----:B------:R-:W-:-:S07]  /*0b30*/  MOV R38, R2 ;  /* 0x0000000200267202 */ /* 0x000fce0000000f00 */
.L_x_3294:
[----:B------:R-:W-:Y:S05]  /*0b40*/  BSYNC B2 ;  /* 0x0000000000027941 */ /* 0x000fea0003800000 */
.L_x_3293:
[----:B------:R-:W-:Y:S01]  /*0b50*/  IADD3 R2, R38, -0xd000000, RZ ;  /* 0xf300000026027810 */ /* 0x000fe20007ffe0ff */
[----:B------:R0:W1:Y:S01]  /*0b60*/  MUFU.RSQ R45, R38 ;  /* 0x00000026002d7308 */ /* 0x0000620000001400 */
[----:B------:R-:W-:Y:S02]  /*0b70*/  BSSY B0, `(.L_x_3295) ;  /* 0x000000a000007945 */ /* 0x000fe40003800000 */
[----:B------:R-:W-:-:S13]  /*0b80*/  ISETP.GT.U32.AND P4, PT, R2, 0x727fffff, PT ;  /* 0x727fffff0200780c */ /* 0x000fda0003f84070 */
[----:B0-----:R-:W-:Y:S05]  /*0b90*/  @!P4 BRA `(.L_x_3296) ;  /* 0x00000000000cc947 */ /* 0x001fea0003800000 */
[----:B------:R-:W-:-:S07]  /*0ba0*/  MOV R2, 0xbc0 ;  /* 0x00000bc000027802 */ /* 0x000fce0000000f00 */
[----:B-1----:R-:W-:Y:S05]  /*0bb0*/  CALL.REL.NOINC `($__internal_78_$__cuda_sm20_sqrt_rn_f32_slowpath) ;  /* 0x0000002000587944 */ /* 0x002fea0003c00000 */
[----:B------:R-:W-:Y:S05]  /*0bc0*/  BRA `(.L_x_3297) ;  /* 0x0000000000107947 */ /* 0x000fea0003800000 */
.L_x_3296:
[C---:B-1----:R-:W-:Y:S01]  /*0bd0*/  FMUL.FTZ R39, R45.reuse, R38 ;  /* 0x000000262d277220 */ /* 0x042fe20000410000 */
[----:B------:R-:W-:-:S03]  /*0be0*/  FMUL.FTZ R42, R45, 0.5 ;  /* 0x3f0000002d2a7820 */ /* 0x000fc60000410000 */
[----:B------:R-:W-:-:S04]  /*0bf0*/  FFMA R38, -R39, R39, R38 ;  /* 0x0000002727267223 */ /* 0x000fc80000000126 */
[----:B------:R-:W-:-:S07]  /*0c00*/  FFMA R42, R38, R42, R39 ;  /* 0x0000002a262a7223 */ /* 0x000fce0000000027 */
.L_x_3297:
[----:B------:R-:W-:Y:S05]  /*0c10*/  BSYNC B0 ;  /* 0x0000000000007941 */ /* 0x000fea0003800000 */
.L_x_3295:
        /* <DEDUP_REMOVED lines=13> */
[----:B------:R-:W-:Y:S05]  /*0cf0*/  CALL.REL.NOINC `($__internal_79_$__cuda_sm3x_div_rn_noftz_f32_slowpath) ;  /* 0x0000002000607944 */ /* 0x000fea0003c00000 */
.L_x_3299:
[----:B------:R-:W-:Y:S05]  /*0d00*/  BSYNC B2 ;  /* 0x0000000000027941 */ /* 0x000fea0003800000 */
.L_x_3298:
        /* <DEDUP_REMOVED lines=20> */
[----:B------:R-:W-:Y:S05]  /*0e50*/  CALL.REL.NOINC `($__internal_79_$__cuda_sm3x_div_rn_noftz_f32_slowpath) ;  /* 0x0000002000087944 */ /* 0x000fea0003c00000 */
[----:B------:R-:W-:-:S07]  /*0e60*/  MOV R50, R2 ;  /* 0x0000000200327202 */ /* 0x000fce0000000f00 */
.L_x_3301:
[----:B------:R-:W-:Y:S05]  /*0e70*/  BSYNC B2 ;  /* 0x0000000000027941 */ /* 0x000fea0003800000 */
.L_x_3300:
        /* <DEDUP_REMOVED lines=14> */
[----:B------:R-:W-:Y:S05]  /*0f60*/  CALL.REL.NOINC `($__internal_79_$__cuda_sm3x_div_rn_noftz_f32_slowpath) ;  /* 0x0000001c00c47944 */ /* 0x000fea0003c00000 */
[----:B------:R-:W-:-:S07]  /*0f70*/  MOV R38, R2 ;  /* 0x0000000200267202 */ /* 0x000fce0000000f00 */
.L_x_3303:
[----:B------:R-:W-:Y:S05]  /*0f80*/  BSYNC B2 ;  /* 0x0000000000027941 */ /* 0x000fea0003800000 */
.L_x_3302:
        /* <DEDUP_REMOVED lines=8> */
.L_x_3305:
[C---:B-1----:R-:W-:Y:S01]  /*1010*/  FMUL.FTZ R39, R45.reuse, R38 ;  /* 0x000000262d277220 */ /* 0x042fe20000410000 */
[----:B------:R-:W-:-:S03]  /*1020*/  FMUL.FTZ R42, R45, 0.5 ;  /* 0x3f0000002d2a7820 */ /* 0x000fc60000410000 */
[----:B------:R-:W-:-:S04]  /*1030*/  FFMA R38, -R39, R39, R38 ;  /* 0x0000002727267223 */ /* 0x000fc80000000126 */
[----:B------:R-:W-:-:S07]  /*1040*/  FFMA R42, R38, R42, R39 ;  /* 0x0000002a262a7223 */ /* 0x000fce0000000027 */
.L_x_3306:
[----:B------:R-:W-:Y:S05]  /*1050*/  BSYNC B0 ;  /* 0x0000000000007941 */ /* 0x000fea0003800000 */
.L_x_3304:
        /* <DEDUP_REMOVED lines=13> */
[----:B------:R-:W-:Y:S05]  /*1130*/  CALL.REL.NOINC `($__internal_79_$__cuda_sm3x_div_rn_noftz_f32_slowpath) ;  /* 0x0000001c00507944 */ /* 0x000fea0003c00000 */
.L_x_3308:
[----:B------:R-:W-:Y:S05]  /*1140*/  BSYNC B2 ;  /* 0x0000000000027941 */ /* 0x000fea0003800000 */
.L_x_3307:
        /* <DEDUP_REMOVED lines=22> */
.L_x_3310:
[----:B------:R-:W-:Y:S05]  /*12b0*/  BSYNC B2 ;  /* 0x0000000000027941 */ /* 0x000fea0003800000 */
.L_x_3309:
        /* <DEDUP_REMOVED lines=14> */
[----:B------:R-:W-:Y:S05]  /*13a0*/  CALL.REL.NOINC `($__internal_79_$__cuda_sm3x_div_rn_noftz_f32_slowpath) ;  /* 0x0000001800b47944 */ /* 0x000fea0003c00000 */
[----:B------:R-:W-:-:S07]  /*13b0*/  MOV R38, R2 ;  /* 0x0000000200267202 */ /* 0x000fce0000000f00 */
.L_x_3312:
[----:B------:R-:W-:Y:S05]  /*13c0*/  BSYNC B2 ;  /* 0x0000000000027941 */ /* 0x000fea0003800000 */
.L_x_3311:
        /* <DEDUP_REMOVED lines=8> */
.L_x_3314:
[C---:B-1----:R-:W-:Y:S01]  /*1450*/  FMUL.FTZ R39, R45.reuse, R38 ;  /* 0x000000262d277220 */ /* 0x042fe20000410000 */
[----:B------:R-:W-:-:S03]  /*1460*/  FMUL.FTZ R42, R45, 0.5 ;  /* 0x3f0000002d2a7820 */ /* 0x000fc60000410000 */
[----:B------:R-:W-:-:S04]  /*1470*/  FFMA R38, -R39, R39, R38 ;  /* 0x0000002727267223 */ /* 0x000fc80000000126 */
[----:B------:R-:W-:-:S07]  /*1480*/  FFMA R42, R38, R42, R39 ;  /* 0x0000002a262a7223 */ /* 0x000fce0000000027 */
.L_x_3315:
[----:B------:R-:W-:Y:S05]  /*1490*/  BSYNC B0 ;  /* 0x0000000000007941 */ /* 0x000fea0003800000 */
.L_x_3313:
        /* <DEDUP_REMOVED lines=13> */
[----:B------:R-:W-:Y:S05]  /*1570*/  CALL.REL.NOINC `($__internal_79_$__cuda_sm3x_div_rn_noftz_f32_slowpath) ;  /* 0x0000001800407944 */ /* 0x000fea0003c00000 */
[----:B------:R-:W-:-:S07]  /*1580*/  IMAD.MOV.U32 R53, RZ, RZ, R2 ;  /* 0x000000ffff357224 */ /* 0x000fce00078e0002 */
.L_x_3317:
[----:B------:R-:W-:Y:S05]  /*1590*/  BSYNC B2 ;  /* 0x0000000000027941 */ /* 0x000fea0003800000 */
.L_x_3316:
        /* <DEDUP_REMOVED lines=20> */
[----:B------:R-:W-:Y:S05]  /*16e0*/  CALL.REL.NOINC `($__internal_79_$__cuda_sm3x_div_rn_noftz_f32_slowpath) ;  /* 0x0000001400e47944 */ /* 0x000fea0003c00000 */
[----:B------:R-:W-:-:S07]  /*16f0*/  MOV R6, R2 ;  /* 0x0000000200067202 */ /* 0x000fce0000000f00 */
.L_x_3319:
[----:B------:R-:W-:Y:S05]  /*1700*/  BSYNC B2 ;  /* 0x0000000000027941 */ /* 0x000fea0003800000 */
.L_x_3318:
        /* <DEDUP_REMOVED lines=15> */
.L_x_3321:
[----:B------:R-:W-:Y:S05]  /*1800*/  BSYNC B2 ;  /* 0x0000000000027941 */ /* 0x000fea0003800000 */
.L_x_3320:
[----:B------:R-:W-:Y:S01]  /*1810*/  IADD3 R8, R2, -0xd000000, RZ ;  /* 0xf300000002087810 */ /* 0x000fe20007ffe0ff */
[----:B------:R0:W1:Y:S01]  /*1820*/  MUFU.RSQ R45, R2 ;  /* 0x00000002002d7308 */ /* 0x0000620000001400 */
[----:B------:R-:W-:Y:S02]  /*1830*/  BSSY B0, `(.L_x_3322) ;  /* 0x000000b000007945 */ /* 0x000fe40003800000 */
[----:B------:R-:W-:-:S13]  /*1840*/  ISETP.GT.U32.AND P4, PT, R8, 0x727fffff, PT ;  /* 0x727fffff0800780c */ /* 0x000fda0003f84070 */
[----:B0-----:R-:W-:Y:S05]  /*1850*/  @!P4 BRA `(.L_x_3323) ;  /* 0x000000000010c947 */ /* 0x001fea0003800000 */
[----:B------:R-:W-:Y:S02]  /*1860*/  MOV R38, R2 ;  /* 0x0000000200267202 */ /* 0x000fe40000000f00 */
[----:B------:R-:W-:-:S07]  /*1870*/  MOV R2, 0x1890 ;  /* 0x0000189000027802 */ /* 0x000fce0000000f00 */
[----:B-1----:R-:W-:Y:S05]  /*1880*/  CALL.REL.NOINC `($__internal_78_$__cuda_sm20_sqrt_rn_f32_slowpath) ;  /* 0x0000001400247944 */ /* 0x002fea0003c00000 */
[----:B------:R-:W-:Y:S05]  /*1890*/  BRA `(.L_x_3324) ;  /* 0x0000000000107947 */ /* 0x000fea0003800000 */
.L_x_3323:
[C---:B-1----:R-:W-:Y:S01]  /*18a0*/  FMUL.FTZ R39, R45.reuse, R2 ;  /* 0x000000022d277220 */ /* 0x042fe20000410000 */
[----:B------:R-:W-:-:S03]  /*18b0*/  FMUL.FTZ R42, R45, 0.5 ;  /* 0x3f0000002d2a7820 */ /* 0x000fc60000410000 */
[----:B------:R-:W-:-:S04]  /*18c0*/  FFMA R2, -R39, R39, R2 ;  /* 0x0000002727027223 */ /* 0x000fc80000000102 */
[----:B------:R-:W-:-:S07]  /*18d0*/  FFMA R42, R2, R42, R39 ;  /* 0x0000002a022a7223 */ /* 0x000fce0000000027 */
.L_x_3324:
[----:B------:R-:W-:Y:S05]  /*18e0*/  BSYNC B0 ;  /* 0x0000000000007941 */ /* 0x000fea0003800000 */
.L_x_3322:
        /* <DEDUP_REMOVED lines=14> */
.L_x_3326:
[----:B------:R-:W-:Y:S05]  /*19d0*/  BSYNC B2 ;  /* 0x0000000000027941 */ /* 0x000fea0003800000 */
.L_x_3325:
[----:B------:R-:W-:Y:S01]  /*19e0*/  FFMA R2, R3, UR23, R2 ;  /* 0x0000001703027c23 */ /* 0x000fe20008000002 */
[----:B------:R-:W-:Y:S06]  /*19f0*/  BRA `(.L_x_3327) ;  /* 0x00000010004c7947 */ /* 0x000fec0003800000 */
.L_x_3290:
        /* <DEDUP_REMOVED lines=20> */
[----:B------:R-:W-:Y:S05]  /*1b40*/  CALL.REL.NOINC `($__internal_79_$__cuda_sm3x_div_rn_noftz_f32_slowpath) ;  /* 0x0000001000cc7944 */ /* 0x000fea0003c00000 */
[----:B------:R-:W-:-:S07]  /*1b50*/  MOV R50, R2 ;  /* 0x0000000200327202 */ /* 0x000fce0000000f00 */
.L_x_3329:
[----:B------:R-:W-:Y:S05]  /*1b60*/  BSYNC B2 ;  /* 0x0000000000027941 */ /* 0x000fea0003800000 */
.L_x_3328:
        /* <DEDUP_REMOVED lines=15> */
[----:B------:R-:W-:-:S07]  /*1c60*/  IMAD.MOV.U32 R38, RZ, RZ, R2 ;  /* 0x000000ffff267224 */ /* 0x000fce00078e0002 */
.L_x_3331:
[----:B------:R-:W-:Y:S05]  /*1c70*/  BSYNC B2 ;  /* 0x0000000000027941 */ /* 0x000fea0003800000 */
.L_x_3330:
        /* <DEDUP_REMOVED lines=8> */
.L_x_3333:
[C---:B-1----:R-:W-:Y:S01]  /*1d00*/  FMUL.FTZ R39, R45.reuse, R38 ;  /* 0x000000262d277220 */ /* 0x042fe20000410000 */
[----:B------:R-:W-:-:S03]  /*1d10*/  FMUL.FTZ R42, R45, 0.5 ;  /* 0x3f0000002d2a7820 */ /* 0x000fc60000410000 */
[----:B------:R-:W-:-:S04]  /*1d20*/  FFMA R38, -R39, R39, R38 ;  /* 0x0000002727267223 */ /* 0x000fc80000000126 */
[----:B------:R-:W-:-:S07]  /*1d30*/  FFMA R42, R38, R42, R39 ;  /* 0x0000002a262a7223 */ /* 0x000fce0000000027 */
.L_x_3334:
[----:B------:R-:W-:Y:S05]  /*1d40*/  BSYNC B0 ;  /* 0x0000000000007941 */ /* 0x000fea0003800000 */
.L_x_3332:
        /* <DEDUP_REMOVED lines=14> */
.L_x_3336:
[----:B------:R-:W-:Y:S05]  /*1e30*/  BSYNC B2 ;  /* 0x0000000000027941 */ /* 0x000fea0003800000 */
.L_x_3335:
        /* <DEDUP_REMOVED lines=21> */
[----:B------:R-:W-:Y:S05]  /*1f90*/  CALL.REL.NOINC `($__internal_79_$__cuda_sm3x_div_rn_noftz_f32_slowpath) ;  /* 0x0000000c00b87944 */ /* 0x000fea0003c00000 */
[----:B------:R-:W-:-:S07]  /*1fa0*/  MOV R50, R2 ;  /* 0x0000000200327202 */ /* 0x000fce0000000f00 */
.L_x_3338:
[----:B------:R-:W-:Y:S05]  /*1fb0*/  BSYNC B2 ;  /* 0x0000000000027941 */ /* 0x000fea0003800000 */
.L_x_3337:
        /* <DEDUP_REMOVED lines=15> */
.L_x_3340:
[----:B------:R-:W-:Y:S05]  /*20b0*/  BSYNC B2 ;  /* 0x0000000000027941 */ /* 0x000fea0003800000 */
.L_x_3339:
[----:B------:R-:W-:Y:S01]  /*20c0*/  VIADD R38, R2, 0xf3000000 ;  /* 0xf300000002267836 */ /* 0x000fe20000000000 */
[----:B------:R0:W1:Y:S01]  /*20d0*/  MUFU.RSQ R45, R2 ;  /* 0x00000002002d7308 */ /* 0x0000620000001400 */
[----:B------:R-:W-:Y:S03]  /*20e0*/  BSSY B0, `(.L_x_3341) ;  /* 0x000000b000007945 */ /* 0x000fe60003800000 */
[----:B------:R-:W-:-:S13]  /*20f0*/  ISETP.GT.U32.AND P4, PT, R38, 0x727fffff, PT ;  /* 0x727fffff2600780c */ /* 0x000fda0003f84070 */
[----:B01----:R-:W-:Y:S05]  /*2100*/  @!P4 BRA `(.L_x_3342) ;  /* 0x000000000010c947 */ /* 0x003fea0003800000 */
[----:B------:R-:W-:Y:S02]  /*2110*/  MOV R38, R2 ;  /* 0x0000000200267202 */ /* 0x000fe40000000f00 */
[----:B------:R-:W-:-:S07]  /*2120*/  MOV R2, 0x2140 ;  /* 0x0000214000027802 */ /* 0x000fce0000000f00 */
[----:B------:R-:W-:Y:S05]  /*2130*/  CALL.REL.NOINC `($__internal_78_$__cuda_sm20_sqrt_rn_f32_slowpath) ;  /* 0x0000000800f87944 */ /* 0x000fea0003c00000 */
[----:B------:R-:W-:Y:S05]  /*2140*/  BRA `(.L_x_3343) ;  /* 0x0000000000107947 */ /* 0x000fea0003800000 */
.L_x_3342:
[C---:B------:R-:W-:Y:S01]  /*2150*/  FMUL.FTZ R39, R45.reuse, R2 ;  /* 0x000000022d277220 */ /* 0x040fe20000410000 */
[----:B------:R-:W-:-:S03]  /*2160*/  FMUL.FTZ R42, R45, 0.5 ;  /* 0x3f0000002d2a7820 */ /* 0x000fc60000410000 */
[----:B------:R-:W-:-:S04]  /*2170*/  FFMA R2, -R39, R39, R2 ;  /* 0x0000002727027223 */ /* 0x000fc80000000102 */
[----:B------:R-:W-:-:S07]  /*2180*/  FFMA R42, R2, R42, R39 ;  /* 0x0000002a022a7223 */ /* 0x000fce0000000027 */
.L_x_3343:
[----:B------:R-:W-:Y:S05]  /*2190*/  BSYNC B0 ;  /* 0x0000000000007941 */ /* 0x000fea0003800000 */
.L_x_3341:
        /* <DEDUP_REMOVED lines=14> */
.L_x_3345:
[----:B------:R-:W-:Y:S05]  /*2280*/  BSYNC B2 ;  /* 0x0000000000027941 */ /* 0x000fea0003800000 */
.L_x_3344:
        /* <DEDUP_REMOVED lines=23> */
.L_x_3347:
[----:B------:R-:W-:Y:S05]  /*2400*/  BSYNC B2 ;  /* 0x0000000000027941 */ /* 0x000fea0003800000 */
.L_x_3346:
        /* <DEDUP_REMOVED lines=15> */
.L_x_3349:
[----:B------:R-:W-:Y:S05]  /*2500*/  BSYNC B2 ;  /* 0x0000000000027941 */ /* 0x000fea0003800000 */
.L_x_3348:
        /* <DEDUP_REMOVED lines=9> */
.L_x_3351:
[C---:B------:R-:W-:Y:S01]  /*25a0*/  FMUL.FTZ R39, R45.reuse, R2 ;  /* 0x000000022d277220 */ /* 0x040fe20000410000 */
[----:B------:R-:W-:-:S03]  /*25b0*/  FMUL.FTZ R42, R45, 0.5 ;  /* 0x3f0000002d2a7820 */ /* 0x000fc60000410000 */
[----:B------:R-:W-:-:S04]  /*25c0*/  FFMA R2, -R39, R39, R2 ;  /* 0x0000002727027223 */ /* 0x000fc80000000102 */
[----:B------:R-:W-:-:S07]  /*25d0*/  FFMA R42, R2, R42, R39 ;  /* 0x0000002a022a7223 */ /* 0x000fce0000000027 */
.L_x_3352:
[----:B------:R-:W-:Y:S05]  /*25e0*/  BSYNC B0 ;  /* 0x0000000000007941 */ /* 0x000fea0003800000 */
.L_x_3350:
        /* <DEDUP_REMOVED lines=14> */
.L_x_3354:
[----:B------:R-:W-:Y:S05]  /*26d0*/  BSYNC B2 ;  /* 0x0000000000027941 */ /* 0x000fea0003800000 */
.L_x_3353:
        /* <DEDUP_REMOVED lines=23> */
.L_x_3356:
[----:B------:R-:W-:Y:S05]  /*2850*/  BSYNC B2 ;  /* 0x0000000000027941 */ /* 0x000fea0003800000 */
.L_x_3355:
        /* <DEDUP_REMOVED lines=15> */
.L_x_3358:
[----:B------:R-:W-:Y:S05]  /*2950*/  BSYNC B2 ;  /* 0x0000000000027941 */ /* 0x000fea0003800000 */
.L_x_3357:
        /* <DEDUP_REMOVED lines=9> */
.L_x_3360:
[C---:B------:R-:W-:Y:S01]  /*29f0*/  FMUL.FTZ R39, R45.reuse, R2 ;  /* 0x000000022d277220 */ /* 0x040fe20000410000 */
[----:B------:R-:W-:-:S03]  /*2a00*/  FMUL.FTZ R42, R45, 0.5 ;  /* 0x3f0000002d2a7820 */ /* 0x000fc60000410000 */
[----:B------:R-:W-:-:S04]  /*2a10*/  FFMA R2, -R39, R39, R2 ;  /* 0x0000002727027223 */ /* 0x000fc80000000102 */
[----:B------:R-:W-:-:S07]  /*2a20*/  FFMA R42, R2, R42, R39 ;  /* 0x0000002a022a7223 */ /* 0x000fce0000000027 */
.L_x_3361:
[----:B------:R-:W-:Y:S05]  /*2a30*/  BSYNC B0 ;  /* 0x0000000000007941 */ /* 0x000fea0003800000 */
.L_x_3359:
        /* <DEDUP_REMOVED lines=14> */
.L_x_3362:
[----:B------:R-:W-:Y:S05]  /*2b20*/  BSYNC B2 ;  /* 0x0000000000027941 */ /* 0x000fea0003800000 */
.L_x_3327:
[----:B------:R-:W-:Y:S01]  /*2b30*/  FFMA R40, -R40, UR24, R7 ;  /* 0x0000001828287c23 */ /* 0x000fe20008000107 */
[----:B------:R-:W-:Y:S01]  /*2b40*/  FFMA R6, -R10, UR24, R5 ;  /* 0x000000180a067c23 */ /* 0x000fe20008000105 */
[----:B------:R-:W-:Y:S01]  /*2b50*/  FFMA R53, -R53, UR24, R4 ;  /* 0x0000001835357c23 */ /* 0x000fe20008000104 */
[----:B------:R-:W-:Y:S01]  /*2b60*/  FFMA R4, -R2, UR24, R3 ;  /* 0x0000001802047c23 */ /* 0x000fe20008000103 */
[----:B------:R-:W-:Y:S01]  /*2b70*/  ULEA UR4, UR5, UR4, 0x2 ;  /* 0x0000000405047291 */ /* 0x000fe2000f8e103f */
[----:B------:R-:W-:Y:S02]  /*2b80*/  @P0 F2FP.F16.F32.PACK_AB R5, RZ, R40 ;  /* 0x00000028ff05023e */ /* 0x000fe400000000ff */
[----:B------:R-:W-:Y:S02]  /*2b90*/  @P2 F2FP.F16.F32.PACK_AB R3, RZ, R53 ;  /* 0x00000035ff03223e */ /* 0x000fe400000000ff */
[----:B------:R-:W-:Y:S02]  /*2ba0*/  PRMT R8, R5, 0x7610, R8 ;  /* 0x0000761005087816 */ /* 0x000fe40000000008 */
[----:B------:R-:W0:Y:S01]  /*2bb0*/  LDC R5, c[0x0][0x210] ;  /* 0x00008400ff057b82 */ /* 0x000e220000000800 */
[----:B------:R-:W-:-:S02]  /*2bc0*/  @P1 F2FP.F16.F32.PACK_AB R6, RZ, R6 ;  /* 0x00000006ff06123e */ /* 0x000fc400000000ff */
[----:B------:R-:W-:Y:S01]  /*2bd0*/  @P0 STG.E.U16 desc[UR16][R16.64], R8 ;  /* 0x0000000810000986 */ /* 0x000fe2000c101510 */
[----:B------:R-:W-:-:S03]  /*2be0*/  @P3 F2FP.F16.F32.PACK_AB R4, RZ, R4 ;  /* 0x00000004ff04323e */ /* 0x000fc600000000ff */
        /* <DEDUP_REMOVED lines=19> */
        .weak           $__internal_78_$__cuda_sm20_sqrt_rn_f32_slowpath
        .type           $__internal_78_$__cuda_sm20_sqrt_rn_f32_slowpath,@function
        .size           $__internal_78_$__cuda_sm20_sqrt_rn_f32_slowpath,($__internal_79_$__cuda_sm3x_div_rn_noftz_f32_slowpath - $__internal_78_$__cuda_sm20_sqrt_rn_f32_slowpath)
$__internal_78_$__cuda_sm20_sqrt_rn_f32_slowpath:
        /* <DEDUP_REMOVED lines=19> */
.L_x_3364:
[----:B------:R-:W-:Y:S01]  /*2e50*/  HFMA2.MMA R39, -RZ, RZ, 0, 0 ;  /* 0x00000000ff277435 */ /* 0x000fe200000001ff */
[----:B------:R-:W-:-:S05]  /*2e60*/  MOV R38, R2 ;  /* 0x0000000200267202 */ /* 0x000fca0000000f00 */
[----:B------:R-:W-:Y:S05]  /*2e70*/  RET.REL.NODEC R38 `(_Z25multi_tensor_apply_kernelI18TensorListMetadataILi4ELb0EEN18transformer_engine17multi_tensor_adam11AdamFunctorI6__half13__nv_bfloat16fiEEJffffffNS3_10adamMode_tEfEEvlPViT_T0_DpT1_) ;  /* 0xffffffd026607950 */ /* 0x000fea0003c3ffff */
        .weak           $__internal_79_$__cuda_sm3x_div_rn_noftz_f32_slowpath
        .type           $__internal_79_$__cuda_sm3x_div_rn_noftz_f32_slowpath,@function
        .size           $__internal_79_$__cuda_sm3x_div_rn_noftz_f32_slowpath,(.L_x_5562 - $__internal_79_$__cuda_sm3x_div_rn_noftz_f32_slowpath)
$__internal_79_$__cuda_sm3x_div_rn_noftz_f32_slowpath:
        /* <DEDUP_REMOVED lines=34> */
.L_x_3366:
        /* <DEDUP_REMOVED lines=51> */
.L_x_3373:
[----:B------:R-:W-:-:S04]  /*33d0*/  LOP3.LUT R2, R2, 0x80000000, RZ, 0xc0, !PT ;  /* 0x8000000002027812 */ /* 0x000fc800078ec0ff */
[----:B------:R-:W-:Y:S01]  /*33e0*/  LOP3.LUT R2, R2, 0x7f800000, RZ, 0xfc, !PT ;  /* 0x7f80000002027812 */ /* 0x000fe200078efcff */
[----:B------:R-:W-:Y:S06]  /*33f0*/  BRA `(.L_x_3374) ;  /* 0x0000000000047947 */ /* 0x000fec0003800000 */
.L_x_3372:
[----:B------:R-:W-:-:S07]  /*3400*/  LEA R2, R49, R2, 0x17 ;  /* 0x0000000231027211 */ /* 0x000fce00078eb8ff */
.L_x_3374:
[----:B------:R-:W-:Y:S05]  /*3410*/  BSYNC B1 ;  /* 0x0000000000017941 */ /* 0x000fea0003800000 */
.L_x_3371:
[----:B------:R-:W-:Y:S05]  /*3420*/  BRA `(.L_x_3375) ;  /* 0x0000000000207947 */ /* 0x000fea0003800000 */
.L_x_3370:
[----:B------:R-:W-:-:S04]  /*3430*/  LOP3.LUT R2, R2, 0x80000000, R49, 0x48, !PT ;  /* 0x8000000002027812 */ /* 0x000fc800078e4831 */
[----:B------:R-:W-:Y:S01]  /*3440*/  LOP3.LUT R2, R2, 0x7f800000, RZ, 0xfc, !PT ;  /* 0x7f80000002027812 */ /* 0x000fe200078efcff */
[----:B------:R-:W-:Y:S06]  /*3450*/  BRA `(.L_x_3375) ;  /* 0x0000000000147947 */ /* 0x000fec0003800000 */
.L_x_3369:
[----:B------:R-:W-:Y:S01]  /*3460*/  LOP3.LUT R2, R2, 0x80000000, R49, 0x48, !PT ;  /* 0x8000000002027812 */ /* 0x000fe200078e4831 */
[----:B------:R-:W-:Y:S06]  /*3470*/  BRA `(.L_x_3375) ;  /* 0x00000000000c7947 */ /* 0x000fec0003800000 */
.L_x_3368:
[----:B------:R-:W0:Y:S01]  /*3480*/  MUFU.RSQ R2, -QNAN ;  /* 0xffc0000000027908 */ /* 0x000e220000001400 */
[----:B------:R-:W-:Y:S05]  /*3490*/  BRA `(.L_x_3375) ;  /* 0x0000000000047947 */ /* 0x000fea0003800000 */
.L_x_3367:
[----:B------:R-:W-:-:S07]  /*34a0*/  FADD.FTZ R2, R49, R2 ;  /* 0x0000000231027221 */ /* 0x000fce0000010000 */
.L_x_3375:
[----:B------:R-:W-:Y:S05]  /*34b0*/  BSYNC B0 ;  /* 0x0000000000007941 */ /* 0x000fea0003800000 */
.L_x_3365:
[----:B------:R-:W-:-:S06]  /*34c0*/  HFMA2.MMA R39, -RZ, RZ, 0, 0 ;  /* 0x00000000ff277435 */ /* 0x000fcc00000001ff */
[----:B0-----:R-:W-:Y:S05]  /*34d0*/  RET.REL.NODEC R38 `(_Z25multi_tensor_apply_kernelI18TensorListMetadataILi4ELb0EEN18transformer_engine17multi_tensor_adam11AdamFunctorI6__half13__nv_bfloat16fiEEJffffffNS3_10adamMode_tEfEEvlPViT_T0_DpT1_) ;  /* 0xffffffc826c87950 */ /* 0x001fea0003c3ffff */
.L_x_3376:
        /* <DEDUP_REMOVED lines=10> */
.L_x_5562:


//--------------------- .text._Z25multi_tensor_apply_kernelI18TensorListMetadataILi4ELb0EEN18transformer_engine17multi_tensor_adam11AdamFunctorI6__halfS5_fiEEJffffffNS3_10adamMode_tEfEEvlPViT_T0_DpT1_ --------------------------
	.section	.text._Z25multi_tensor_apply_kernelI18TensorListMetadataILi4ELb0EEN18transformer_engine17multi_tensor_adam11AdamFunctorI6__halfS5_fiEEJffffffNS3_10adamMode_tEfEEvlPViT_T0_DpT1_,"ax",@progbits
	.align	128
        .global         _Z25multi_tensor_apply_kernelI18TensorListMetadataILi4ELb0EEN18transformer_engine17multi_tensor_adam11AdamFunctorI6__halfS5_fiEEJffffffNS3_10adamMode_tEfEEvlPViT_T0_DpT1_
        .type           _Z25multi_tensor_apply_kernelI18TensorListMetadataILi4ELb0EEN18transformer_engine17multi_tensor_adam11AdamFunctorI6__halfS5_fiEEJffffffNS3_10adamMode_tEfEEvlPViT_T0_DpT1_,@function
        .size           _Z25multi_tensor_apply_kernelI18TensorListMetadataILi4ELb0EEN18transformer_engine17multi_tensor_adam11AdamFunctorI6__halfS5_fiEEJffffffNS3_10adamMode_tEfEEvlPViT_T0_DpT1_,(.L_x_5564 - _Z25multi_tensor_apply_kernelI18TensorListMetadataILi4ELb0EEN18transformer_engine17multi_tensor_adam11AdamFunctorI6__halfS5_fiEEJffffffNS3_10adamMode_tEfEEvlPViT_T0_DpT1_)
        .other          _Z25multi_tensor_apply_kernelI18TensorListMetadataILi4ELb0EEN18transformer_engine17multi_tensor_adam11AdamFunctorI6__halfS5_fiEEJffffffNS3_10adamMode_tEfEEvlPViT_T0_DpT1_,@"STO_CUDA_ENTRY STV_DEFAULT"
_Z25multi_tensor_apply_kernelI18TensorListMetadataILi4ELb0EEN18transformer_engine17multi_tensor_adam11AdamFunctorI6__halfS5_fiEEJffffffNS3_10adamMode_tEfEEvlPViT_T0_DpT1_:
.text._Z25multi_tensor_apply_kernelI18TensorListMetadataILi4ELb0EEN18transformer_engine17multi_tensor_adam11AdamFunctorI6__halfS5_fiEEJffffffNS3_10adamMode_tEfEEvlPViT_T0_DpT1_:
        /* <DEDUP_REMOVED lines=36> */
.L_x_3450:
[----:B------:R-:W0:Y:S02]  /*0240*/  S2R R0, SR_TID.X ;  /* 0x0000000000007919 */ /* 0x000e240000002100 */
[----:B0-----:R-:W-:-:S04]  /*0250*/  IADD3 R0, R0, UR4, RZ ;  /* 0x0000000400007c10 */ /* 0x001fc8000fffe0ff */
[C---:B------:R-:W-:Y:S02]  /*0260*/  ISETP.GE.AND P0, PT, R0.reuse, UR26, PT ;  /* 0x0000001a00007c0c */ /* 0x040fe4000bf06270 */
[C---:B------:R-:W-:Y:S02]  /*0270*/  IADD3 R20, P1, R0.reuse, UR8, RZ ;  /* 0x0000000800147c10 */ /* 0x040fe4000ff3e0ff */
[C---:B------:R-:W-:Y:S02]  /*0280*/  ISETP.LT.AND P0, PT, R0.reuse, UR9, !P0 ;  /* 0x0000000900007c0c */ /* 0x040fe4000c701270 */
[----:B--2---:R-:W-:Y:S02]  /*0290*/  LEA.HI.X.SX32 R23, R0, UR20, 0x1, P1 ;  /* 0x0000001400177c11 */ /* 0x004fe400088f0eff */
[----:B------:R-:W-:Y:S02]  /*02a0*/  SHF.L.U32 R22, R20, 0x1, RZ ;  /* 0x0000000114167819 */ /* 0x000fe400000006ff */
[----:B------:R-:W-:-:S02]  /*02b0*/  IADD3 R27, R0, UR5, RZ ;  /* 0x00000005001b7c10 */ /* 0x000fc4000fffe0ff */
[----:B------:R-:W-:Y:S02]  /*02c0*/  SHF.L.U64.HI R25, R20, 0x1, R23 ;  /* 0x0000000114197819 */ /* 0x000fe40000010217 */
[C---:B------:R-:W-:Y:S02]  /*02d0*/  IADD3 R21, R27.reuse, UR5, RZ ;  /* 0x000000051b157c10 */ /* 0x040fe4000fffe0ff */
[----:B------:R-:W-:Y:S02]  /*02e0*/  ISETP.GE.AND P1, PT, R27, UR26, PT ;  /* 0x0000001a1b007c0c */ /* 0x000fe4000bf26270 */
[----:B------:R-:W-:Y:S02]  /*02f0*/  @P0 IADD3 R2, P2, R22, UR10, RZ ;  /* 0x0000000a16020c10 */ /* 0x000fe4000ff5e0ff */
[----:B------:R-:W-:Y:S02]  /*0300*/  IADD3 R6, R21, UR5, RZ ;  /* 0x0000000515067c10 */ /* 0x000fe4000fffe0ff */
[----:B------:R-:W-:-:S02]  /*0310*/  @P0 IADD3.X R3, R25, UR11, RZ, P2, !PT ;  /* 0x0000000b19030c10 */ /* 0x000fc400097fe4ff */
[----:B------:R-:W-:Y:S02]  /*0320*/  ISETP.GE.AND P2, PT, R21, UR26, PT ;  /* 0x0000001a15007c0c */ /* 0x000fe4000bf46270 */
[----:B------:R-:W-:Y:S01]  /*0330*/  ISETP.GE.AND P3, PT, R6, UR26, PT ;  /* 0x0000001a06007c0c */ /* 0x000fe2000bf66270 */
[----:B------:R-:W2:Y:S01]  /*0340*/  @P0 LDG.E.U16 R0, desc[UR16][R2.64] ;  /* 0x0000001002000981 */ /* 0x000ea2000c1e1500 */
[----:B------:R-:W-:Y:S02]  /*0350*/  ISETP.LT.AND P1, PT, R27, UR9, !P1 ;  /* 0x000000091b007c0c */ /* 0x000fe4000cf21270 */
[----:B------:R-:W-:Y:S02]  /*0360*/  ISETP.LT.AND P2, PT, R21, UR9, !P2 ;  /* 0x0000000915007c0c */ /* 0x000fe4000d741270 */
[----:B------:R-:W-:Y:S02]  /*0370*/  IADD3 R26, P4, R27, UR8, RZ ;  /* 0x000000081b1a7c10 */ /* 0x000fe4000ff9e0ff */
[----:B------:R-:W-:-:S02]  /*0380*/  IADD3 R32, P5, R21, UR8, RZ ;  /* 0x0000000815207c10 */ /* 0x000fc4000ffbe0ff */
[----:B------:R-:W-:Y:S01]  /*0390*/  ISETP.LT.AND P3, PT, R6, UR9, !P3 ;  /* 0x0000000906007c0c */ /* 0x000fe2000df61270 */
[----:B------:R-:W-:Y:S01]  /*03a0*/  IMAD.SHL.U32 R24, R26, 0x2, RZ ;  /* 0x000000021a187824 */ /* 0x000fe200078e00ff */
[----:B------:R-:W-:Y:S02]  /*03b0*/  LEA.HI.X.SX32 R21, R21, UR20, 0x1, P5 ;  /* 0x0000001415157c11 */ /* 0x000fe4000a8f0eff */
[----:B------:R-:W-:Y:S02]  /*03c0*/  IADD3 R5, P5, R6, UR8, RZ ;  /* 0x0000000806057c10 */ /* 0x000fe4000ffbe0ff */
[----:B------:R-:W-:Y:S02]  /*03d0*/  LEA.HI.X.SX32 R27, R27, UR20, 0x1, P4 ;  /* 0x000000141b1b7c11 */ /* 0x000fe4000a0f0eff */
        /* <DEDUP_REMOVED lines=28> */
[----:B------:R-:W-:Y:S02]  /*05a0*/  IADD3.X R17, R25, UR13, RZ, P4, !PT ;  /* 0x0000000d19117c10 */ /* 0x000fe4000a7fe4ff */
[----:B------:R-:W-:Y:S02]  /*05b0*/  CS2R R40, SRZ ;  /* 0x0000000000287805 */ /* 0x000fe4000001ff00 */
[----:B------:R-:W-:Y:S02]  /*05c0*/  SHF.L.U32 R26, R26, 0x2, RZ ;  /* 0x000000021a1a7819 */ /* 0x000fe400000006ff */
[----:B------:R-:W-:Y:S02]  /*05d0*/  CS2R R10, SRZ ;  /* 0x00000000000a7805 */ /* 0x000fe4000001ff00 */
[----:B------:R-:W-:Y:S01]  /*05e0*/  IADD3 R22, P4, R24, UR12, RZ ;  /* 0x0000000c18167c10 */ /* 0x000fe2000ff9e0ff */
[----:B------:R-:W-:Y:S01]  /*05f0*/  IMAD.MOV.U32 R13, RZ, RZ, RZ ;  /* 0x000000ffff0d7224 */ /* 0x000fe200078e00ff */
[C---:B------:R-:W-:Y:S01]  /*0600*/  IADD3.X R19, R23.reuse, UR15, RZ, P5, !PT ;  /* 0x0000000f17137c10 */ /* 0x040fe2000affe4ff */
[----:B------:R-:W4:Y:S01]  /*0610*/  @P3 LDG.E.U16 R38, desc[UR16][R38.64] ;  /* 0x0000001026263981 */ /* 0x000f22000c1e1500 */
[----:B------:R-:W-:-:S02]  /*0620*/  IADD3.X R21, R23, UR7, RZ, P6, !PT ;  /* 0x0000000717157c10 */ /* 0x000fc4000b7fe4ff */
[----:B------:R-:W-:Y:S02]  /*0630*/  IADD3 R24, P5, R26, UR14, RZ ;  /* 0x0000000e1a187c10 */ /* 0x000fe4000ffbe0ff */
[----:B------:R-:W-:Y:S01]  /*0640*/  SHF.L.U32 R32, R32, 0x2, RZ ;  /* 0x0000000220207819 */ /* 0x000fe200000006ff */
[----:B------:R-:W-:Y:S01]  /*0650*/  IMAD.SHL.U32 R5, R5, 0x4, RZ ;  /* 0x0000000405057824 */ /* 0x000fe200078e00ff */
        /* <DEDUP_REMOVED lines=9> */
[C---:B------:R-:W-:Y:S01]  /*06f0*/  IADD3.X R31, R9.reuse, UR15, RZ, P5, !PT ;  /* 0x0000000f091f7c10 */ /* 0x040fe2000affe4ff */
[----:B------:R-:W4:Y:S01]  /*0700*/  @P2 LDG.E.U16 R45, desc[UR16][R28.64] ;  /* 0x000000101c2d2981 */ /* 0x000f22000c1e1500 */
[----:B------:R-:W-:Y:S02]  /*0710*/  IADD3.X R33, R9, UR7, RZ, P4, !PT ;  /* 0x0000000709217c10 */ /* 0x000fe4000a7fe4ff */
[----:B------:R-:W-:Y:S01]  /*0720*/  IADD3 R26, P6, R26, UR6, RZ ;  /* 0x000000061a1a7c10 */ /* 0x000fe2000ffde0ff */
[----:B------:R0:W5:Y:S01]  /*0730*/  @P0 LDG.E R43, desc[UR16][R20.64] ;  /* 0x00000010142b0981 */ /* 0x000162000c1e1900 */
[----:B------:R-:W-:-:S02]  /*0740*/  IADD3 R34, P4, R5, UR14, RZ ;  /* 0x0000000e05227c10 */ /* 0x000fc4000ff9e0ff */
[----:B------:R-:W-:Y:S01]  /*0750*/  IADD3 R36, P5, R5, UR6, RZ ;  /* 0x0000000605247c10 */ /* 0x000fe2000ffbe0ff */
[----:B------:R0:W5:Y:S01]  /*0760*/  @P2 LDG.E R10, desc[UR16][R30.64] ;  /* 0x000000101e0a2981 */ /* 0x000162000c1e1900 */
[----:B------:R-:W-:Y:S02]  /*0770*/  MOV R15, RZ ;  /* 0x000000ff000f7202 */ /* 0x000fe40000000f00 */
[----:B------:R-:W-:Y:S01]  /*0780*/  IADD3.X R27, R27, UR7, RZ, P6, !PT ;  /* 0x000000071b1b7c10 */ /* 0x000fe2000b7fe4ff */
[----:B------:R0:W5:Y:S01]  /*0790*/  @P2 LDG.E R13, desc[UR16][R32.64] ;  /* 0x00000010200d2981 */ /* 0x000162000c1e1900 */
[C---:B------:R-:W-:Y:S02]  /*07a0*/  IADD3.X R35, R6.reuse, UR15, RZ, P4, !PT ;  /* 0x0000000f06237c10 */ /* 0x040fe4000a7fe4ff */
[----:B------:R-:W-:Y:S01]  /*07b0*/  IADD3.X R37, R6, UR7, RZ, P5, !PT ;  /* 0x0000000706257c10 */ /* 0x000fe2000affe4ff */
        /* <DEDUP_REMOVED lines=8> */
[----:B---3--:R-:W-:Y:S01]  /*0840*/  @P1 HADD2.F32 R40, -RZ, R3.H0_H0 ;  /* 0x20000003ff281230 */ /* 0x008fe20000004100 */
[----:B------:R-:W-:Y:S01]  /*0850*/  HFMA2.MMA R3, -RZ, RZ, 0, 0 ;  /* 0x00000000ff037435 */ /* 0x000fe200000001ff */
[----:B----4-:R-:W-:Y:S01]  /*0860*/  @P2 HADD2.F32 R9, -RZ, R4.H0_H0 ;  /* 0x20000004ff092230 */ /* 0x010fe20000004100 */
[----:B------:R-:W-:Y:S01]  /*0870*/  CS2R R4, SRZ ;  /* 0x0000000000047805 */ /* 0x000fe2000001ff00 */
[----:B------:R-:W-:Y:S02]  /*0880*/  @P3 HADD2.F32 R6, -RZ, R2.H0_H0 ;  /* 0x20000002ff063230 */ /* 0x000fe40000004100 */
        /* <DEDUP_REMOVED lines=24> */
[----:B------:R-:W-:Y:S05]  /*0a10*/  CALL.REL.NOINC `($__internal_81_$__cuda_sm3x_div_rn_noftz_f32_slowpath) ;  /* 0x0000002400187944 */ /* 0x000fea0003c00000 */
[----:B------:R-:W-:-:S07]  /*0a20*/  IMAD.MOV.U32 R50, RZ, RZ, R2 ;  /* 0x000000ffff327224 */ /* 0x000fce00078e0002 */
.L_x_3379:
[----:B------:R-:W-:Y:S05]  /*0a30*/  BSYNC B2 ;  /* 0x0000000000027941 */ /* 0x000fea0003800000 */
.L_x_3378:
        /* <DEDUP_REMOVED lines=14> */
[----:B------:R-:W-:Y:S05]  /*0b20*/  CALL.REL.NOINC `($__internal_81_$__cuda_sm3x_div_rn_noftz_f32_slowpath) ;  /* 0x0000002000d47944 */ /* 0x000fea0003c00000 */
[----:B------:R-:W-:-:S07]  /*0b30*/  MOV R38, R2 ;  /* 0x0000000200267202 */ /* 0x000fce0000000f00 */
.L_x_3381:
[----:B------:R-:W-:Y:S05]  /*0b40*/  BSYNC B2 ;  /* 0x0000000000027941 */ /* 0x000fea0003800000 */
.L_x_3380:
[----:B------:R-:W-:Y:S01]  /*0b50*/  IADD3 R2, R38, -0xd000000, RZ ;  /* 0xf300000026027810 */ /* 0x000fe20007ffe0ff */
[----:B------:R0:W1:Y:S01]  /*0b60*/  MUFU.RSQ R45, R38 ;  /* 0x00000026002d7308 */ /* 0x0000620000001400 */
[----:B------:R-:W-:Y:S02]  /*0b70*/  BSSY B0, `(.L_x_3382) ;  /* 0x000000a000007945 */ /* 0x000fe40003800000 */
[----:B------:R-:W-:-:S13]  /*0b80*/  ISETP.GT.U32.AND P4, PT, R2, 0x727fffff, PT ;  /* 0x727fffff0200780c */ /* 0x000fda0003f84070 */
[----:B0-----:R-:W-:Y:S05]  /*0b90*/  @!P4 BRA `(.L_x_3383) ;  /* 0x00000000000cc947 */ /* 0x001fea0003800000 */
[----:B------:R-:W-:-:S07]  /*0ba0*/  MOV R2, 0xbc0 ;  /* 0x00000bc000027802 */ /* 0x000fce0000000f00 */
[----:B-1----:R-:W-:Y:S05]  /*0bb0*/  CALL.REL.NOINC `($__internal_80_$__cuda_sm20_sqrt_rn_f32_slowpath) ;  /* 0x0000002000587944 */ /* 0x002fea0003c00000 */
[----:B------:R-:W-:Y:S05]  /*0bc0*/  BRA `(.L_x_3384) ;  /* 0x0000000000107947 */ /* 0x000fea0003800000 */
.L_x_3383:
[C---:B-1----:R-:W-:Y:S01]  /*0bd0*/  FMUL.FTZ R39, R45.reuse, R38 ;  /* 0x000000262d277220 */ /* 0x042fe20000410000 */
[----:B------:R-:W-:-:S03]  /*0be0*/  FMUL.FTZ R42, R45, 0.5 ;  /* 0x3f0000002d2a7820 */ /* 0x000fc60000410000 */
[----:B------:R-:W-:-:S04]  /*0bf0*/  FFMA R38, -R39, R39, R38 ;  /* 0x0000002727267223 */ /* 0x000fc80000000126 */
[----:B------:R-:W-:-:S07]  /*0c00*/  FFMA R42, R38, R42, R39 ;  /* 0x0000002a262a7223 */ /* 0x000fce0000000027 */
.L_x_3384:
[----:B------:R-:W-:Y:S05]  /*0c10*/  BSYNC B0 ;  /* 0x0000000000007941 */ /* 0x000fea0003800000 */
.L_x_3382:
        /* <DEDUP_REMOVED lines=13> */
[----:B------:R-:W-:Y:S05]  /*0cf0*/  CALL.REL.NOINC `($__internal_81_$__cuda_sm3x_div_rn_noftz_f32_slowpath) ;  /* 0x0000002000607944 */ /* 0x000fea0003c00000 */
.L_x_3386:
[----:B------:R-:W-:Y:S05]  /*0d00*/  BSYNC B2 ;  /* 0x0000000000027941 */ /* 0x000fea0003800000 */
.L_x_3385:
        /* <DEDUP_REMOVED lines=20> */
[----:B------:R-:W-:Y:S05]  /*0e50*/  CALL.REL.NOINC `($__internal_81_$__cuda_sm3x_div_rn_noftz_f32_slowpath) ;  /* 0x0000002000087944 */ /* 0x000fea0003c00000 */
[----:B------:R-:W-:-:S07]  /*0e60*/  MOV R50, R2 ;  /* 0x0000000200327202 */ /* 0x000fce0000000f00 */
.L_x_3388:
[----:B------:R-:W-:Y:S05]  /*0e70*/  BSYNC B2 ;  /* 0x0000000000027941 */ /* 0x000fea0003800000 */
.L_x_3387:
        /* <DEDUP_REMOVED lines=15> */
[----:B------:R-:W-:-:S07]  /*0f70*/  IMAD.MOV.U32 R38, RZ, RZ, R2 ;  /* 0x000000ffff267224 */ /* 0x000fce00078e0002 */
.L_x_3390:
[----:B------:R-:W-:Y:S05]  /*0f80*/  BSYNC B2 ;  /* 0x0000000000027941 */ /* 0x000fea0003800000 */
.L_x_3389:
        /* <DEDUP_REMOVED lines=8> */
.L_x_3392:
[C---:B-1----:R-:W-:Y:S01]  /*1010*/  FMUL.FTZ R39, R45.reuse, R38 ;  /* 0x000000262d277220 */ /* 0x042fe20000410000 */
[----:B------:R-:W-:-:S03]  /*1020*/  FMUL.FTZ R42, R45, 0.5 ;  /* 0x3f0000002d2a7820 */ /* 0x000fc60000410000 */
[----:B------:R-:W-:-:S04]  /*1030*/  FFMA R38, -R39, R39, R38 ;  /* 0x0000002727267223 */ /* 0x000fc80000000126 */
[----:B------:R-:W-:-:S07]  /*1040*/  FFMA R42, R38, R42, R39 ;  /* 0x0000002a262a7223 */ /* 0x000fce0000000027 */
.L_x_3393:
[----:B------:R-:W-:Y:S05]  /*1050*/  BSYNC B0 ;  /* 0x0000000000007941 */ /* 0x000fea0003800000 */
.L_x_3391:
        /* <DEDUP_REMOVED lines=13> */
[----:B------:R-:W-:Y:S05]  /*1130*/  CALL.REL.NOINC `($__internal_81_$__cuda_sm3x_div_rn_noftz_f32_slowpath) ;  /* 0x0000001c00507944 */ /* 0x000fea0003c00000 */
.L_x_3395:
[----:B------:R-:W-:Y:S05]  /*1140*/  BSYNC B2 ;  /* 0x0000000000027941 */ /* 0x000fea0003800000 */
.L_x_3394:
        /* <DEDUP_REMOVED lines=21> */
[----:B------:R-:W-:-:S07]  /*12a0*/  IMAD.MOV.U32 R50, RZ, RZ, R2 ;  /* 0x000000ffff327224 */ /* 0x000fce00078e0002 */
.L_x_3397:
[----:B------:R-:W-:Y:S05]  /*12b0*/  BSYNC B2 ;  /* 0x0000000000027941 */ /* 0x000fea0003800000 */
.L_x_3396:
        /* <DEDUP_REMOVED lines=16> */
.L_x_3399:
[----:B------:R-:W-:Y:S05]  /*13c0*/  BSYNC B2 ;  /* 0x0000000000027941 */ /* 0x000fea0003800000 */
.L_x_3398:
        /* <DEDUP_REMOVED lines=8> */
.L_x_3401:
[C---:B-1----:R-:W-:Y:S01]  /*1450*/  FMUL.FTZ R39, R45.reuse, R38 ;  /* 0x000000262d277220 */ /* 0x042fe20000410000 */
[----:B------:R-:W-:-:S03]  /*1460*/  FMUL.FTZ R42, R45, 0.5 ;  /* 0x3f0000002d2a7820 */ /* 0x000fc60000410000 */
[----:B------:R-:W-:-:S04]  /*1470*/  FFMA R38, -R39, R39, R38 ;  /* 0x0000002727267223 */ /* 0x000fc80000000126 */
[----:B------:R-:W-:-:S07]  /*1480*/  FFMA R42, R38, R42, R39 ;  /* 0x0000002a262a7223 */ /* 0x000fce0000000027 */
.L_x_3402:
[----:B------:R-:W-:Y:S05]  /*1490*/  BSYNC B0 ;  /* 0x0000000000007941 */ /* 0x000fea0003800000 */
.L_x_3400:
        /* <DEDUP_REMOVED lines=14> */
[----:B------:R-:W-:-:S07]  /*1580*/  MOV R53, R2 ;  /* 0x0000000200357202 */ /* 0x000fce0000000f00 */
.L_x_3404:
[----:B------:R-:W-:Y:S05]  /*1590*/  BSYNC B2 ;  /* 0x0000000000027941 */ /* 0x000fea0003800000 */
.L_x_3403:
        /* <DEDUP_REMOVED lines=20> */
[----:B------:R-:W-:Y:S05]  /*16e0*/  CALL.REL.NOINC `($__internal_81_$__cuda_sm3x_div_rn_noftz_f32_slowpath) ;  /* 0x0000001400e47944 */ /* 0x000fea0003c00000 */
[----:B------:R-:W-:-:S07]  /*16f0*/  MOV R6, R2 ;  /* 0x0000000200067202 */ /* 0x000fce0000000f00 */
.L_x_3406:
[----:B------:R-:W-:Y:S05]  /*1700*/  BSYNC B2 ;  /* 0x0000000000027941 */ /* 0x000fea0003800000 */
.L_x_3405:
        /* <DEDUP_REMOVED lines=14> */
[----:B------:R-:W-:Y:S05]  /*17f0*/  CALL.REL.NOINC `($__internal_81_$__cuda_sm3x_div_rn_noftz_f32_slowpath) ;  /* 0x0000001400a07944 */ /* 0x000fea0003c00000 */
.L_x_3408:
[----:B------:R-:W-:Y:S05]  /*1800*/  BSYNC B2 ;  /* 0x0000000000027941 */ /* 0x000fea0003800000 */
.L_x_3407:
[----:B------:R-:W-:Y:S01]  /*1810*/  IADD3 R8, R2, -0xd000000, RZ ;  /* 0xf300000002087810 */ /* 0x000fe20007ffe0ff */
[----:B------:R0:W1:Y:S01]  /*1820*/  MUFU.RSQ R45, R2 ;  /* 0x00000002002d7308 */ /* 0x0000620000001400 */
[----:B------:R-:W-:Y:S02]  /*1830*/  BSSY B0, `(.L_x_3409) ;  /* 0x000000b000007945 */ /* 0x000fe40003800000 */
[----:B------:R-:W-:-:S13]  /*1840*/  ISETP.GT.U32.AND P4, PT, R8, 0x727fffff, PT ;  /* 0x727fffff0800780c */ /* 0x000fda0003f84070 */
[----:B0-----:R-:W-:Y:S05]  /*1850*/  @!P4 BRA `(.L_x_3410) ;  /* 0x000000000010c947 */ /* 0x001fea0003800000 */
[----:B------:R-:W-:Y:S02]  /*1860*/  MOV R38, R2 ;  /* 0x0000000200267202 */ /* 0x000fe40000000f00 */
[----:B------:R-:W-:-:S07]  /*1870*/  MOV R2, 0x1890 ;  /* 0x0000189000027802 */ /* 0x000fce0000000f00 */
[----:B-1----:R-:W-:Y:S05]  /*1880*/  CALL.REL.NOINC `($__internal_80_$__cuda_sm20_sqrt_rn_f32_slowpath) ;  /* 0x0000001400247944 */ /* 0x002fea0003c00000 */
[----:B------:R-:W-:Y:S05]  /*1890*/  BRA `(.L_x_3411) ;  /* 0x0000000000107947 */ /* 0x000fea0003800000 */
.L_x_3410:
[C---:B-1----:R-:W-:Y:S01]  /*18a0*/  FMUL.FTZ R39, R45.reuse, R2 ;  /* 0x000000022d277220 */ /* 0x042fe20000410000 */
[----:B------:R-:W-:-:S03]  /*18b0*/  FMUL.FTZ R42, R45, 0.5 ;  /* 0x3f0000002d2a7820 */ /* 0x000fc60000410000 */
[----:B------:R-:W-:-:S04]  /*18c0*/  FFMA R2, -R39, R39, R2 ;  /* 0x0000002727027223 */ /* 0x000fc80000000102 */
[----:B------:R-:W-:-:S07]  /*18d0*/  FFMA R42, R2, R42, R39 ;  /* 0x0000002a022a7223 */ /* 0x000fce0000000027 */
.L_x_3411:
[----:B------:R-:W-:Y:S05]  /*18e0*/  BSYNC B0 ;  /* 0x0000000000007941 */ /* 0x000fea0003800000 */
.L_x_3409:
        /* <DEDUP_REMOVED lines=14> */
.L_x_3413:
[----:B------:R-:W-:Y:S05]  /*19d0*/  BSYNC B2 ;  /* 0x0000000000027941 */ /* 0x000fea0003800000 */
.L_x_3412:
[----:B------:R-:W-:Y:S01]  /*19e0*/  FFMA R2, R3, UR23, R2 ;  /* 0x0000001703027c23 */ /* 0x000fe20008000002 */
[----:B------:R-:W-:Y:S06]  /*19f0*/  BRA `(.L_x_3414) ;  /* 0x00000010004c7947 */ /* 0x000fec0003800000 */
.L_x_3377:
        /* <DEDUP_REMOVED lines=20> */
[----:B------:R-:W-:Y:S05]  /*1b40*/  CALL.REL.NOINC `($__internal_81_$__cuda_sm3x_div_rn_noftz_f32_slowpath) ;  /* 0x0000001000cc7944 */ /* 0x000fea0003c00000 */
[----:B------:R-:W-:-:S07]  /*1b50*/  MOV R50, R2 ;  /* 0x0000000200327202 */ /* 0x000fce0000000f00 */
.L_x_3416:
[----:B------:R-:W-:Y:S05]  /*1b60*/  BSYNC B2 ;  /* 0x0000000000027941 */ /* 0x000fea0003800000 */
.L_x_3415:
        /* <DEDUP_REMOVED lines=16> */
.L_x_3418:
[----:B------:R-:W-:Y:S05]  /*1c70*/  BSYNC B2 ;  /* 0x0000000000027941 */ /* 0x000fea0003800000 */
.L_x_3417:
        /* <DEDUP_REMOVED lines=8> */
.L_x_3420:
[C---:B-1----:R-:W-:Y:S01]  /*1d00*/  FMUL.FTZ R39, R45.reuse, R38 ;  /* 0x000000262d277220 */ /* 0x042fe20000410000 */
[----:B------:R-:W-:-:S03]  /*1d10*/  FMUL.FTZ R42, R45, 0.5 ;  /* 0x3f0000002d2a7820 */ /* 0x000fc60000410000 */
[----:B------:R-:W-:-:S04]  /*1d20*/  FFMA R38, -R39, R39, R38 ;  /* 0x0000002727267223 */ /* 0x000fc80000000126 */
[----:B------:R-:W-:-:S07]  /*1d30*/  FFMA R42, R38, R42, R39 ;  /* 0x0000002a262a7223 */ /* 0x000fce0000000027 */
.L_x_3421:
[----:B------:R-:W-:Y:S05]  /*1d40*/  BSYNC B0 ;  /* 0x0000000000007941 */ /* 0x000fea0003800000 */
.L_x_3419:
        /* <DEDUP_REMOVED lines=13> */
[----:B------:R-:W-:Y:S05]  /*1e20*/  CALL.REL.NOINC `($__internal_81_$__cuda_sm3x_div_rn_noftz_f32_slowpath) ;  /* 0x0000001000147944 */ /* 0x000fea0003c00000 */
.L_x_3423:
[----:B------:R-:W-:Y:S05]  /*1e30*/  BSYNC B2 ;  /* 0x0000000000027941 */ /* 0x000fea0003800000 */
.L_x_3422:
        /* <DEDUP_REMOVED lines=23> */
.L_x_3425:
[----:B------:R-:W-:Y:S05]  /*1fb0*/  BSYNC B2 ;  /* 0x0000000000027941 */ /* 0x000fea0003800000 */
.L_x_3424:
        /* <DEDUP_REMOVED lines=14> */
[----:B------:R-:W-:Y:S05]  /*20a0*/  CALL.REL.NOINC `($__internal_81_$__cuda_sm3x_div_rn_noftz_f32_slowpath) ;  /* 0x0000000c00747944 */ /* 0x000fea0003c00000 */
.L_x_3427:
[----:B------:R-:W-:Y:S05]  /*20b0*/  BSYNC B2 ;  /* 0x0000000000027941 */ /* 0x000fea0003800000 */
.L_x_3426:
        /* <DEDUP_REMOVED lines=9> */
.L_x_3429:
[C---:B-1----:R-:W-:Y:S01]  /*2150*/  FMUL.FTZ R39, R45.reuse, R2 ;  /* 0x000000022d277220 */ /* 0x042fe20000410000 */
[----:B------:R-:W-:-:S03]  /*2160*/  FMUL.FTZ R42, R45, 0.5 ;  /* 0x3f0000002d2a7820 */ /* 0x000fc60000410000 */
[----:B------:R-:W-:-:S04]  /*2170*/  FFMA R2, -R39, R39, R2 ;  /* 0x0000002727027223 */ /* 0x000fc80000000102 */
[----:B------:R-:W-:-:S07]  /*2180*/  FFMA R42, R2, R42, R39 ;  /* 0x0000002a022a7223 */ /* 0x000fce0000000027 */
.L_x_3430:
[----:B------:R-:W-:Y:S05]  /*2190*/  BSYNC B0 ;  /* 0x0000000000007941 */ /* 0x000fea0003800000 */
.L_x_3428:
        /* <DEDUP_REMOVED lines=14> */
.L_x_3432:
[----:B------:R-:W-:Y:S05]  /*2280*/  BSYNC B2 ;  /* 0x0000000000027941 */ /* 0x000fea0003800000 */
.L_x_3431:
        /* <DEDUP_REMOVED lines=23> */
.L_x_3434:
[----:B------:R-:W-:Y:S05]  /*2400*/  BSYNC B2 ;  /* 0x0000000000027941 */ /* 0x000fea0003800000 */
.L_x_3433:
        /* <DEDUP_REMOVED lines=15> */
.L_x_3436:
[----:B------:R-:W-:Y:S05]  /*2500*/  BSYNC B2 ;  /* 0x0000000000027941 */ /* 0x000fea0003800000 */
.L_x_3435:
[----:B------:R-:W-:Y:S01]  /*2510*/  VIADD R38, R2, 0xf3000000 ;  /* 0xf300000002267836 */ /* 0x000fe20000000000 */
[----:B------:R0:W1:Y:S01]  /*2520*/  MUFU.RSQ R45, R2 ;  /* 0x00000002002d7308 */ /* 0x0000620000001400 */
[----:B------:R-:W-:Y:S03]  /*2530*/  BSSY B0, `(.L_x_3437) ;  /* 0x000000b000007945 */ /* 0x000fe60003800000 */
[----:B------:R-:W-:-:S13]  /*2540*/  ISETP.GT.U32.AND P4, PT, R38, 0x727fffff, PT ;  /* 0x727fffff2600780c */ /* 0x000fda0003f84070 */
[----:B01----:R-:W-:Y:S05]  /*2550*/  @!P4 BRA `(.L_x_3438) ;  /* 0x000000000010c947 */ /* 0x003fea0003800000 */
[----:B------:R-:W-:Y:S02]  /*2560*/  MOV R38, R2 ;  /* 0x0000000200267202 */ /* 0x000fe40000000f00 */
[----:B------:R-:W-:-:S07]  /*2570*/  MOV R2, 0x2590 ;  /* 0x0000259000027802 */ /* 0x000fce0000000f00 */
[----:B------:R-:W-:Y:S05]  /*2580*/  CALL.REL.NOINC `($__internal_80_$__cuda_sm20_sqrt_rn_f32_slowpath) ;  /* 0x0000000400e47944 */ /* 0x000fea0003c00000 */
[----:B------:R-:W-:Y:S05]  /*2590*/  BRA `(.L_x_3439) ;  /* 0x0000000000107947 */ /* 0x000fea0003800000 */
.L_x_3438:
[C---:B------:R-:W-:Y:S01]  /*25a0*/  FMUL.FTZ R39, R45.reuse, R2 ;  /* 0x000000022d277220 */ /* 0x040fe20000410000 */
[----:B------:R-:W-:-:S03]  /*25b0*/  FMUL.FTZ R42, R45, 0.5 ;  /* 0x3f0000002d2a7820 */ /* 0x000fc60000410000 */
[----:B------:R-:W-:-:S04]  /*25c0*/  FFMA R2, -R39, R39, R2 ;  /* 0x0000002727027223 */ /* 0x000fc80000000102 */
[----:B------:R-:W-:-:S07]  /*25d0*/  FFMA R42, R2, R42, R39 ;  /* 0x0000002a022a7223 */ /* 0x000fce0000000027 */
.L_x_3439:
[----:B------:R-:W-:Y:S05]  /*25e0*/  BSYNC B0 ;  /* 0x0000000000007941 */ /* 0x000fea0003800000 */
.L_x_3437:
        /* <DEDUP_REMOVED lines=14> */
.L_x_3441:
[----:B------:R-:W-:Y:S05]  /*26d0*/  BSYNC B2 ;  /* 0x0000000000027941 */ /* 0x000fea0003800000 */
.L_x_3440:
        /* <DEDUP_REMOVED lines=21> */
[----:B------:R-:W-:Y:S05]  /*2830*/  CALL.REL.NOINC `($__internal_81_$__cuda_sm3x_div_rn_noftz_f32_slowpath) ;  /* 0x0000000400907944 */ /* 0x000fea0003c00000 */
[----:B------:R-:W-:-:S07]  /*2840*/  MOV R6, R2 ;  /* 0x0000000200067202 */ /* 0x000fce0000000f00 */
.L_x_3443:
[----:B------:R-:W-:Y:S05]  /*2850*/  BSYNC B2 ;  /* 0x0000000000027941 */ /* 0x000fea0003800000 */
.L_x_3442:
        /* <DEDUP_REMOVED lines=15> */
.L_x_3445:
[----:B------:R-:W-:Y:S05]  /*2950*/  BSYNC B2 ;  /* 0x0000000000027941 */ /* 0x000fea0003800000 */
.L_x_3444:
        /* <DEDUP_REMOVED lines=9> */
.L_x_3447:
[C---:B-1----:R-:W-:Y:S01]  /*29f0*/  FMUL.FTZ R39, R45.reuse, R2 ;  /* 0x000000022d277220 */ /* 0x042fe20000410000 */
[----:B------:R-:W-:-:S03]  /*2a00*/  FMUL.FTZ R42, R45, 0.5 ;  /* 0x3f0000002d2a7820 */ /* 0x000fc60000410000 */
[----:B------:R-:W-:-:S04]  /*2a10*/  FFMA R2, -R39, R39, R2 ;  /* 0x0000002727027223 */ /* 0x000fc80000000102 */
[----:B------:R-:W-:-:S07]  /*2a20*/  FFMA R42, R2, R42, R39 ;  /* 0x0000002a022a7223 */ /* 0x000fce0000000027 */
.L_x_3448:
[----:B------:R-:W-:Y:S05]  /*2a30*/  BSYNC B0 ;  /* 0x0000000000007941 */ /* 0x000fea0003800000 */
.L_x_3446:
        /* <DEDUP_REMOVED lines=14> */
.L_x_3449:
[----:B------:R-:W-:Y:S05]  /*2b20*/  BSYNC B2 ;  /* 0x0000000000027941 */ /* 0x000fea0003800000 */
.L_x_3414:
        /* <DEDUP_REMOVED lines=31> */
        .weak           $__internal_80_$__cuda_sm20_sqrt_rn_f32_slowpath
        .type           $__internal_80_$__cuda_sm20_sqrt_rn_f32_slowpath,@function
        .size           $__internal_80_$__cuda_sm20_sqrt_rn_f32_slowpath,($__internal_81_$__cuda_sm3x_div_rn_noftz_f32_slowpath - $__internal_80_$__cuda_sm20_sqrt_rn_f32_slowpath)
$__internal_80_$__cuda_sm20_sqrt_rn_f32_slowpath:
        /* <DEDUP_REMOVED lines=19> */
.L_x_3451:
[----:B------:R-:W-:Y:S01]  /*2e50*/  HFMA2.MMA R39, -RZ, RZ, 0, 0 ;  /* 0x00000000ff277435 */ /* 0x000fe200000001ff */
[----:B------:R-:W-:-:S05]  /*2e60*/  IMAD.MOV.U32 R38, RZ, RZ, R2 ;  /* 0x000000ffff267224 */ /* 0x000fca00078e0002 */
[----:B------:R-:W-:Y:S05]  /*2e70*/  RET.REL.NODEC R38 `(_Z25multi_tensor_apply_kernelI18TensorListMetadataILi4ELb0EEN18transformer_engine17multi_tensor_adam11AdamFunctorI6__halfS5_fiEEJffffffNS3_10adamMode_tEfEEvlPViT_T0_DpT1_) ;  /* 0xffffffd026607950 */ /* 0x000fea0003c3ffff */
        .weak           $__internal_81_$__cuda_sm3x_div_rn_noftz_f32_slowpath
        .type           $__internal_81_$__cuda_sm3x_div_rn_noftz_f32_slowpath,@function
        .size           $__internal_81_$__cuda_sm3x_div_rn_noftz_f32_slowpath,(.L_x_5564 - $__internal_81_$__cuda_sm3x_div_rn_noftz_f32_slowpath)
$__internal_81_$__cuda_sm3x_div_rn_noftz_f32_slowpath:
        /* <DEDUP_REMOVED lines=34> */
.L_x_3453:
        /* <DEDUP_REMOVED lines=51> */
.L_x_3460:
[----:B------:R-:W-:-:S04]  /*33d0*/  LOP3.LUT R2, R2, 0x80000000, RZ, 0xc0, !PT ;  /* 0x8000000002027812 */ /* 0x000fc800078ec0ff */
[----:B------:R-:W-:Y:S01]  /*33e0*/  LOP3.LUT R2, R2, 0x7f800000, RZ, 0xfc, !PT ;  /* 0x7f80000002027812 */ /* 0x000fe200078efcff */
[----:B------:R-:W-:Y:S06]  /*33f0*/  BRA `(.L_x_3461) ;  /* 0x0000000000047947 */ /* 0x000fec0003800000 */
.L_x_3459:
[----:B------:R-:W-:-:S07]  /*3400*/  LEA R2, R49, R2, 0x17 ;  /* 0x0000000231027211 */ /* 0x000fce00078eb8ff */
.L_x_3461:
[----:B------:R-:W-:Y:S05]  /*3410*/  BSYNC B1 ;  /* 0x0000000000017941 */ /* 0x000fea0003800000 */
.L_x_3458:
[----:B------:R-:W-:Y:S05]  /*3420*/  BRA `(.L_x_3462) ;  /* 0x0000000000207947 */ /* 0x000fea0003800000 */
.L_x_3457:
[----:B------:R-:W-:-:S04]  /*3430*/  LOP3.LUT R2, R2, 0x80000000, R49, 0x48, !PT ;  /* 0x8000000002027812 */ /* 0x000fc800078e4831 */
[----:B------:R-:W-:Y:S01]  /*3440*/  LOP3.LUT R2, R2, 0x7f800000, RZ, 0xfc, !PT ;  /* 0x7f80000002027812 */ /* 0x000fe200078efcff */
[----:B------:R-:W-:Y:S06]  /*3450*/  BRA `(.L_x_3462) ;  /* 0x0000000000147947 */ /* 0x000fec0003800000 */
.L_x_3456:
[----:B------:R-:W-:Y:S01]  /*3460*/  LOP3.LUT R2, R2, 0x80000000, R49, 0x48, !PT ;  /* 0x8000000002027812 */ /* 0x000fe200078e4831 */
[----:B------:R-:W-:Y:S06]  /*3470*/  BRA `(.L_x_3462) ;  /* 0x00000000000c7947 */ /* 0x000fec0003800000 */
.L_x_3455:
[----:B------:R-:W0:Y:S01]  /*3480*/  MUFU.RSQ R2, -QNAN ;  /* 0xffc0000000027908 */ /* 0x000e220000001400 */
[----:B------:R-:W-:Y:S05]  /*3490*/  BRA `(.L_x_3462) ;  /* 0x0000000000047947 */ /* 0x000fea0003800000 */
.L_x_3454:
[----:B------:R-:W-:-:S07]  /*34a0*/  FADD.FTZ R2, R49, R2 ;  /* 0x0000000231027221 */ /* 0x000fce0000010000 */
.L_x_3462:
[----:B------:R-:W-:Y:S05]  /*34b0*/  BSYNC B0 ;  /* 0x0000000000007941 */ /* 0x000fea0003800000 */
.L_x_3452:
[----:B------:R-:W-:-:S06]  /*34c0*/  HFMA2.MMA R39, -RZ, RZ, 0, 0 ;  /* 0x00000000ff277435 */ /* 0x000fcc00000001ff */
[----:B0-----:R-:W-:Y:S05]  /*34d0*/  RET.REL.NODEC R38 `(_Z25multi_tensor_apply_kernelI18TensorListMetadataILi4ELb0EEN18transformer_engine17multi_tensor_adam11AdamFunctorI6__halfS5_fiEEJffffffNS3_10adamMode_tEfEEvlPViT_T0_DpT1_) ;  /* 0xffffffc826c87950 */ /* 0x001fea0003c3ffff */
.L_x_3463:
        /* <DEDUP_REMOVED lines=10> */
.L_x_5564:


//--------------------- .text._Z25multi_tensor_apply_kernelI18TensorListMetadataILi4ELb0EEN18transformer_engine17multi_tensor_adam11AdamFunctorI6__halfffiEEJffffffNS3_10adamMode_tEfEEvlPViT_T0_DpT1_ --------------------------
	.section	.text._Z25multi_tensor_apply_kernelI18TensorListMetadataILi4ELb0EEN18transformer_engine17multi_tensor_adam11AdamFunctorI6__halfffiEEJffffffNS3_10adamMode_tEfEEvlPViT_T0_DpT1_,"ax",@progbits
	.align	128
        .global         _Z25multi_tensor_apply_kernelI18TensorListMetadataILi4ELb0EEN18transformer_engine17multi_tensor_adam11AdamFunctorI6__halfffiEEJffffffNS3_10adamMode_tEfEEvlPViT_T0_DpT1_
        .type           _Z25multi_tensor_apply_kernelI18TensorListMetadataILi4ELb0EEN18transformer_engine17multi_tensor_adam11AdamFunctorI6__halfffiEEJffffffNS3_10adamMode_tEfEEvlPViT_T0_DpT1_,@function
        .size           _Z25multi_tensor_apply_kernelI18TensorListMetadataILi4ELb0EEN18transformer_engine17multi_tensor_adam11AdamFunctorI6__halfffiEEJffffffNS3_10adamMode_tEfEEvlPViT_T0_DpT1_,(.L_x_5566 - _Z25multi_tensor_apply_kernelI18TensorListMetadataILi4ELb0EEN18transformer_engine17multi_tensor_adam11AdamFunctorI6__halfffiEEJffffffNS3_10adamMode_tEfEEvlPViT_T0_DpT1_)
        .other          _Z25multi_tensor_apply_kernelI18TensorListMetadataILi4ELb0EEN18transformer_engine17multi_tensor_adam11AdamFunctorI6__halfffiEEJffffffNS3_10adamMode_tEfEEvlPViT_T0_DpT1_,@"STO_CUDA_ENTRY STV_DEFAULT"
_Z25multi_tensor_apply_kernelI18TensorListMetadataILi4ELb0EEN18transformer_engine17multi_tensor_adam11AdamFunctorI6__halfffiEEJffffffNS3_10adamMode_tEfEEvlPViT_T0_DpT1_:
.text._Z25multi_tensor_apply_kernelI18TensorListMetadataILi4ELb0EEN18transformer_engine17multi_tensor_adam11AdamFunctorI6__halfffiEEJffffffNS3_10adamMode_tEfEEvlPViT_T0_DpT1_:
        /* <DEDUP_REMOVED lines=36> */
.L_x_3539:
        /* <DEDUP_REMOVED lines=12> */
[----:B------:R-:W-:Y:S02]  /*0300*/  @P0 IADD3 R2, P2, R24, UR10, RZ ;  /* 0x0000000a18020c10 */ /* 0x000fe4000ff5e0ff */
[----:B------:R-:W-:Y:S02]  /*0310*/  ISETP.GE.AND P1, PT, R4, UR26, PT ;  /* 0x0000001a04007c0c */ /* 0x000fe4000bf26270 */
[----:B------:R-:W-:-:S02]  /*0320*/  CS2R R8, SRZ ;  /* 0x0000000000087805 */ /* 0x000fc4000001ff00 */
[----:B------:R-:W-:Y:S02]  /*0330*/  @P0 IADD3.X R3, R22, UR11, RZ, P2, !PT ;  /* 0x0000000b16030c10 */ /* 0x000fe400097fe4ff */
[----:B------:R-:W-:Y:S02]  /*0340*/  CS2R R36, SRZ ;  /* 0x0000000000247805 */ /* 0x000fe4000001ff00 */
[C---:B------:R-:W-:Y:S01]  /*0350*/  IADD3 R0, P2, R4.reuse, UR8, RZ ;  /* 0x0000000804007c10 */ /* 0x040fe2000ff5e0ff */
[----:B------:R-:W-:Y:S01]  /*0360*/  HFMA2.MMA R47, -RZ, RZ, 0, 0 ;  /* 0x00000000ff2f7435 */ /* 0x000fe200000001ff */
[C---:B------:R-:W-:Y:S01]  /*0370*/  IADD3 R7, R4.reuse, UR5, RZ ;  /* 0x0000000504077c10 */ /* 0x040fe2000fffe0ff */
[----:B------:R0:W5:Y:S01]  /*0380*/  @P0 LDG.E R15, desc[UR16][R2.64] ;  /* 0x00000010020f0981 */ /* 0x000162000c1e1900 */
[C---:B------:R-:W-:Y:S02]  /*0390*/  ISETP.LT.AND P1, PT, R4.reuse, UR9, !P1 ;  /* 0x0000000904007c0c */ /* 0x040fe4000cf21270 */
[----:B------:R-:W-:Y:S01]  /*03a0*/  LEA.HI.X.SX32 R5, R4, UR20, 0x1, P2 ;  /* 0x0000001404057c11 */ /* 0x000fe200090f0eff */
[C---:B------:R-:W-:Y:S01]  /*03b0*/  VIADD R4, R7.reuse, UR5 ;  /* 0x0000000507047c36 */ /* 0x040fe20008000000 */
[C---:B------:R-:W-:Y:S01]  /*03c0*/  LEA R32, P3, R0.reuse, UR12, 0x1 ;  /* 0x0000000c00207c11 */ /* 0x040fe2000f8608ff */
[----:B------:R-:W-:Y:S01]  /*03d0*/  IMAD.MOV.U32 R45, RZ, RZ, RZ ;  /* 0x000000ffff2d7224 */ /* 0x000fe200078e00ff */
[----:B------:R-:W-:Y:S01]  /*03e0*/  ISETP.GE.AND P2, PT, R7, UR26, PT ;  /* 0x0000001a07007c0c */ /* 0x000fe2000bf46270 */
[----:B------:R-:W2:Y:S01]  /*03f0*/  @P0 LDG.E.U16 R39, desc[UR16][R34.64] ;  /* 0x0000001022270981 */ /* 0x000ea2000c1e1500 */
[----:B------:R-:W-:-:S02]  /*0400*/  LEA.HI.X R33, R0, UR13, R5, 0x1, P3 ;  /* 0x0000000d00217c11 */ /* 0x000fc400098f0c05 */
[C---:B------:R-:W-:Y:S02]  /*0410*/  ISETP.LT.AND P2, PT, R7.reuse, UR9, !P2 ;  /* 0x0000000907007c0c */ /* 0x040fe4000d741270 */
[----:B------:R-:W-:Y:S02]  /*0420*/  ISETP.GE.AND P3, PT, R4, UR26, PT ;  /* 0x0000001a04007c0c */ /* 0x000fe4000bf66270 */
[----:B------:R-:W-:Y:S02]  /*0430*/  SHF.L.U64.HI R14, R0, 0x2, R5 ;  /* 0x00000002000e7819 */ /* 0x000fe40000010205 */
[----:B------:R-:W-:Y:S02]  /*0440*/  IADD3 R6, P4, R7, UR8, RZ ;  /* 0x0000000807067c10 */ /* 0x000fe4000ff9e0ff */
[----:B------:R-:W-:Y:S02]  /*0450*/  IADD3 R5, P5, R4, UR8, RZ ;  /* 0x0000000804057c10 */ /* 0x000fe4000ffbe0ff */
[----:B0-----:R-:W-:-:S02]  /*0460*/  SHF.L.U32 R2, R0, 0x2, RZ ;  /* 0x0000000200027819 */ /* 0x001fc400000006ff */
[C---:B------:R-:W-:Y:S02]  /*0470*/  ISETP.LT.AND P3, PT, R4.reuse, UR9, !P3 ;  /* 0x0000000904007c0c */ /* 0x040fe4000df61270 */
[----:B------:R-:W-:Y:S02]  /*0480*/  LEA.HI.X.SX32 R3, R7, UR20, 0x1, P4 ;  /* 0x0000001407037c11 */ /* 0x000fe4000a0f0eff */
[----:B------:R-:W-:Y:S02]  /*0490*/  LEA.HI.X.SX32 R4, R4, UR20, 0x1, P5 ;  /* 0x0000001404047c11 */ /* 0x000fe4000a8f0eff */
[----:B------:R-:W-:Y:S02]  /*04a0*/  @P1 IADD3 R10, P4, R2, UR10, RZ ;  /* 0x0000000a020a1c10 */ /* 0x000fe4000ff9e0ff */
[----:B------:R-:W-:Y:S02]  /*04b0*/  LEA R28, P5, R5, UR12, 0x1 ;  /* 0x0000000c051c7c11 */ /* 0x000fe4000f8a08ff */
[----:B------:R-:W-:-:S02]  /*04c0*/  SHF.L.U32 R38, R6, 0x2, RZ ;  /* 0x0000000206267819 */ /* 0x000fc400000006ff */
[----:B------:R-:W-:Y:S02]  /*04d0*/  @P1 IADD3.X R11, R14, UR11, RZ, P4, !PT ;  /* 0x0000000b0e0b1c10 */ /* 0x000fe4000a7fe4ff */
[C-C-:B------:R-:W-:Y:S02]  /*04e0*/  LEA.HI.X R29, R5.reuse, UR13, R4.reuse, 0x1, P5 ;  /* 0x0000000d051d7c11 */ /* 0x140fe4000a8f0c04 */
[----:B------:R-:W-:Y:S01]  /*04f0*/  SHF.L.U64.HI R0, R6, 0x2, R3 ;  /* 0x0000000206007819 */ /* 0x000fe20000010203 */
[----:B------:R-:W5:Y:S01]  /*0500*/  @P1 LDG.E R37, desc[UR16][R10.64] ;  /* 0x000000100a251981 */ /* 0x000f62000c1e1900 */
[----:B------:R-:W-:Y:S02]  /*0510*/  @P2 IADD3 R12, P4, R38, UR10, RZ ;  /* 0x0000000a260c2c10 */ /* 0x000fe4000ff9e0ff */
[C---:B------:R-:W-:Y:S02]  /*0520*/  SHF.L.U64.HI R4, R5.reuse, 0x2, R4 ;  /* 0x0000000205047819 */ /* 0x040fe40000010204 */
[----:B------:R-:W-:-:S02]  /*0530*/  SHF.L.U32 R5, R5, 0x2, RZ ;  /* 0x0000000205057819 */ /* 0x000fc400000006ff */
        /* <DEDUP_REMOVED lines=37> */
[----:B------:R-:W-:Y:S01]  /*0790*/  ISETP.NE.AND P4, PT, RZ, UR21, PT ;  /* 0x00000015ff007c0c */ /* 0x000fe2000bf85270 */
[----:B------:R-:W-:-:S02]  /*07a0*/  HFMA2.MMA R14, -RZ, RZ, 0, 0 ;  /* 0x00000000ff0e7435 */ /* 0x000fc400000001ff */
[----:B------:R0:W5:Y:S02]  /*07b0*/  @P2 LDG.E R3, desc[UR16][R12.64] ;  /* 0x000000100c032981 */ /* 0x000164000c1e1900 */
[----:B0-----:R-:W-:Y:S01]  /*07c0*/  CS2R R12, SRZ ;  /* 0x00000000000c7805 */ /* 0x001fe2000001ff00 */
[----:B--2---:R-:W-:Y:S02]  /*07d0*/  @P0 HADD2.F32 R10, -RZ, R39.H0_H0 ;  /* 0x20000027ff0a0230 */ /* 0x004fe40000004100 */
[----:B----4-:R-:W-:Y:S02]  /*07e0*/  @P2 HADD2.F32 R14, -RZ, R2.H0_H0 ;  /* 0x20000002ff0e2230 */ /* 0x010fe40000004100 */
[----:B---3--:R-:W-:Y:S02]  /*07f0*/  @P3 HADD2.F32 R13, -RZ, R38.H0_H0 ;  /* 0x20000026ff0d3230 */ /* 0x008fe40000004100 */
[----:B------:R-:W-:Y:S01]  /*0800*/  @P1 HADD2.F32 R12, -RZ, R0.H0_H0 ;  /* 0x20000000ff0c1230 */ /* 0x000fe20000004100 */
        /* <DEDUP_REMOVED lines=20> */
[----:B------:R-:W-:Y:S05]  /*0950*/  CALL.REL.NOINC `($__internal_83_$__cuda_sm3x_div_rn_noftz_f32_slowpath) ;  /* 0x00000024002c7944 */ /* 0x000fea0003c00000 */
[----:B------:R-:W-:-:S07]  /*0960*/  MOV R43, R2 ;  /* 0x00000002002b7202 */ /* 0x000fce0000000f00 */
.L_x_3466:
[----:B------:R-:W-:Y:S05]  /*0970*/  BSYNC B2 ;  /* 0x0000000000027941 */ /* 0x000fea0003800000 */
.L_x_3465:
        /* <DEDUP_REMOVED lines=14> */
[----:B------:R-:W-:Y:S05]  /*0a60*/  CALL.REL.NOINC `($__internal_83_$__cuda_sm3x_div_rn_noftz_f32_slowpath) ;  /* 0x0000002000e87944 */ /* 0x000fea0003c00000 */
[----:B------:R-:W-:-:S07]  /*0a70*/  MOV R38, R2 ;  /* 0x0000000200267202 */ /* 0x000fce0000000f00 */
.L_x_3468:
[----:B------:R-:W-:Y:S05]  /*0a80*/  BSYNC B2 ;  /* 0x0000000000027941 */ /* 0x000fea0003800000 */
.L_x_3467:
[----:B------:R-:W-:Y:S01]  /*0a90*/  IADD3 R2, R38, -0xd000000, RZ ;  /* 0xf300000026027810 */ /* 0x000fe20007ffe0ff */
[----:B------:R0:W1:Y:S01]  /*0aa0*/  MUFU.RSQ R45, R38 ;  /* 0x00000026002d7308 */ /* 0x0000620000001400 */
[----:B------:R-:W-:Y:S02]  /*0ab0*/  BSSY B0, `(.L_x_3469) ;  /* 0x000000a000007945 */ /* 0x000fe40003800000 */
[----:B------:R-:W-:-:S13]  /*0ac0*/  ISETP.GT.U32.AND P4, PT, R2, 0x727fffff, PT ;  /* 0x727fffff0200780c */ /* 0x000fda0003f84070 */
[----:B0-----:R-:W-:Y:S05]  /*0ad0*/  @!P4 BRA `(.L_x_3470) ;  /* 0x00000000000cc947 */ /* 0x001fea0003800000 */
[----:B------:R-:W-:-:S07]  /*0ae0*/  MOV R2, 0xb00 ;  /* 0x00000b0000027802 */ /* 0x000fce0000000f00 */
[----:B-1----:R-:W-:Y:S05]  /*0af0*/  CALL.REL.NOINC `($__internal_82_$__cuda_sm20_sqrt_rn_f32_slowpath) ;  /* 0x00000020006c7944 */ /* 0x002fea0003c00000 */
[----:B------:R-:W-:Y:S05]  /*0b00*/  BRA `(.L_x_3471) ;  /* 0x0000000000107947 */ /* 0x000fea0003800000 */
.L_x_3470:
[C---:B-1----:R-:W-:Y:S01]  /*0b10*/  FMUL.FTZ R39, R45.reuse, R38 ;  /* 0x000000262d277220 */ /* 0x042fe20000410000 */
[----:B------:R-:W-:-:S03]  /*0b20*/  FMUL.FTZ R40, R45, 0.5 ;  /* 0x3f0000002d287820 */ /* 0x000fc60000410000 */
[----:B------:R-:W-:-:S04]  /*0b30*/  FFMA R38, -R39, R39, R38 ;  /* 0x0000002727267223 */ /* 0x000fc80000000126 */
[----:B------:R-:W-:-:S07]  /*0b40*/  FFMA R40, R38, R40, R39 ;  /* 0x0000002826287223 */ /* 0x000fce0000000027 */
.L_x_3471:
[----:B------:R-:W-:Y:S05]  /*0b50*/  BSYNC B0 ;  /* 0x0000000000007941 */ /* 0x000fea0003800000 */
.L_x_3469:
        /* <DEDUP_REMOVED lines=13> */
[----:B------:R-:W-:Y:S05]  /*0c30*/  CALL.REL.NOINC `($__internal_83_$__cuda_sm3x_div_rn_noftz_f32_slowpath) ;  /* 0x0000002000747944 */ /* 0x000fea0003c00000 */
.L_x_3473:
[----:B------:R-:W-:Y:S05]  /*0c40*/  BSYNC B2 ;  /* 0x0000000000027941 */ /* 0x000fea0003800000 */
.L_x_3472:
        /* <DEDUP_REMOVED lines=15> */
[----:B------:R-:W-:Y:S01]  /*0d40*/  IMAD.MOV.U32 R43, RZ, RZ, R47 ;  /* 0x000000ffff2b7224 */ /* 0x000fe200078e002f */
[----:B-1----:R-:W-:Y:S06]  /*0d50*/  @!P4 BRA `(.L_x_3475) ;  /* 0x000000000014c947 */ /* 0x002fec0003800000 */
[----:B------:R-:W-:Y:S01]  /*0d60*/  ULDC UR25, c[0x0][0xd84] ;  /* 0x0003610000197ab9 */ /* 0x000fe20000000800 */
[----:B------:R-:W-:Y:S02]  /*0d70*/  MOV R40, 0xda0 ;  /* 0x00000da000287802 */ /* 0x000fe40000000f00 */
[----:B------:R-:W-:-:S07]  /*0d80*/  MOV R2, UR25 ;  /* 0x0000001900027c02 */ /* 0x000fce0008000f00 */
[----:B------:R-:W-:Y:S05]  /*0d90*/  CALL.REL.NOINC `($__internal_83_$__cuda_sm3x_div_rn_noftz_f32_slowpath) ;  /* 0x00000020001c7944 */ /* 0x000fea0003c00000 */
[----:B------:R-:W-:-:S07]  /*0da0*/  MOV R36, R2 ;  /* 0x0000000200247202 */ /* 0x000fce0000000f00 */
.L_x_3475:
[----:B------:R-:W-:Y:S05]  /*0db0*/  BSYNC B2 ;  /* 0x0000000000027941 */ /* 0x000fea0003800000 */
.L_x_3474:
        /* <DEDUP_REMOVED lines=14> */
[----:B------:R-:W-:Y:S05]  /*0ea0*/  CALL.REL.NOINC `($__internal_83_$__cuda_sm3x_div_rn_noftz_f32_slowpath) ;  /* 0x0000001c00d87944 */ /* 0x000fea0003c00000 */
[----:B------:R-:W-:-:S07]  /*0eb0*/  MOV R38, R2 ;  /* 0x0000000200267202 */ /* 0x000fce0000000f00 */
.L_x_3477:
[----:B------:R-:W-:Y:S05]  /*0ec0*/  BSYNC B2 ;  /* 0x0000000000027941 */ /* 0x000fea0003800000 */
.L_x_3476:
[----:B------:R-:W-:Y:S01]  /*0ed0*/  VIADD R2, R38, 0xf3000000 ;  /* 0xf300000026027836 */ /* 0x000fe20000000000 */
[----:B------:R0:W1:Y:S01]  /*0ee0*/  MUFU.RSQ R45, R38 ;  /* 0x00000026002d7308 */ /* 0x0000620000001400 */
[----:B------:R-:W-:Y:S03]  /*0ef0*/  BSSY B0, `(.L_x_3478) ;  /* 0x000000a000007945 */ /* 0x000fe60003800000 */
[----:B------:R-:W-:-:S13]  /*0f00*/  ISETP.GT.U32.AND P4, PT, R2, 0x727fffff, PT ;  /* 0x727fffff0200780c */ /* 0x000fda0003f84070 */
[----:B01----:R-:W-:Y:S05]  /*0f10*/  @!P4 BRA `(.L_x_3479) ;  /* 0x00000000000cc947 */ /* 0x003fea0003800000 */
[----:B------:R-:W-:-:S07]  /*0f20*/  MOV R2, 0xf40 ;  /* 0x00000f4000027802 */ /* 0x000fce0000000f00 */
[----:B------:R-:W-:Y:S05]  /*0f30*/  CALL.REL.NOINC `($__internal_82_$__cuda_sm20_sqrt_rn_f32_slowpath) ;  /* 0x0000001c005c7944 */ /* 0x000fea0003c00000 */
[----:B------:R-:W-:Y:S05]  /*0f40*/  BRA `(.L_x_3480) ;  /* 0x0000000000107947 */ /* 0x000fea0003800000 */
.L_x_3479:
[C---:B------:R-:W-:Y:S01]  /*0f50*/  FMUL.FTZ R39, R45.reuse, R38 ;  /* 0x000000262d277220 */ /* 0x040fe20000410000 */
[----:B------:R-:W-:-:S03]  /*0f60*/  FMUL.FTZ R40, R45, 0.5 ;  /* 0x3f0000002d287820 */ /* 0x000fc60000410000 */
[----:B------:R-:W-:-:S04]  /*0f70*/  FFMA R38, -R39, R39, R38 ;  /* 0x0000002727267223 */ /* 0x000fc80000000126 */
[----:B------:R-:W-:-:S07]  /*0f80*/  FFMA R40, R38, R40, R39 ;  /* 0x0000002826287223 */ /* 0x000fce0000000027 */
.L_x_3480:
[----:B------:R-:W-:Y:S05]  /*0f90*/  BSYNC B0 ;  /* 0x0000000000007941 */ /* 0x000fea0003800000 */
.L_x_3478:
        /* <DEDUP_REMOVED lines=14> */
[----:B------:R-:W-:-:S07]  /*1080*/  MOV R45, R2 ;  /* 0x00000002002d7202 */ /* 0x000fce0000000f00 */
.L_x_3482:
[----:B------:R-:W-:Y:S05]  /*1090*/  BSYNC B2 ;  /* 0x0000000000027941 */ /* 0x000fea0003800000 */
.L_x_3481:
        /* <DEDUP_REMOVED lines=20> */
[----:B------:R-:W-:Y:S05]  /*11e0*/  CALL.REL.NOINC `($__internal_83_$__cuda_sm3x_div_rn_noftz_f32_slowpath) ;  /* 0x0000001c00087944 */ /* 0x000fea0003c00000 */
[----:B------:R-:W-:-:S07]  /*11f0*/  IMAD.MOV.U32 R3, RZ, RZ, R2 ;  /* 0x000000ffff037224 */ /* 0x000fce00078e0002 */
.L_x_3484:
[----:B------:R-:W-:Y:S05]  /*1200*/  BSYNC B2 ;  /* 0x0000000000027941 */ /* 0x000fea0003800000 */
.L_x_3483:
        /* <DEDUP_REMOVED lines=15> */
.L_x_3486:
[----:B------:R-:W-:Y:S05]  /*1300*/  BSYNC B2 ;  /* 0x0000000000027941 */ /* 0x000fea0003800000 */
.L_x_3485:
[----:B------:R-:W-:Y:S01]  /*1310*/  IADD3 R36, R2, -0xd000000, RZ ;  /* 0xf300000002247810 */ /* 0x000fe20007ffe0ff */
[----:B------:R0:W1:Y:S01]  /*1320*/  MUFU.RSQ R45, R2 ;  /* 0x00000002002d7308 */ /* 0x0000620000001400 */
[----:B------:R-:W-:Y:S02]  /*1330*/  BSSY B0, `(.L_x_3487) ;  /* 0x000000b000007945 */ /* 0x000fe40003800000 */
[----:B------:R-:W-:-:S13]  /*1340*/  ISETP.GT.U32.AND P4, PT, R36, 0x727fffff, PT ;  /* 0x727fffff2400780c */ /* 0x000fda0003f84070 */
[----:B0-----:R-:W-:Y:S05]  /*1350*/  @!P4 BRA `(.L_x_3488) ;  /* 0x000000000010c947 */ /* 0x001fea0003800000 */
[----:B------:R-:W-:Y:S02]  /*1360*/  MOV R38, R2 ;  /* 0x0000000200267202 */ /* 0x000fe40000000f00 */
[----:B------:R-:W-:-:S07]  /*1370*/  MOV R2, 0x1390 ;  /* 0x0000139000027802 */ /* 0x000fce0000000f00 */
[----:B-1----:R-:W-:Y:S05]  /*1380*/  CALL.REL.NOINC `($__internal_82_$__cuda_sm20_sqrt_rn_f32_slowpath) ;  /* 0x0000001800487944 */ /* 0x002fea0003c00000 */
[----:B------:R-:W-:Y:S05]  /*1390*/  BRA `(.L_x_3489) ;  /* 0x0000000000107947 */ /* 0x000fea0003800000 */
.L_x_3488:
[C---:B-1----:R-:W-:Y:S01]  /*13a0*/  FMUL.FTZ R39, R45.reuse, R2 ;  /* 0x000000022d277220 */ /* 0x042fe20000410000 */
[----:B------:R-:W-:-:S03]  /*13b0*/  FMUL.FTZ R40, R45, 0.5 ;  /* 0x3f0000002d287820 */ /* 0x000fc60000410000 */
[----:B------:R-:W-:-:S04]  /*13c0*/  FFMA R2, -R39, R39, R2 ;  /* 0x0000002727027223 */ /* 0x000fc80000000102 */
[----:B------:R-:W-:-:S07]  /*13d0*/  FFMA R40, R2, R40, R39 ;  /* 0x0000002802287223 */ /* 0x000fce0000000027 */
.L_x_3489:
[----:B------:R-:W-:Y:S05]  /*13e0*/  BSYNC B0 ;  /* 0x0000000000007941 */ /* 0x000fea0003800000 */
.L_x_3487:
        /* <DEDUP_REMOVED lines=13> */
[----:B------:R-:W-:Y:S05]  /*14c0*/  CALL.REL.NOINC `($__internal_83_$__cuda_sm3x_div_rn_noftz_f32_slowpath) ;  /* 0x0000001800507944 */ /* 0x000fea0003c00000 */
[----:B------:R-:W-:-:S07]  /*14d0*/  MOV R39, R2 ;  /* 0x0000000200277202 */ /* 0x000fce0000000f00 */
.L_x_3491:
[----:B------:R-:W-:Y:S05]  /*14e0*/  BSYNC B2 ;  /* 0x0000000000027941 */ /* 0x000fea0003800000 */
.L_x_3490:
        /* <DEDUP_REMOVED lines=23> */
.L_x_3493:
[----:B------:R-:W-:Y:S05]  /*1660*/  BSYNC B2 ;  /* 0x0000000000027941 */ /* 0x000fea0003800000 */
.L_x_3492:
        /* <DEDUP_REMOVED lines=15> */
.L_x_3495:
[----:B------:R-:W-:Y:S05]  /*1760*/  BSYNC B2 ;  /* 0x0000000000027941 */ /* 0x000fea0003800000 */
.L_x_3494:
        /* <DEDUP_REMOVED lines=9> */
.L_x_3497:
[C---:B-1----:R-:W-:Y:S01]  /*1800*/  FMUL.FTZ R3, R39.reuse, R2 ;  /* 0x0000000227037220 */ /* 0x042fe20000410000 */
[----:B------:R-:W-:-:S03]  /*1810*/  FMUL.FTZ R40, R39, 0.5 ;  /* 0x3f00000027287820 */ /* 0x000fc60000410000 */
[----:B------:R-:W-:-:S04]  /*1820*/  FFMA R2, -R3, R3, R2 ;  /* 0x0000000303027223 */ /* 0x000fc80000000102 */
[----:B------:R-:W-:-:S07]  /*1830*/  FFMA R40, R2, R40, R3 ;  /* 0x0000002802287223 */ /* 0x000fce0000000003 */
.L_x_3498:
[----:B------:R-:W-:Y:S05]  /*1840*/  BSYNC B0 ;  /* 0x0000000000007941 */ /* 0x000fea0003800000 */
.L_x_3496:
        /* <DEDUP_REMOVED lines=14> */
.L_x_3500:
[----:B------:R-:W-:Y:S05]  /*1930*/  BSYNC B2 ;  /* 0x0000000000027941 */ /* 0x000fea0003800000 */
.L_x_3499:
[----:B------:R-:W-:Y:S01]  /*1940*/  FFMA R2, R13, UR23, R2 ;  /* 0x000000170d027c23 */ /* 0x000fe20008000002 */
[----:B------:R-:W-:Y:S06]  /*1950*/  BRA `(.L_x_3501) ;  /* 0x00000010004c7947 */ /* 0x000fec0003800000 */
.L_x_3464:
        /* <DEDUP_REMOVED lines=22> */
.L_x_3503:
[----:B------:R-:W-:Y:S05]  /*1ac0*/  BSYNC B2 ;  /* 0x0000000000027941 */ /* 0x000fea0003800000 */
.L_x_3502:
        /* <DEDUP_REMOVED lines=16> */
.L_x_3505:
[----:B------:R-:W-:Y:S05]  /*1bd0*/  BSYNC B2 ;  /* 0x0000000000027941 */ /* 0x000fea0003800000 */
.L_x_3504:
        /* <DEDUP_REMOVED lines=8> */
.L_x_3507:
[C---:B------:R-:W-:Y:S01]  /*1c60*/  FMUL.FTZ R39, R45.reuse, R38 ;  /* 0x000000262d277220 */ /* 0x040fe20000410000 */
[----:B------:R-:W-:-:S03]  /*1c70*/  FMUL.FTZ R40, R45, 0.5 ;  /* 0x3f0000002d287820 */ /* 0x000fc60000410000 */
[----:B------:R-:W-:-:S04]  /*1c80*/  FFMA R38, -R39, R39, R38 ;  /* 0x0000002727267223 */ /* 0x000fc80000000126 */
[----:B------:R-:W-:-:S07]  /*1c90*/  FFMA R40, R38, R40, R39 ;  /* 0x0000002826287223 */ /* 0x000fce0000000027 */
.L_x_3508:
[----:B------:R-:W-:Y:S05]  /*1ca0*/  BSYNC B0 ;  /* 0x0000000000007941 */ /* 0x000fea0003800000 */
.L_x_3506:
        /* <DEDUP_REMOVED lines=14> */
.L_x_3510:
[----:B------:R-:W-:Y:S05]  /*1d90*/  BSYNC B2 ;  /* 0x0000000000027941 */ /* 0x000fea0003800000 */
.L_x_3509:
        /* <DEDUP_REMOVED lines=21> */
[----:B------:R-:W-:Y:S05]  /*1ef0*/  CALL.REL.NOINC `($__internal_83_$__cuda_sm3x_div_rn_noftz_f32_slowpath) ;  /* 0x0000000c00c47944 */ /* 0x000fea0003c00000 */
[----:B------:R-:W-:-:S07]  /*1f00*/  IMAD.MOV.U32 R36, RZ, RZ, R2 ;  /* 0x000000ffff247224 */ /* 0x000fce00078e0002 */
.L_x_3512:
[----:B------:R-:W-:Y:S05]  /*1f10*/  BSYNC B2 ;  /* 0x0000000000027941 */ /* 0x000fea0003800000 */
.L_x_3511:
        /* <DEDUP_REMOVED lines=15> */
.L_x_3514:
[----:B------:R-:W-:Y:S05]  /*2010*/  BSYNC B2 ;  /* 0x0000000000027941 */ /* 0x000fea0003800000 */
.L_x_3513:
        /* <DEDUP_REMOVED lines=9> */
.L_x_3516:
[C---:B-1----:R-:W-:Y:S01]  /*20b0*/  FMUL.FTZ R39, R45.reuse, R2 ;  /* 0x000000022d277220 */ /* 0x042fe20000410000 */
[----:B------:R-:W-:-:S03]  /*20c0*/  FMUL.FTZ R40, R45, 0.5 ;  /* 0x3f0000002d287820 */ /* 0x000fc60000410000 */
[----:B------:R-:W-:-:S04]  /*20d0*/  FFMA R2, -R39, R39, R2 ;  /* 0x0000002727027223 */ /* 0x000fc80000000102 */
[----:B------:R-:W-:-:S07]  /*20e0*/  FFMA R40, R2, R40, R39 ;  /* 0x0000002802287223 */ /* 0x000fce0000000027 */
.L_x_3517:
[----:B------:R-:W-:Y:S05]  /*20f0*/  BSYNC B0 ;  /* 0x0000000000007941 */ /* 0x000fea0003800000 */
.L_x_3515:
        /* <DEDUP_REMOVED lines=13> */
[----:B------:R-:W-:Y:S05]  /*21d0*/  CALL.REL.NOINC `($__internal_83_$__cuda_sm3x_div_rn_noftz_f32_slowpath) ;  /* 0x0000000c000c7944 */ /* 0x000fea0003c00000 */
.L_x_3519:
[----:B------:R-:W-:Y:S05]  /*21e0*/  BSYNC B2 ;  /* 0x0000000000027941 */ /* 0x000fea0003800000 */
.L_x_3518:
        /* <DEDUP_REMOVED lines=21> */
[----:B------:R-:W-:Y:S05]  /*2340*/  CALL.REL.NOINC `($__internal_83_$__cuda_sm3x_div_rn_noftz_f32_slowpath) ;  /* 0x0000000800b07944 */ /* 0x000fea0003c00000 */
[----:B------:R-:W-:-:S07]  /*2350*/  MOV R3, R2 ;  /* 0x0000000200037202 */ /* 0x000fce0000000f00 */
.L_x_3521:
[----:B------:R-:W-:Y:S05]  /*2360*/  BSYNC B2 ;  /* 0x0000000000027941 */ /* 0x000fea0003800000 */
.L_x_3520:
        /* <DEDUP_REMOVED lines=14> */
[----:B------:R-:W-:Y:S05]  /*2450*/  CALL.REL.NOINC `($__internal_83_$__cuda_sm3x_div_rn_noftz_f32_slowpath) ;  /* 0x00000008006c7944 */ /* 0x000fea0003c00000 */
.L_x_3523:
[----:B------:R-:W-:Y:S05]  /*2460*/  BSYNC B2 ;  /* 0x0000000000027941 */ /* 0x000fea0003800000 */
.L_x_3522:
        /* <DEDUP_REMOVED lines=9> */
.L_x_3525:
[C---:B-1----:R-:W-:Y:S01]  /*2500*/  FMUL.FTZ R39, R45.reuse, R2 ;  /* 0x000000022d277220 */ /* 0x042fe20000410000 */
[----:B------:R-:W-:-:S03]  /*2510*/  FMUL.FTZ R40, R45, 0.5 ;  /* 0x3f0000002d287820 */ /* 0x000fc60000410000 */
[----:B------:R-:W-:-:S04]  /*2520*/  FFMA R2, -R39, R39, R2 ;  /* 0x0000002727027223 */ /* 0x000fc80000000102 */
[----:B------:R-:W-:-:S07]  /*2530*/  FFMA R40, R2, R40, R39 ;  /* 0x0000002802287223 */ /* 0x000fce0000000027 */
.L_x_3526:
[----:B------:R-:W-:Y:S05]  /*2540*/  BSYNC B0 ;  /* 0x0000000000007941 */ /* 0x000fea0003800000 */
.L_x_3524:
        /* <DEDUP_REMOVED lines=15> */
.L_x_3528:
[----:B------:R-:W-:Y:S05]  /*2640*/  BSYNC B2 ;  /* 0x0000000000027941 */ /* 0x000fea0003800000 */
.L_x_3527:
        /* <DEDUP_REMOVED lines=22> */
.L_x_3530:
[----:B------:R-:W-:Y:S05]  /*27b0*/  BSYNC B2 ;  /* 0x0000000000027941 */ /* 0x000fea0003800000 */
.L_x_3529:
        /* <DEDUP_REMOVED lines=15> */
.L_x_3532:
[----:B------:R-:W-:Y:S05]  /*28b0*/  BSYNC B2 ;  /* 0x0000000000027941 */ /* 0x000fea0003800000 */
.L_x_3531:
[----:B------:R-:W-:Y:S01]  /*28c0*/  IADD3 R3, R2, -0xd000000, RZ ;  /* 0xf300000002037810 */ /* 0x000fe20007ffe0ff */
[----:B------:R0:W1:Y:S01]  /*28d0*/  MUFU.RSQ R39, R2 ;  /* 0x0000000200277308 */ /* 0x0000620000001400 */
[----:B------:R-:W-:Y:S02]  /*28e0*/  BSSY B0, `(.L_x_3533) ;  /* 0x000000b000007945 */ /* 0x000fe40003800000 */
[----:B------:R-:W-:-:S13]  /*28f0*/  ISETP.GT.U32.AND P4, PT, R3, 0x727fffff, PT ;  /* 0x727fffff0300780c */ /* 0x000fda0003f84070 */
[----:B0-----:R-:W-:Y:S05]  /*2900*/  @!P4 BRA `(.L_x_3534) ;  /* 0x000000000010c947 */ /* 0x001fea0003800000 */
[----:B------:R-:W-:Y:S01]  /*2910*/  IMAD.MOV.U32 R38, RZ, RZ, R2 ;  /* 0x000000ffff267224 */ /* 0x000fe200078e0002 */
[----:B------:R-:W-:-:S07]  /*2920*/  MOV R2, 0x2940 ;  /* 0x0000294000027802 */ /* 0x000fce0000000f00 */
[----:B-1----:R-:W-:Y:S05]  /*2930*/  CALL.REL.NOINC `($__internal_82_$__cuda_sm20_sqrt_rn_f32_slowpath) ;  /* 0x0000000000dc7944 */ /* 0x002fea0003c00000 */
[----:B------:R-:W-:Y:S05]  /*2940*/  BRA `(.L_x_3535) ;  /* 0x0000000000107947 */ /* 0x000fea0003800000 */
.L_x_3534:
[C---:B-1----:R-:W-:Y:S01]  /*2950*/  FMUL.FTZ R3, R39.reuse, R2 ;  /* 0x0000000227037220 */ /* 0x042fe20000410000 */
[----:B------:R-:W-:-:S03]  /*2960*/  FMUL.FTZ R40, R39, 0.5 ;  /* 0x3f00000027287820 */ /* 0x000fc60000410000 */
[----:B------:R-:W-:-:S04]  /*2970*/  FFMA R2, -R3, R3, R2 ;  /* 0x0000000303027223 */ /* 0x000fc80000000102 */
[----:B------:R-:W-:-:S07]  /*2980*/  FFMA R40, R2, R40, R3 ;  /* 0x0000002802287223 */ /* 0x000fce0000000003 */
.L_x_3535:
[----:B------:R-:W-:Y:S05]  /*2990*/  BSYNC B0 ;  /* 0x0000000000007941 */ /* 0x000fea0003800000 */
.L_x_3533:
        /* <DEDUP_REMOVED lines=14> */
.L_x_3536:
[----:B------:R-:W-:Y:S05]  /*2a80*/  BSYNC B2 ;  /* 0x0000000000027941 */ /* 0x000fea0003800000 */
.L_x_3501:
[----:B------:R-:W-:Y:S01]  /*2a90*/  FFMA R3, -R41, UR24, R10 ;  /* 0x0000001829037c23 */ /* 0x000fe2000800010a */
[----:B------:R-:W-:Y:S01]  /*2aa0*/  FFMA R6, -R9, UR24, R12 ;  /* 0x0000001809067c23 */ /* 0x000fe2000800010c */
[----:B------:R-:W-:Y:S01]  /*2ab0*/  FFMA R9, -R53, UR24, R14 ;  /* 0x0000001835097c23 */ /* 0x000fe2000800010e */
[----:B------:R-:W-:Y:S01]  /*2ac0*/  BSSY B0, `(.L_x_3537) ;  /* 0x0000017000007945 */ /* 0x000fe20003800000 */
[----:B------:R-:W-:Y:S01]  /*2ad0*/  FFMA R2, -R2, UR24, R13 ;  /* 0x0000001802027c23 */ /* 0x000fe2000800010d */
[----:B------:R-:W-:Y:S02]  /*2ae0*/  @P0 F2FP.F16.F32.PACK_AB R3, RZ, R3 ;  /* 0x00000003ff03023e */ /* 0x000fe400000000ff */
[----:B------:R-:W-:Y:S02]  /*2af0*/  @P1 F2FP.F16.F32.PACK_AB R6, RZ, R6 ;  /* 0x00000006ff06123e */ /* 0x000fe400000000ff */
[----:B------:R-:W-:Y:S01]  /*2b00*/  @P2 F2FP.F16.F32.PACK_AB R9, RZ, R9 ;  /* 0x00000009ff09223e */ /* 0x000fe200000000ff */
        /* <DEDUP_REMOVED lines=10> */
[----:B0-----:R-:W-:Y:S02]  /*2bb0*/  F2FP.F16.F32.PACK_AB R0, RZ, R2 ;  /* 0x00000002ff00723e */ /* 0x001fe400000000ff */
[C---:B------:R-:W-:Y:S02]  /*2bc0*/  IADD3 R2, P1, R5.reuse, UR14, RZ ;  /* 0x0000000e05027c10 */ /* 0x040fe4000ff3e0ff */
[----:B------:R-:W-:Y:S01]  /*2bd0*/  IADD3 R10, P0, R5, UR6, RZ ;  /* 0x00000006050a7c10 */ /* 0x000fe2000ff1e0ff */
[----:B------:R1:W-:Y:S01]  /*2be0*/  STG.E.U16 desc[UR16][R28.64], R0 ;  /* 0x000000001c007986 */ /* 0x0003e2000c101510 */
[C---:B------:R-:W-:Y:S02]  /*2bf0*/  IADD3.X R3, R4.reuse, UR15, RZ, P1, !PT ;  /* 0x0000000f04037c10 */ /* 0x040fe40008ffe4ff */
[----:B------:R-:W-:-:S03]  /*2c00*/  IADD3.X R11, R4, UR7, RZ, P0, !PT ;  /* 0x00000007040b7c10 */ /* 0x000fc600087fe4ff */
[----:B------:R1:W-:Y:S04]  /*2c10*/  STG.E desc[UR16][R2.64], R8 ;  /* 0x0000000802007986 */ /* 0x0003e8000c101910 */
[----:B------:R1:W-:Y:S02]  /*2c20*/  STG.E desc[UR16][R10.64], R7 ;  /* 0x000000070a007986 */ /* 0x0003e4000c101910 */
.L_x_3538:
[----:B------:R-:W-:Y:S05]  /*2c30*/  BSYNC B0 ;  /* 0x0000000000007941 */ /* 0x000fea0003800000 */
.L_x_3537:
[----:B01----:R-:W0:Y:S01]  /*2c40*/  LDC R0, c[0x0][0x210] ;  /* 0x00008400ff007b82 */ /* 0x003e220000000800 */
[----:B------:R-:W-:-:S06]  /*2c50*/  ULEA UR4, UR5, UR4, 0x2 ;  /* 0x0000000405047291 */ /* 0x000fcc000f8e103f */
[----:B------:R-:W-:-:S04]  /*2c60*/  MOV R2, UR4 ;  /* 0x0000000400027c02 */ /* 0x000fc80008000f00 */
[----:B------:R-:W-:Y:S02]  /*2c70*/  ISETP.LT.AND P1, PT, R2, UR9, PT ;  /* 0x0000000902007c0c */ /* 0x000fe4000bf21270 */
[----:B0-----:R-:W-:-:S13]  /*2c80*/  ISETP.LE.AND P0, PT, R0, UR4, PT ;  /* 0x0000000400007c0c */ /* 0x001fda000bf03270 */
[----:B------:R-:W-:Y:S05]  /*2c90*/  @!P0 BRA P1, `(.L_x_3539) ;  /* 0xffffffd400688947 */ /* 0x000fea000083ffff */
[----:B------:R-:W-:Y:S05]  /*2ca0*/  EXIT ;  /* 0x000000000000794d */ /* 0x000fea0003800000 */
        .weak           $__internal_82_$__cuda_sm20_sqrt_rn_f32_slowpath
        .type           $__internal_82_$__cuda_sm20_sqrt_rn_f32_slowpath,@function
        .size           $__internal_82_$__cuda_sm20_sqrt_rn_f32_slowpath,($__internal_83_$__cuda_sm3x_div_rn_noftz_f32_slowpath - $__internal_82_$__cuda_sm20_sqrt_rn_f32_slowpath)
$__internal_82_$__cuda_sm20_sqrt_rn_f32_slowpath:
        /* <DEDUP_REMOVED lines=16> */
[----:B------:R-:W-:-:S03]  /*2db0*/  @!P4 IMAD.MOV.U32 R40, RZ, RZ, R38 ;  /* 0x000000ffff28c224 */ /* 0x000fc600078e0026 */
[----:B------:R-:W-:-:S04]  /*2dc0*/  @P4 FFMA R39, R47, R39, R42 ;  /* 0x000000272f274223 */ /* 0x000fc8000000002a */
[----:B------:R-:W-:-:S07]  /*2dd0*/  @P4 FMUL.FTZ R40, R39, 2.3283064365386962891e-10 ;  /* 0x2f80000027284820 */ /* 0x000fce0000410000 */
.L_x_3540:
[----:B------:R-:W-:Y:S01]  /*2de0*/  HFMA2.MMA R39, -RZ, RZ, 0, 0 ;  /* 0x00000000ff277435 */ /* 0x000fe200000001ff */
[----:B------:R-:W-:-:S05]  /*2df0*/  MOV R38, R2 ;  /* 0x0000000200267202 */ /* 0x000fca0000000f00 */
[----:B------:R-:W-:Y:S05]  /*2e00*/  RET.REL.NODEC R38 `(_Z25multi_tensor_apply_kernelI18TensorListMetadataILi4ELb0EEN18transformer_engine17multi_tensor_adam11AdamFunctorI6__halfffiEEJffffffNS3_10adamMode_tEfEEvlPViT_T0_DpT1_) ;  /* 0xffffffd0267c7950 */ /* 0x000fea0003c3ffff */
        .weak           $__internal_83_$__cuda_sm3x_div_rn_noftz_f32_slowpath
        .type           $__internal_83_$__cuda_sm3x_div_rn_noftz_f32_slowpath,@function
        .size           $__internal_83_$__cuda_sm3x_div_rn_noftz_f32_slowpath,(.L_x_5566 - $__internal_83_$__cuda_sm3x_div_rn_noftz_f32_slowpath)
$__internal_83_$__cuda_sm3x_div_rn_noftz_f32_slowpath:
        /* <DEDUP_REMOVED lines=34> */
.L_x_3542:
        /* <DEDUP_REMOVED lines=30> */
[C---:B------:R-:W-:Y:S01]  /*3210*/  IADD3 R44, R38.reuse, 0x20, RZ ;  /* 0x00000020262c7810 */ /* 0x040fe20007ffe0ff */
        /* <DEDUP_REMOVED lines=20> */
.L_x_3549:
[----:B------:R-:W-:-:S04]  /*3360*/  LOP3.LUT R2, R2, 0x80000000, RZ, 0xc0, !PT ;  /* 0x8000000002027812 */ /* 0x000fc800078ec0ff */
[----:B------:R-:W-:Y:S01]  /*3370*/  LOP3.LUT R2, R2, 0x7f800000, RZ, 0xfc, !PT ;  /* 0x7f80000002027812 */ /* 0x000fe200078efcff */
[----:B------:R-:W-:Y:S06]  /*3380*/  BRA `(.L_x_3550) ;  /* 0x0000000000047947 */ /* 0x000fec0003800000 */
.L_x_3548:
[----:B------:R-:W-:-:S07]  /*3390*/  LEA R2, R39, R2, 0x17 ;  /* 0x0000000227027211 */ /* 0x000fce00078eb8ff */
.L_x_3550:
[----:B------:R-:W-:Y:S05]  /*33a0*/  BSYNC B1 ;  /* 0x0000000000017941 */ /* 0x000fea0003800000 */
.L_x_3547:
[----:B------:R-:W-:Y:S05]  /*33b0*/  BRA `(.L_x_3551) ;  /* 0x0000000000207947 */ /* 0x000fea0003800000 */
.L_x_3546:
[----:B------:R-:W-:-:S04]  /*33c0*/  LOP3.LUT R2, R2, 0x80000000, R47, 0x48, !PT ;  /* 0x8000000002027812 */ /* 0x000fc800078e482f */
[----:B------:R-:W-:Y:S01]  /*33d0*/  LOP3.LUT R2, R2, 0x7f800000, RZ, 0xfc, !PT ;  /* 0x7f80000002027812 */ /* 0x000fe200078efcff */
[----:B------:R-:W-:Y:S06]  /*33e0*/  BRA `(.L_x_3551) ;  /* 0x0000000000147947 */ /* 0x000fec0003800000 */
.L_x_3545:
[----:B------:R-:W-:Y:S01]  /*33f0*/  LOP3.LUT R2, R2, 0x80000000, R47, 0x48, !PT ;  /* 0x8000000002027812 */ /* 0x000fe200078e482f */
[----:B------:R-:W-:Y:S06]  /*3400*/  BRA `(.L_x_3551) ;  /* 0x00000000000c7947 */ /* 0x000fec0003800000 */
.L_x_3544:
[----:B------:R-:W0:Y:S01]  /*3410*/  MUFU.RSQ R2, -QNAN ;  /* 0xffc0000000027908 */ /* 0x000e220000001400 */
[----:B------:R-:W-:Y:S05]  /*3420*/  BRA `(.L_x_3551) ;  /* 0x0000000000047947 */ /* 0x000fea0003800000 */
.L_x_3543:
[----:B------:R-:W-:-:S07]  /*3430*/  FADD.FTZ R2, R47, R2 ;  /* 0x000000022f027221 */ /* 0x000fce0000010000 */
.L_x_3551:
[----:B------:R-:W-:Y:S05]  /*3440*/  BSYNC B0 ;  /* 0x0000000000007941 */ /* 0x000fea0003800000 */
.L_x_3541:
[----:B------:R-:W-:Y:S01]  /*3450*/  HFMA2.MMA R39, -RZ, RZ, 0, 0 ;  /* 0x00000000ff277435 */ /* 0x000fe200000001ff */
[----:B------:R-:W-:-:S05]  /*3460*/  MOV R38, R40 ;  /* 0x0000002800267202 */ /* 0x000fca0000000f00 */
[----:B0-----:R-:W-:Y:S05]  /*3470*/  RET.REL.NODEC R38 `(_Z25multi_tensor_apply_kernelI18TensorListMetadataILi4ELb0EEN18transformer_engine17multi_tensor_adam11AdamFunctorI6__halfffiEEJffffffNS3_10adamMode_tEfEEvlPViT_T0_DpT1_) ;  /* 0xffffffc826e07950 */ /* 0x001fea0003c3ffff */
.L_x_3552:
        /* <DEDUP_REMOVED lines=16> */
.L_x_5566:


//--------------------- .text._Z25multi_tensor_apply_kernelI18TensorListMetadataILi4ELb0EEN18transformer_engine17multi_tensor_adam11AdamFunctorIf13__nv_bfloat16fiEEJffffffNS3_10adamMode_tEfEEvlPViT_T0_DpT1_ --------------------------
	.section	.text._Z25multi_tensor_apply_kernelI18TensorListMetadataILi4ELb0EEN18transformer_engine17multi_tensor_adam11AdamFunctorIf13__nv_bfloat16fiEEJffffffNS3_10adamMode_tEfEEvlPViT_T0_DpT1_,"ax",@progbits
	.align	128
        .global         _Z25multi_tensor_apply_kernelI18TensorListMetadataILi4ELb0EEN18transformer_engine17multi_tensor_adam11AdamFunctorIf13__nv_bfloat16fiEEJffffffNS3_10adamMode_tEfEEvlPViT_T0_DpT1_
        .type           _Z25multi_tensor_apply_kernelI18TensorListMetadataILi4ELb0EEN18transformer_engine17multi_tensor_adam11AdamFunctorIf13__nv_bfloat16fiEEJffffffNS3_10adamMode_tEfEEvlPViT_T0_DpT1_,@function
        .size           _Z25multi_tensor_apply_kernelI18TensorListMetadataILi4ELb0EEN18transformer_engine17multi_tensor_adam11AdamFunctorIf13__nv_bfloat16fiEEJffffffNS3_10adamMode_tEfEEvlPViT_T0_DpT1_,(.L_x_5568 - _Z25multi_tensor_apply_kernelI18TensorListMetadataILi4ELb0EEN18transformer_engine17multi_tensor_adam11AdamFunctorIf13__nv_bfloat16fiEEJffffffNS3_10adamMode_tEfEEvlPViT_T0_DpT1_)
        .other          _Z25multi_tensor_apply_kernelI18TensorListMetadataILi4ELb0EEN18transformer_engine17multi_tensor_adam11AdamFunctorIf13__nv_bfloat16fiEEJffffffNS3_10adamMode_tEfEEvlPViT_T0_DpT1_,@"STO_CUDA_ENTRY STV_DEFAULT"
_Z25multi_tensor_apply_kernelI18TensorListMetadataILi4ELb0EEN18transformer_engine17multi_tensor_adam11AdamFunctorIf13__nv_bfloat16fiEEJffffffNS3_10adamMode_tEfEEvlPViT_T0_DpT1_:
.text._Z25multi_tensor_apply_kernelI18TensorListMetadataILi4ELb0EEN18transformer_engine17multi_tensor_adam11AdamFunctorIf13__nv_bfloat16fiEEJffffffNS3_10adamMode_tEfEEvlPViT_T0_DpT1_:
        /* <DEDUP_REMOVED lines=36> */
.L_x_3628:
[----:B------:R-:W0:Y:S02]  /*0240*/  S2R R0, SR_TID.X ;  /* 0x0000000000007919 */ /* 0x000e240000002100 */
[----:B0-----:R-:W-:-:S04]  /*0250*/  IADD3 R0, R0, UR4, RZ ;  /* 0x0000000400007c10 */ /* 0x001fc8000fffe0ff */
[C---:B------:R-:W-:Y:S02]  /*0260*/  IADD3 R2, R0.reuse, UR5, RZ ;  /* 0x0000000500027c10 */ /* 0x040fe4000fffe0ff */
[----:B------:R-:W-:Y:S02]  /*0270*/  ISETP.GE.AND P0, PT, R0, UR26, PT ;  /* 0x0000001a00007c0c */ /* 0x000fe4000bf06270 */
[----:B------:R-:W-:Y:S02]  /*0280*/  IADD3 R3, R2, UR5, RZ ;  /* 0x0000000502037c10 */ /* 0x000fe4000fffe0ff */
[----:B------:R-:W-:Y:S02]  /*0290*/  ISETP.LT.AND P0, PT, R0, UR9, !P0 ;  /* 0x0000000900007c0c */ /* 0x000fe4000c701270 */
[----:B------:R-:W-:Y:S01]  /*02a0*/  ISETP.GE.AND P1, PT, R2, UR26, PT ;  /* 0x0000001a02007c0c */ /* 0x000fe2000bf26270 */
[----:B------:R-:W-:Y:S01]  /*02b0*/  VIADD R14, R3, UR5 ;  /* 0x00000005030e7c36 */ /* 0x000fe20008000000 */
[----:B------:R-:W-:-:S02]  /*02c0*/  IADD3 R24, P3, R0, UR8, RZ ;  /* 0x0000000800187c10 */ /* 0x000fc4000ff7e0ff */
[----:B------:R-:W-:Y:S02]  /*02d0*/  ISETP.LT.AND P1, PT, R2, UR9, !P1 ;  /* 0x0000000902007c0c */ /* 0x000fe4000cf21270 */
[C---:B------:R-:W-:Y:S02]  /*02e0*/  ISETP.GE.AND P2, PT, R3.reuse, UR26, PT ;  /* 0x0000001a03007c0c */ /* 0x040fe4000bf46270 */
[----:B------:R-:W-:Y:S02]  /*02f0*/  LEA.HI.X.SX32 R25, R0, UR20, 0x1, P3 ;  /* 0x0000001400197c11 */ /* 0x000fe400098f0eff */
[----:B------:R-:W-:Y:S02]  /*0300*/  ISETP.GE.AND P3, PT, R14, UR26, PT ;  /* 0x0000001a0e007c0c */ /* 0x000fe4000bf66270 */
[----:B------:R-:W-:Y:S02]  /*0310*/  ISETP.LT.AND P2, PT, R3, UR9, !P2 ;  /* 0x0000000903007c0c */ /* 0x000fe4000d741270 */
[----:B------:R-:W-:-:S02]  /*0320*/  IADD3 R28, P5, R2, UR8, RZ ;  /* 0x00000008021c7c10 */ /* 0x000fc4000ffbe0ff */
[----:B------:R-:W-:Y:S02]  /*0330*/  ISETP.LT.AND P3, PT, R14, UR9, !P3 ;  /* 0x000000090e007c0c */ /* 0x000fe4000df61270 */
[----:B------:R-:W-:Y:S02]  /*0340*/  @P0 LEA R4, P4, R24, UR10, 0x1 ;  /* 0x0000000a18040c11 */ /* 0x000fe4000f8808ff */
[----:B------:R-:W-:Y:S02]  /*0350*/  LEA.HI.X.SX32 R27, R2, UR20, 0x1, P5 ;  /* 0x00000014021b7c11 */ /* 0x000fe4000a8f0eff */
[----:B------:R-:W-:Y:S02]  /*0360*/  IADD3 R34, P5, R3, UR8, RZ ;  /* 0x0000000803227c10 */ /* 0x000fe4000ffbe0ff */
[----:B------:R-:W-:Y:S02]  /*0370*/  @P0 LEA.HI.X R5, R24, UR11, R25, 0x1, P4 ;  /* 0x0000000b18050c11 */ /* 0x000fe4000a0f0c19 */
[----:B------:R-:W-:-:S02]  /*0380*/  @P1 LEA R6, P4, R28, UR10, 0x1 ;  /* 0x0000000a1c061c11 */ /* 0x000fc4000f8808ff */
[----:B------:R-:W-:Y:S01]  /*0390*/  LEA.HI.X.SX32 R29, R3, UR20, 0x1, P5 ;  /* 0x00000014031d7c11 */ /* 0x000fe2000a8f0eff */
[----:B------:R-:W-:Y:S01]  /*03a0*/  HFMA2.MMA R15, -RZ, RZ, 0, 0 ;  /* 0x00000000ff0f7435 */ /* 0x000fe200000001ff */
[----:B------:R-:W-:Y:S02]  /*03b0*/  IADD3 R17, P5, R14, UR8, RZ ;  /* 0x000000080e117c10 */ /* 0x000fe4000ffbe0ff */
[----:B------:R-:W-:Y:S02]  /*03c0*/  CS2R R12, SRZ ;  /* 0x00000000000c7805 */ /* 0x000fe4000001ff00 */
[----:B------:R-:W-:Y:S01]  /*03d0*/  @P1 LEA.HI.X R7, R28, UR11, R27, 0x1, P4 ;  /* 0x0000000b1c071c11 */ /* 0x000fe2000a0f0c1b */
[----:B------:R0:W2:Y:S01]  /*03e0*/  @P0 LDG.E.U16 R2, desc[UR16][R4.64] ;  /* 0x0000001004020981 */ /* 0x0000a2000c1e1500 */
[----:B------:R-:W-:Y:S02]  /*03f0*/  @P2 LEA R8, P4, R34, UR10, 0x1 ;  /* 0x0000000a22082c11 */ /* 0x000fe4000f8808ff */
[----:B------:R-:W-:Y:S01]  /*0400*/  LEA.HI.X.SX32 R14, R14, UR20, 0x1, P5 ;  /* 0x000000140e0e7c11 */ /* 0x000fe2000a8f0eff */
[----:B------:R-:W3:Y:S01]  /*0410*/  @P1 LDG.E.U16 R0, desc[UR16][R6.64] ;  /* 0x0000001006001981 */ /* 0x000ee2000c1e1500 */
[----:B------:R-:W-:-:S02]  /*0420*/  @P3 SHF.L.U32 R18, R17, 0x2, RZ ;  /* 0x0000000211123819 */ /* 0x000fc400000006ff */
[C---:B------:R-:W-:Y:S02]  /*0430*/  @P3 LEA R38, P5, R17.reuse, UR10, 0x1 ;  /* 0x0000000a11263c11 */ /* 0x040fe4000f8a08ff */
[----:B------:R-:W-:Y:S02]  /*0440*/  @P2 LEA.HI.X R9, R34, UR11, R29, 0x1, P4 ;  /* 0x0000000b22092c11 */ /* 0x000fe4000a0f0c1d */
[C-C-:B------:R-:W-:Y:S02]  /*0450*/  @P3 SHF.L.U64.HI R10, R17.reuse, 0x2, R14.reuse ;  /* 0x00000002110a3819 */ /* 0x140fe4000001020e */
[C---:B------:R-:W-:Y:S01]  /*0460*/  @P3 IADD3 R22, P4, R18.reuse, UR6, RZ ;  /* 0x0000000612163c10 */ /* 0x040fe2000ff9e0ff */
[----:B------:R1:W4:Y:S01]  /*0470*/  @P2 LDG.E.U16 R3, desc[UR16][R8.64] ;  /* 0x0000001008032981 */ /* 0x000322000c1e1500 */
[----:B------:R-:W-:Y:S02]  /*0480*/  @P3 LEA.HI.X R39, R17, UR11, R14, 0x1, P5 ;  /* 0x0000000b11273c11 */ /* 0x000fe4000a8f0c0e */
[----:B------:R-:W-:-:S02]  /*0490*/  @P3 IADD3 R20, P5, R18, UR14, RZ ;  /* 0x0000000e12143c10 */ /* 0x000fc4000ffbe0ff */
[----:B------:R-:W-:Y:S02]  /*04a0*/  @P3 IADD3 R18, P6, R18, UR12, RZ ;  /* 0x0000000c12123c10 */ /* 0x000fe4000ffde0ff */
[----:B------:R-:W-:Y:S02]  /*04b0*/  MOV R11, RZ ;  /* 0x000000ff000b7202 */ /* 0x000fe40000000f00 */
[----:B0-----:R-:W-:Y:S02]  /*04c0*/  SHF.L.U64.HI R5, R34, 0x2, R29 ;  /* 0x0000000222057819 */ /* 0x001fe4000001021d */
[C---:B------:R-:W-:Y:S01]  /*04d0*/  @P3 IADD3.X R23, R10.reuse, UR7, RZ, P4, !PT ;  /* 0x000000070a173c10 */ /* 0x040fe2000a7fe4ff */
[----:B------:R-:W-:Y:S01]  /*04e0*/  HFMA2.MMA R4, -RZ, RZ, 0, 0 ;  /* 0x00000000ff047435 */ /* 0x000fe200000001ff */
[C---:B------:R-:W-:Y:S01]  /*04f0*/  @P3 IADD3.X R21, R10.reuse, UR15, RZ, P5, !PT ;  /* 0x0000000f0a153c10 */ /* 0x040fe2000affe4ff */
[----:B-1----:R-:W-:Y:S01]  /*0500*/  HFMA2.MMA R9, -RZ, RZ, 0, 0 ;  /* 0x00000000ff097435 */ /* 0x002fe200000001ff */
[----:B------:R-:W-:Y:S01]  /*0510*/  @P3 IADD3.X R19, R10, UR13, RZ, P6, !PT ;  /* 0x0000000d0a133c10 */ /* 0x000fe2000b7fe4ff */
[----:B------:R0:W5:Y:S01]  /*0520*/  @P3 LDG.E R15, desc[UR16][R22.64] ;  /* 0x00000010160f3981 */ /* 0x000162000c1e1900 */
[----:B------:R-:W-:-:S03]  /*0530*/  SHF.L.U64.HI R8, R28, 0x2, R27 ;  /* 0x000000021c087819 */ /* 0x000fc6000001021b */
[----:B------:R1:W5:Y:S01]  /*0540*/  @P3 LDG.E R13, desc[UR16][R20.64] ;  /* 0x00000010140d3981 */ /* 0x000362000c1e1900 */
[----:B------:R-:W-:-:S03]  /*0550*/  SHF.L.U32 R28, R28, 0x2, RZ ;  /* 0x000000021c1c7819 */ /* 0x000fc600000006ff */
[----:B------:R1:W5:Y:S01]  /*0560*/  @P3 LDG.E R11, desc[UR16][R18.64] ;  /* 0x00000010120b3981 */ /* 0x000362000c1e1900 */
[C---:B0-----:R-:W-:Y:S02]  /*0570*/  SHF.L.U32 R22, R24.reuse, 0x2, RZ ;  /* 0x0000000218167819 */ /* 0x041fe400000006ff */
[----:B------:R-:W-:Y:S01]  /*0580*/  SHF.L.U64.HI R23, R24, 0x2, R25 ;  /* 0x0000000218177819 */ /* 0x000fe20000010219 */
[----:B------:R0:W4:Y:S01]  /*0590*/  @P3 LDG.E.U16 R38, desc[UR16][R38.64] ;  /* 0x0000001026263981 */ /* 0x000122000c1e1500 */
[C---:B-1----:R-:W-:Y:S02]  /*05a0*/  IADD3 R20, P5, R22.reuse, UR14, RZ ;  /* 0x0000000e16147c10 */ /* 0x042fe4000ffbe0ff */
[C---:B------:R-:W-:Y:S02]  /*05b0*/  IADD3 R18, P4, R22.reuse, UR12, RZ ;  /* 0x0000000c16127c10 */ /* 0x040fe4000ff9e0ff */
[----:B------:R-:W-:Y:S02]  /*05c0*/  IADD3 R22, P6, R22, UR6, RZ ;  /* 0x0000000616167c10 */ /* 0x000fe4000ffde0ff */
[----:B------:R-:W-:-:S02]  /*05d0*/  IADD3.X R19, R23, UR13, RZ, P4, !PT ;  /* 0x0000000d17137c10 */ /* 0x000fc4000a7fe4ff */
[C---:B------:R-:W-:Y:S02]  /*05e0*/  IADD3.X R21, R23.reuse, UR15, RZ, P5, !PT ;  /* 0x0000000f17157c10 */ /* 0x040fe4000affe4ff */
[----:B------:R-:W-:Y:S02]  /*05f0*/  IADD3.X R23, R23, UR7, RZ, P6, !PT ;  /* 0x0000000717177c10 */ /* 0x000fe4000b7fe4ff */
[----:B------:R-:W-:Y:S02]  /*0600*/  SHF.L.U32 R34, R34, 0x2, RZ ;  /* 0x0000000222227819 */ /* 0x000fe400000006ff */
[----:B------:R-:W-:Y:S02]  /*0610*/  CS2R R6, SRZ ;  /* 0x0000000000067805 */ /* 0x000fe4000001ff00 */
[C---:B------:R-:W-:Y:S01]  /*0620*/  IADD3 R24, P4, R28.reuse, UR12, RZ ;  /* 0x0000000c1c187c10 */ /* 0x040fe2000ff9e0ff */
[----:B------:R-:W-:Y:S01]  /*0630*/  IMAD.MOV.U32 R10, RZ, RZ, RZ ;  /* 0x000000ffff0a7224 */ /* 0x000fe200078e00ff */
[C---:B------:R-:W-:Y:S01]  /*0640*/  IADD3 R26, P5, R28.reuse, UR14, RZ ;  /* 0x0000000e1c1a7c10 */ /* 0x040fe2000ffbe0ff */
[----:B------:R-:W-:Y:S01]  /*0650*/  IMAD.MOV.U32 R16, RZ, RZ, RZ ;  /* 0x000000ffff107224 */ /* 0x000fe200078e00ff */
[----:B------:R-:W-:-:S02]  /*0660*/  IADD3 R28, P6, R28, UR6, RZ ;  /* 0x000000061c1c7c10 */ /* 0x000fc4000ffde0ff */
[----:B------:R-:W-:Y:S02]  /*0670*/  CS2R R36, SRZ ;  /* 0x0000000000247805 */ /* 0x000fe4000001ff00 */
[C---:B------:R-:W-:Y:S01]  /*0680*/  IADD3.X R25, R8.reuse, UR13, RZ, P4, !PT ;  /* 0x0000000d08197c10 */ /* 0x040fe2000a7fe4ff */
[----:B------:R1:W5:Y:S01]  /*0690*/  @P0 LDG.E R12, desc[UR16][R18.64] ;  /* 0x00000010120c0981 */ /* 0x000362000c1e1900 */
[C---:B------:R-:W-:Y:S02]  /*06a0*/  IADD3.X R27, R8.reuse, UR15, RZ, P5, !PT ;  /* 0x0000000f081b7c10 */ /* 0x040fe4000affe4ff */
[----:B------:R-:W-:Y:S01]  /*06b0*/  IADD3.X R29, R8, UR7, RZ, P6, !PT ;  /* 0x00000007081d7c10 */ /* 0x000fe2000b7fe4ff */
[----:B------:R1:W5:Y:S01]  /*06c0*/  @P0 LDG.E R6, desc[UR16][R20.64] ;  /* 0x0000001014060981 */ /* 0x000362000c1e1900 */
[C---:B------:R-:W-:Y:S02]  /*06d0*/  IADD3 R30, P4, R34.reuse, UR12, RZ ;  /* 0x0000000c221e7c10 */ /* 0x040fe4000ff9e0ff */
[C---:B------:R-:W-:Y:S01]  /*06e0*/  IADD3 R32, P5, R34.reuse, UR14, RZ ;  /* 0x0000000e22207c10 */ /* 0x040fe2000ffbe0ff */
[----:B------:R1:W5:Y:S01]  /*06f0*/  @P0 LDG.E R7, desc[UR16][R22.64] ;  /* 0x0000001016070981 */ /* 0x000362000c1e1900 */
[----:B------:R-:W-:-:S02]  /*0700*/  IADD3 R34, P6, R34, UR6, RZ ;  /* 0x0000000622227c10 */ /* 0x000fc4000ffde0ff */
[----:B0-----:R-:W-:Y:S01]  /*0710*/  MOV R39, RZ ;  /* 0x000000ff00277202 */ /* 0x001fe20000000f00 */
[----:B------:R1:W5:Y:S01]  /*0720*/  @P1 LDG.E R10, desc[UR16][R24.64] ;  /* 0x00000010180a1981 */ /* 0x000362000c1e1900 */
[C---:B------:R-:W-:Y:S02]  /*0730*/  IADD3.X R31, R5.reuse, UR13, RZ, P4, !PT ;  /* 0x0000000d051f7c10 */ /* 0x040fe4000a7fe4ff */
        /* <DEDUP_REMOVED lines=10> */
[----:B------:R-:W-:-:S02]  /*07e0*/  MOV R5, RZ ;  /* 0x000000ff00057202 */ /* 0x000fc40000000f00 */
[----:B--2---:R-:W-:Y:S01]  /*07f0*/  @P0 SHF.L.U32 R43, R2, 0x10, RZ ;  /* 0x00000010022b0819 */ /* 0x004fe200000006ff */
[----:B---3--:R-:W-:Y:S01]  /*0800*/  @P1 IMAD.U32 R5, R0, 0x10000, RZ ;  /* 0x0001000000051824 */ /* 0x008fe200078e00ff */
[----:B----4-:R-:W-:Y:S02]  /*0810*/  @P2 SHF.L.U32 R36, R3, 0x10, RZ ;  /* 0x0000001003242819 */ /* 0x010fe400000006ff */
[----:B------:R-:W-:-:S04]  /*0820*/  @P3 SHF.L.U32 R8, R38, 0x10, RZ ;  /* 0x0000001026083819 */ /* 0x000fc800000006ff */
        /* <DEDUP_REMOVED lines=20> */
[----:B------:R-:W-:Y:S05]  /*0970*/  CALL.REL.NOINC `($__internal_85_$__cuda_sm3x_div_rn_noftz_f32_slowpath) ;  /* 0x0000002400507944 */ /* 0x000fea0003c00000 */
[----:B------:R-:W-:-:S07]  /*0980*/  MOV R6, R2 ;  /* 0x0000000200067202 */ /* 0x000fce0000000f00 */
.L_x_3555:
[----:B------:R-:W-:Y:S05]  /*0990*/  BSYNC B2 ;  /* 0x0000000000027941 */ /* 0x000fea0003800000 */
.L_x_3554:
        /* <DEDUP_REMOVED lines=14> */
[----:B------:R-:W-:Y:S05]  /*0a80*/  CALL.REL.NOINC `($__internal_85_$__cuda_sm3x_div_rn_noftz_f32_slowpath) ;  /* 0x00000024000c7944 */ /* 0x000fea0003c00000 */
[----:B------:R-:W-:-:S07]  /*0a90*/  IMAD.MOV.U32 R3, RZ, RZ, R2 ;  /* 0x000000ffff037224 */ /* 0x000fce00078e0002 */
.L_x_3557:
[----:B------:R-:W-:Y:S05]  /*0aa0*/  BSYNC B2 ;  /* 0x0000000000027941 */ /* 0x000fea0003800000 */
.L_x_3556:
[----:B------:R-:W-:Y:S01]  /*0ab0*/  IADD3 R38, R3, -0xd000000, RZ ;  /* 0xf300000003267810 */ /* 0x000fe20007ffe0ff */
[----:B------:R0:W1:Y:S01]  /*0ac0*/  MUFU.RSQ R2, R3 ;  /* 0x0000000300027308 */ /* 0x0000620000001400 */
[----:B------:R-:W-:Y:S02]  /*0ad0*/  BSSY B0, `(.L_x_3558) ;  /* 0x000000a000007945 */ /* 0x000fe40003800000 */
[----:B------:R-:W-:-:S13]  /*0ae0*/  ISETP.GT.U32.AND P4, PT, R38, 0x727fffff, PT ;  /* 0x727fffff2600780c */ /* 0x000fda0003f84070 */
[----:B0-----:R-:W-:Y:S05]  /*0af0*/  @!P4 BRA `(.L_x_3559) ;  /* 0x00000000000cc947 */ /* 0x001fea0003800000 */
[----:B-1----:R-:W-:-:S07]  /*0b00*/  MOV R2, 0xb20 ;  /* 0x00000b2000027802 */ /* 0x002fce0000000f00 */
[----:B------:R-:W-:Y:S05]  /*0b10*/  CALL.REL.NOINC `($__internal_84_$__cuda_sm20_sqrt_rn_f32_slowpath) ;  /* 0x0000002000947944 */ /* 0x000fea0003c00000 */
[----:B------:R-:W-:Y:S05]  /*0b20*/  BRA `(.L_x_3560) ;  /* 0x0000000000107947 */ /* 0x000fea0003800000 */
.L_x_3559:
[C---:B-1----:R-:W-:Y:S01]  /*0b30*/  FMUL.FTZ R40, R2.reuse, R3 ;  /* 0x0000000302287220 */ /* 0x042fe20000410000 */
[----:B------:R-:W-:-:S03]  /*0b40*/  FMUL.FTZ R2, R2, 0.5 ;  /* 0x3f00000002027820 */ /* 0x000fc60000410000 */
[----:B------:R-:W-:-:S04]  /*0b50*/  FFMA R3, -R40, R40, R3 ;  /* 0x0000002828037223 */ /* 0x000fc80000000103 */
[----:B------:R-:W-:-:S07]  /*0b60*/  FFMA R40, R3, R2, R40 ;  /* 0x0000000203287223 */ /* 0x000fce0000000028 */
.L_x_3560:
[----:B------:R-:W-:Y:S05]  /*0b70*/  BSYNC B0 ;  /* 0x0000000000007941 */ /* 0x000fea0003800000 */
.L_x_3558:
        /* <DEDUP_REMOVED lines=13> */
[----:B------:R-:W-:Y:S05]  /*0c50*/  CALL.REL.NOINC `($__internal_85_$__cuda_sm3x_div_rn_noftz_f32_slowpath) ;  /* 0x0000002000987944 */ /* 0x000fea0003c00000 */
[----:B------:R-:W-:-:S07]  /*0c60*/  IMAD.MOV.U32 R41, RZ, RZ, R2 ;  /* 0x000000ffff297224 */ /* 0x000fce00078e0002 */
.L_x_3562:
[----:B------:R-:W-:Y:S05]  /*0c70*/  BSYNC B2 ;  /* 0x0000000000027941 */ /* 0x000fea0003800000 */
.L_x_3561:
        /* <DEDUP_REMOVED lines=14> */
[----:B------:R-:W-:Y:S01]  /*0d60*/  FFMA R5, R12, UR23, R41 ;  /* 0x000000170c057c23 */ /* 0x000fe20008000029 */
[----:B------:R-:W-:Y:S01]  /*0d70*/  MOV R4, R40 ;  /* 0x0000002800047202 */ /* 0x000fe20000000f00 */
[----:B-1----:R-:W-:Y:S06]  /*0d80*/  @!P4 BRA `(.L_x_3564) ;  /* 0x000000000018c947 */ /* 0x002fec0003800000 */
[----:B------:R-:W-:Y:S01]  /*0d90*/  ULDC UR25, c[0x0][0xd84] ;  /* 0x0003610000197ab9 */ /* 0x000fe20000000800 */
[----:B------:R-:W-:Y:S02]  /*0da0*/  MOV R3, R40 ;  /* 0x0000002800037202 */ /* 0x000fe40000000f00 */
[----:B------:R-:W-:Y:S02]  /*0db0*/  MOV R2, UR25 ;  /* 0x0000001900027c02 */ /* 0x000fe40008000f00 */
[----:B------:R-:W-:-:S07]  /*0dc0*/  MOV R38, 0xde0 ;  /* 0x00000de000267802 */ /* 0x000fce0000000f00 */
[----:B------:R-:W-:Y:S05]  /*0dd0*/  CALL.REL.NOINC `($__internal_85_$__cuda_sm3x_div_rn_noftz_f32_slowpath) ;  /* 0x0000002000387944 */ /* 0x000fea0003c00000 */
[----:B------:R-:W-:-:S07]  /*0de0*/  IMAD.MOV.U32 R39, RZ, RZ, R2 ;  /* 0x000000ffff277224 */ /* 0x000fce00078e0002 */
.L_x_3564:
[----:B------:R-:W-:Y:S05]  /*0df0*/  BSYNC B2 ;  /* 0x0000000000027941 */ /* 0x000fea0003800000 */
.L_x_3563:
        /* <DEDUP_REMOVED lines=15> */
[----:B------:R-:W-:-:S07]  /*0ef0*/  MOV R3, R2 ;  /* 0x0000000200037202 */ /* 0x000fce0000000f00 */
.L_x_3566:
[----:B------:R-:W-:Y:S05]  /*0f00*/  BSYNC B2 ;  /* 0x0000000000027941 */ /* 0x000fea0003800000 */
.L_x_3565:
[----:B------:R-:W-:Y:S01]  /*0f10*/  VIADD R38, R3, 0xf3000000 ;  /* 0xf300000003267836 */ /* 0x000fe20000000000 */
[----:B------:R0:W1:Y:S01]  /*0f20*/  MUFU.RSQ R2, R3 ;  /* 0x0000000300027308 */ /* 0x0000620000001400 */
[----:B------:R-:W-:Y:S03]  /*0f30*/  BSSY B0, `(.L_x_3567) ;  /* 0x000000a000007945 */ /* 0x000fe60003800000 */
[----:B------:R-:W-:-:S13]  /*0f40*/  ISETP.GT.U32.AND P4, PT, R38, 0x727fffff, PT ;  /* 0x727fffff2600780c */ /* 0x000fda0003f84070 */
[----:B01----:R-:W-:Y:S05]  /*0f50*/  @!P4 BRA `(.L_x_3568) ;  /* 0x00000000000cc947 */ /* 0x003fea0003800000 */
[----:B------:R-:W-:-:S07]  /*0f60*/  MOV R2, 0xf80 ;  /* 0x00000f8000027802 */ /* 0x000fce0000000f00 */
[----:B------:R-:W-:Y:S05]  /*0f70*/  CALL.REL.NOINC `($__internal_84_$__cuda_sm20_sqrt_rn_f32_slowpath) ;  /* 0x0000001c007c7944 */ /* 0x000fea0003c00000 */
[----:B------:R-:W-:Y:S05]  /*0f80*/  BRA `(.L_x_3569) ;  /* 0x0000000000107947 */ /* 0x000fea0003800000 */
.L_x_3568:
[C---:B------:R-:W-:Y:S01]  /*0f90*/  FMUL.FTZ R40, R2.reuse, R3 ;  /* 0x0000000302287220 */ /* 0x040fe20000410000 */
[----:B------:R-:W-:-:S03]  /*0fa0*/  FMUL.FTZ R2, R2, 0.5 ;  /* 0x3f00000002027820 */ /* 0x000fc60000410000 */
[----:B------:R-:W-:-:S04]  /*0fb0*/  FFMA R3, -R40, R40, R3 ;  /* 0x0000002828037223 */ /* 0x000fc80000000103 */
[----:B------:R-:W-:-:S07]  /*0fc0*/  FFMA R40, R3, R2, R40 ;  /* 0x0000000203287223 */ /* 0x000fce0000000028 */
.L_x_3569:
[----:B------:R-:W-:Y:S05]  /*0fd0*/  BSYNC B0 ;  /* 0x0000000000007941 */ /* 0x000fea0003800000 */
.L_x_3567:
        /* <DEDUP_REMOVED lines=14> */
[----:B------:R-:W-:-:S07]  /*10c0*/  MOV R43, R2 ;  /* 0x00000002002b7202 */ /* 0x000fce0000000f00 */
.L_x_3571:
[----:B------:R-:W-:Y:S05]  /*10d0*/  BSYNC B2 ;  /* 0x0000000000027941 */ /* 0x000fea0003800000 */
.L_x_3570:
[----:B------:R-:W0:Y:S01]  /*10e0*/  LDC.64 R2, c[0x0][0xd80] ;  /* 0x00036000ff027b82 */ /* 0x000e220000000a00 */
[----:B------:R-:W-:Y:S01]  /*10f0*/  FMUL R39, R36, UR18 ;  /* 0x0000001224277c20 */ /* 0x000fe20008400000 */
[----:B------:R-:W-:Y:S03]  /*1100*/  BSSY B2, `(.L_x_3572) ;  /* 0x0000015000027945 */ /* 0x000fe60003800000 */
[----:B------:R-:W-:Y:S01]  /*1110*/  FFMA R40, R16, UR27, R39 ;  /* 0x0000001b10287c23 */ /* 0x000fe20008000027 */
[----:B------:R-:W-:-:S04]  /*1120*/  FMUL R39, R36, UR19 ;  /* 0x0000001324277c20 */ /* 0x000fc80008400000 */
[----:B------:R-:W-:Y:S01]  /*1130*/  FMUL R36, R39, R36 ;  /* 0x0000002427247220 */ /* 0x000fe20000400000 */
[----:B0-----:R-:W0:Y:S08]  /*1140*/  MUFU.RCP R38, R3 ;  /* 0x0000000300267308 */ /* 0x001e300000001000 */
[----:B------:R-:W1:Y:S01]  /*1150*/  FCHK P4, R40, R3 ;  /* 0x0000000328007302 */ /* 0x000e620000080000 */
[----:B0-----:R-:W-:-:S04]  /*1160*/  FFMA R41, R38, -R3, 1 ;  /* 0x3f80000026297423 */ /* 0x001fc80000000803 */
[----:B------:R-:W-:Y:S01]  /*1170*/  FFMA R16, R38, R41, R38 ;  /* 0x0000002926107223 */ /* 0x000fe20000000026 */
[----:B------:R-:W-:Y:S01]  /*1180*/  FFMA R41, R37, R2, R36 ;  /* 0x0000000225297223 */ /* 0x000fe20000000024 */
[-C--:B------:R-:W-:Y:S02]  /*1190*/  MOV R37, R40.reuse ;  /* 0x0000002800257202 */ /* 0x080fe40000000f00 */
        /* <DEDUP_REMOVED lines=9> */
[----:B------:R-:W-:Y:S05]  /*1230*/  CALL.REL.NOINC `($__internal_85_$__cuda_sm3x_div_rn_noftz_f32_slowpath) ;  /* 0x0000001c00207944 */ /* 0x000fea0003c00000 */
[----:B------:R-:W-:-:S07]  /*1240*/  MOV R16, R2 ;  /* 0x0000000200107202 */ /* 0x000fce0000000f00 */
.L_x_3573:
[----:B------:R-:W-:Y:S05]  /*1250*/  BSYNC B2 ;  /* 0x0000000000027941 */ /* 0x000fea0003800000 */
.L_x_3572:
        /* <DEDUP_REMOVED lines=16> */
.L_x_3575:
[----:B------:R-:W-:Y:S05]  /*1360*/  BSYNC B2 ;  /* 0x0000000000027941 */ /* 0x000fea0003800000 */
.L_x_3574:
        /* <DEDUP_REMOVED lines=8> */
.L_x_3577:
[C---:B-1----:R-:W-:Y:S01]  /*13f0*/  FMUL.FTZ R40, R2.reuse, R3 ;  /* 0x0000000302287220 */ /* 0x042fe20000410000 */
[----:B------:R-:W-:-:S03]  /*1400*/  FMUL.FTZ R2, R2, 0.5 ;  /* 0x3f00000002027820 */ /* 0x000fc60000410000 */
[----:B------:R-:W-:-:S04]  /*1410*/  FFMA R3, -R40, R40, R3 ;  /* 0x0000002828037223 */ /* 0x000fc80000000103 */
[----:B------:R-:W-:-:S07]  /*1420*/  FFMA R40, R3, R2, R40 ;  /* 0x0000000203287223 */ /* 0x000fce0000000028 */
.L_x_3578:
[----:B------:R-:W-:Y:S05]  /*1430*/  BSYNC B0 ;  /* 0x0000000000007941 */ /* 0x000fea0003800000 */
.L_x_3576:
        /* <DEDUP_REMOVED lines=15> */
.L_x_3580:
[----:B------:R-:W-:Y:S05]  /*1530*/  BSYNC B2 ;  /* 0x0000000000027941 */ /* 0x000fea0003800000 */
.L_x_3579:
        /* <DEDUP_REMOVED lines=15> */
[----:B------:R-:W-:Y:S01]  /*1630*/  IMAD.MOV.U32 R13, RZ, RZ, R40 ;  /* 0x000000ffff0d7224 */ /* 0x000fe200078e0028 */
[----:B-1----:R-:W-:Y:S06]  /*1640*/  @!P4 BRA `(.L_x_3582) ;  /* 0x000000000018c947 */ /* 0x002fec0003800000 */
[----:B------:R-:W-:Y:S01]  /*1650*/  ULDC UR25, c[0x0][0xd84] ;  /* 0x0003610000197ab9 */ /* 0x000fe20000000800 */
[----:B------:R-:W-:Y:S02]  /*1660*/  MOV R3, R40 ;  /* 0x0000002800037202 */ /* 0x000fe40000000f00 */
[----:B------:R-:W-:Y:S02]  /*1670*/  MOV R2, UR25 ;  /* 0x0000001900027c02 */ /* 0x000fe40008000f00 */
[----:B------:R-:W-:-:S07]  /*1680*/  MOV R38, 0x16a0 ;  /* 0x000016a000267802 */ /* 0x000fce0000000f00 */
[----:B------:R-:W-:Y:S05]  /*1690*/  CALL.REL.NOINC `($__internal_85_$__cuda_sm3x_div_rn_noftz_f32_slowpath) ;  /* 0x0000001800087944 */ /* 0x000fea0003c00000 */
[----:B------:R-:W-:-:S07]  /*16a0*/  MOV R8, R2 ;  /* 0x0000000200087202 */ /* 0x000fce0000000f00 */
.L_x_3582:
[----:B------:R-:W-:Y:S05]  /*16b0*/  BSYNC B2 ;  /* 0x0000000000027941 */ /* 0x000fea0003800000 */
.L_x_3581:
        /* <DEDUP_REMOVED lines=14> */
[----:B------:R-:W-:Y:S05]  /*17a0*/  CALL.REL.NOINC `($__internal_85_$__cuda_sm3x_div_rn_noftz_f32_slowpath) ;  /* 0x0000001400c47944 */ /* 0x000fea0003c00000 */
[----:B------:R-:W-:-:S07]  /*17b0*/  MOV R3, R2 ;  /* 0x0000000200037202 */ /* 0x000fce0000000f00 */
.L_x_3584:
[----:B------:R-:W-:Y:S05]  /*17c0*/  BSYNC B2 ;  /* 0x0000000000027941 */ /* 0x000fea0003800000 */
.L_x_3583:
        /* <DEDUP_REMOVED lines=8> */
.L_x_3586:
[C---:B-1----:R-:W-:Y:S01]  /*1850*/  FMUL.FTZ R40, R2.reuse, R3 ;  /* 0x0000000302287220 */ /* 0x042fe20000410000 */
[----:B------:R-:W-:-:S03]  /*1860*/  FMUL.FTZ R2, R2, 0.5 ;  /* 0x3f00000002027820 */ /* 0x000fc60000410000 */
[----:B------:R-:W-:-:S04]  /*1870*/  FFMA R3, -R40, R40, R3 ;  /* 0x0000002828037223 */ /* 0x000fc80000000103 */
[----:B------:R-:W-:-:S07]  /*1880*/  FFMA R40, R3, R2, R40 ;  /* 0x0000000203287223 */ /* 0x000fce0000000028 */
.L_x_3587:
[----:B------:R-:W-:Y:S05]  /*1890*/  BSYNC B0 ;  /* 0x0000000000007941 */ /* 0x000fea0003800000 */
.L_x_3585:
        /* <DEDUP_REMOVED lines=14> */
.L_x_3589:
[----:B------:R-:W-:Y:S05]  /*1980*/  BSYNC B2 ;  /* 0x0000000000027941 */ /* 0x000fea0003800000 */
.L_x_3588:
[----:B------:R-:W-:Y:S01]  /*1990*/  FFMA R2, R11, UR23, R2 ;  /* 0x000000170b027c23 */ /* 0x000fe20008000002 */
[----:B------:R-:W-:Y:S06]  /*19a0*/  BRA `(.L_x_3590) ;  /* 0x0000001000687947 */ /* 0x000fec0003800000 */
.L_x_3553:
        /* <DEDUP_REMOVED lines=23> */
.L_x_3592:
[----:B------:R-:W-:Y:S05]  /*1b20*/  BSYNC B2 ;  /* 0x0000000000027941 */ /* 0x000fea0003800000 */
.L_x_3591:
        /* <DEDUP_REMOVED lines=16> */
.L_x_3594:
[----:B------:R-:W-:Y:S05]  /*1c30*/  BSYNC B2 ;  /* 0x0000000000027941 */ /* 0x000fea0003800000 */
.L_x_3593:
        /* <DEDUP_REMOVED lines=8> */
.L_x_3596:
[C---:B-1----:R-:W-:Y:S01]  /*1cc0*/  FMUL.FTZ R40, R2.reuse, R3 ;  /* 0x0000000302287220 */ /* 0x042fe20000410000 */
[----:B------:R-:W-:-:S03]  /*1cd0*/  FMUL.FTZ R2, R2, 0.5 ;  /* 0x3f00000002027820 */ /* 0x000fc60000410000 */
[----:B------:R-:W-:-:S04]  /*1ce0*/  FFMA R3, -R40, R40, R3 ;  /* 0x0000002828037223 */ /* 0x000fc80000000103 */
[----:B------:R-:W-:-:S07]  /*1cf0*/  FFMA R40, R3, R2, R40 ;  /* 0x0000000203287223 */ /* 0x000fce0000000028 */
.L_x_3597:
[----:B------:R-:W-:Y:S05]  /*1d00*/  BSYNC B0 ;  /* 0x0000000000007941 */ /* 0x000fea0003800000 */
.L_x_3595:
        /* <DEDUP_REMOVED lines=15> */
.L_x_3599:
[----:B------:R-:W-:Y:S05]  /*1e00*/  BSYNC B2 ;  /* 0x0000000000027941 */ /* 0x000fea0003800000 */
.L_x_3598:
        /* <DEDUP_REMOVED lines=15> */
[----:B------:R-:W-:Y:S02]  /*1f00*/  MOV R5, R41 ;  /* 0x0000002900057202 */ /* 0x000fe40000000f00 */
        /* <DEDUP_REMOVED lines=8> */
.L_x_3601:
[----:B------:R-:W-:Y:S05]  /*1f90*/  BSYNC B2 ;  /* 0x0000000000027941 */ /* 0x000fea0003800000 */
.L_x_3600:
        /* <DEDUP_REMOVED lines=16> */
.L_x_3603:
[----:B------:R-:W-:Y:S05]  /*20a0*/  BSYNC B2 ;  /* 0x0000000000027941 */ /* 0x000fea0003800000 */
.L_x_3602:
        /* <DEDUP_REMOVED lines=8> */
.L_x_3605:
[C---:B-1----:R-:W-:Y:S01]  /*2130*/  FMUL.FTZ R40, R2.reuse, R3 ;  /* 0x0000000302287220 */ /* 0x042fe20000410000 */
[----:B------:R-:W-:-:S03]  /*2140*/  FMUL.FTZ R2, R2, 0.5 ;  /* 0x3f00000002027820 */ /* 0x000fc60000410000 */
[----:B------:R-:W-:-:S04]  /*2150*/  FFMA R3, -R40, R40, R3 ;  /* 0x0000002828037223 */ /* 0x000fc80000000103 */
[----:B------:R-:W-:-:S07]  /*2160*/  FFMA R40, R3, R2, R40 ;  /* 0x0000000203287223 */ /* 0x000fce0000000028 */
.L_x_3606:
[----:B------:R-:W-:Y:S05]  /*2170*/  BSYNC B0 ;  /* 0x0000000000007941 */ /* 0x000fea0003800000 */
.L_x_3604:
        /* <DEDUP_REMOVED lines=13> */
[----:B------:R-:W-:Y:S05]  /*2250*/  CALL.REL.NOINC `($__internal_85_$__cuda_sm3x_div_rn_noftz_f32_slowpath) ;  /* 0x0000000c00187944 */ /* 0x000fea0003c00000 */
[----:B------:R-:W-:-:S07]  /*2260*/  MOV R38, R2 ;  /* 0x0000000200267202 */ /* 0x000fce0000000f00 */
.L_x_3608:
[----:B------:R-:W-:Y:S05]  /*2270*/  BSYNC B2 ;  /* 0x0000000000027941 */ /* 0x000fea0003800000 */
.L_x_3607:
[----:B------:R-:W0:Y:S01]  /*2280*/  LDC.64 R2, c[0x0][0xd80] ;  /* 0x00036000ff027b82 */ /* 0x000e220000000a00 */
[----:B------:R-:W-:Y:S01]  /*2290*/  FFMA R36, R9, UR23, R36 ;  /* 0x0000001709247c23 */ /* 0x000fe20008000024 */
[----:B------:R-:W-:Y:S03]  /*22a0*/  BSSY B2, `(.L_x_3609) ;  /* 0x0000016000027945 */ /* 0x000fe60003800000 */
[----:B------:R-:W-:-:S04]  /*22b0*/  FMUL R39, R36, UR18 ;  /* 0x0000001224277c20 */ /* 0x000fc80008400000 */
        /* <DEDUP_REMOVED lines=18> */
[----:B------:R-:W-:Y:S05]  /*23e0*/  CALL.REL.NOINC `($__internal_85_$__cuda_sm3x_div_rn_noftz_f32_slowpath) ;  /* 0x0000000800b47944 */ /* 0x000fea0003c00000 */
[----:B------:R-:W-:-:S07]  /*23f0*/  MOV R16, R2 ;  /* 0x0000000200107202 */ /* 0x000fce0000000f00 */
.L_x_3610:
[----:B------:R-:W-:Y:S05]  /*2400*/  BSYNC B2 ;  /* 0x0000000000027941 */ /* 0x000fea0003800000 */
.L_x_3609:
        /* <DEDUP_REMOVED lines=15> */
.L_x_3612:
[----:B------:R-:W-:Y:S05]  /*2500*/  BSYNC B2 ;  /* 0x0000000000027941 */ /* 0x000fea0003800000 */
.L_x_3611:
[----:B------:R-:W-:Y:S01]  /*2510*/  VIADD R3, R2, 0xf3000000 ;  /* 0xf300000002037836 */ /* 0x000fe20000000000 */
[----:B------:R0:W1:Y:S01]  /*2520*/  MUFU.RSQ R43, R2 ;  /* 0x00000002002b7308 */ /* 0x0000620000001400 */
[----:B------:R-:W-:Y:S03]  /*2530*/  BSSY B0, `(.L_x_3613) ;  /* 0x000000b000007945 */ /* 0x000fe60003800000 */
[----:B------:R-:W-:-:S13]  /*2540*/  ISETP.GT.U32.AND P4, PT, R3, 0x727fffff, PT ;  /* 0x727fffff0300780c */ /* 0x000fda0003f84070 */
[----:B01----:R-:W-:Y:S05]  /*2550*/  @!P4 BRA `(.L_x_3614) ;  /* 0x000000000010c947 */ /* 0x003fea0003800000 */
[----:B------:R-:W-:Y:S02]  /*2560*/  MOV R3, R2 ;  /* 0x0000000200037202 */ /* 0x000fe40000000f00 */
[----:B------:R-:W-:-:S07]  /*2570*/  MOV R2, 0x2590 ;  /* 0x0000259000027802 */ /* 0x000fce0000000f00 */
[----:B------:R-:W-:Y:S05]  /*2580*/  CALL.REL.NOINC `($__internal_84_$__cuda_sm20_sqrt_rn_f32_slowpath) ;  /* 0x0000000400f87944 */ /* 0x000fea0003c00000 */
[----:B------:R-:W-:Y:S05]  /*2590*/  BRA `(.L_x_3615) ;  /* 0x0000000000107947 */ /* 0x000fea0003800000 */
.L_x_3614:
[C---:B------:R-:W-:Y:S01]  /*25a0*/  FMUL.FTZ R3, R43.reuse, R2 ;  /* 0x000000022b037220 */ /* 0x040fe20000410000 */
[----:B------:R-:W-:-:S03]  /*25b0*/  FMUL.FTZ R40, R43, 0.5 ;  /* 0x3f0000002b287820 */ /* 0x000fc60000410000 */
[----:B------:R-:W-:-:S04]  /*25c0*/  FFMA R2, -R3, R3, R2 ;  /* 0x0000000303027223 */ /* 0x000fc80000000102 */
[----:B------:R-:W-:-:S07]  /*25d0*/  FFMA R40, R2, R40, R3 ;  /* 0x0000002802287223 */ /* 0x000fce0000000003 */
.L_x_3615:
[----:B------:R-:W-:Y:S05]  /*25e0*/  BSYNC B0 ;  /* 0x0000000000007941 */ /* 0x000fea0003800000 */
.L_x_3613:
        /* <DEDUP_REMOVED lines=15> */
.L_x_3617:
[----:B------:R-:W-:Y:S05]  /*26e0*/  BSYNC B2 ;  /* 0x0000000000027941 */ /* 0x000fea0003800000 */
.L_x_3616:
        /* <DEDUP_REMOVED lines=22> */
[----:B------:R-:W-:Y:S05]  /*2850*/  CALL.REL.NOINC `($__internal_85_$__cuda_sm3x_div_rn_noftz_f32_slowpath) ;  /* 0x0000000400987944 */ /* 0x000fea0003c00000 */
[----:B------:R-:W-:-:S07]  /*2860*/  MOV R8, R2 ;  /* 0x0000000200087202 */ /* 0x000fce0000000f00 */
.L_x_3619:
[----:B------:R-:W-:Y:S05]  /*2870*/  BSYNC B2 ;  /* 0x0000000000027941 */ /* 0x000fea0003800000 */
.L_x_3618:
        /* <DEDUP_REMOVED lines=14> */
[----:B------:R-:W-:Y:S05]  /*2960*/  CALL.REL.NOINC `($__internal_85_$__cuda_sm3x_div_rn_noftz_f32_slowpath) ;  /* 0x0000000400547944 */ /* 0x000fea0003c00000 */
.L_x_3621:
[----:B------:R-:W-:Y:S05]  /*2970*/  BSYNC B2 ;  /* 0x0000000000027941 */ /* 0x000fea0003800000 */
.L_x_3620:
[----:B------:R-:W-:Y:S01]  /*2980*/  IADD3 R3, R2, -0xd000000, RZ ;  /* 0xf300000002037810 */ /* 0x000fe20007ffe0ff */
[----:B------:R0:W1:Y:S01]  /*2990*/  MUFU.RSQ R43, R2 ;  /* 0x00000002002b7308 */ /* 0x0000620000001400 */
[----:B------:R-:W-:Y:S02]  /*29a0*/  BSSY B0, `(.L_x_3622) ;  /* 0x000000b000007945 */ /* 0x000fe40003800000 */
[----:B------:R-:W-:-:S13]  /*29b0*/  ISETP.GT.U32.AND P4, PT, R3, 0x727fffff, PT ;  /* 0x727fffff0300780c */ /* 0x000fda0003f84070 */
[----:B0-----:R-:W-:Y:S05]  /*29c0*/  @!P4 BRA `(.L_x_3623) ;  /* 0x000000000010c947 */ /* 0x001fea0003800000 */
[----:B------:R-:W-:Y:S02]  /*29d0*/  MOV R3, R2 ;  /* 0x0000000200037202 */ /* 0x000fe40000000f00 */
[----:B------:R-:W-:-:S07]  /*29e0*/  MOV R2, 0x2a00 ;  /* 0x00002a0000027802 */ /* 0x000fce0000000f00 */
[----:B-1----:R-:W-:Y:S05]  /*29f0*/  CALL.REL.NOINC `($__internal_84_$__cuda_sm20_sqrt_rn_f32_slowpath) ;  /* 0x0000000000dc7944 */ /* 0x002fea0003c00000 */
[----:B------:R-:W-:Y:S05]  /*2a00*/  BRA `(.L_x_3624) ;  /* 0x0000000000107947 */ /* 0x000fea0003800000 */
.L_x_3623:
[C---:B-1----:R-:W-:Y:S01]  /*2a10*/  FMUL.FTZ R3, R43.reuse, R2 ;  /* 0x000000022b037220 */ /* 0x042fe20000410000 */
[----:B------:R-:W-:-:S03]  /*2a20*/  FMUL.FTZ R40, R43, 0.5 ;  /* 0x3f0000002b287820 */ /* 0x000fc60000410000 */
[----:B------:R-:W-:-:S04]  /*2a30*/  FFMA R2, -R3, R3, R2 ;  /* 0x0000000303027223 */ /* 0x000fc80000000102 */
[----:B------:R-:W-:-:S07]  /*2a40*/  FFMA R40, R2, R40, R3 ;  /* 0x0000002802287223 */ /* 0x000fce0000000003 */
.L_x_3624:
[----:B------:R-:W-:Y:S05]  /*2a50*/  BSYNC B0 ;  /* 0x0000000000007941 */ /* 0x000fea0003800000 */
.L_x_3622:
        /* <DEDUP_REMOVED lines=13> */
[----:B------:R-:W-:Y:S05]  /*2b30*/  CALL.REL.NOINC `($__internal_85_$__cuda_sm3x_div_rn_noftz_f32_slowpath) ;  /* 0x0000000000e07944 */ /* 0x000fea0003c00000 */
.L_x_3625:
[----:B------:R-:W-:Y:S05]  /*2b40*/  BSYNC B2 ;  /* 0x0000000000027941 */ /* 0x000fea0003800000 */
.L_x_3590:
[----:B------:R-:W-:Y:S01]  /*2b50*/  FFMA R5, -R5, UR24, R12 ;  /* 0x0000001805057c23 */ /* 0x000fe2000800010c */
[----:B------:R-:W-:Y:S01]  /*2b60*/  FFMA R39, -R39, UR24, R10 ;  /* 0x0000001827277c23 */ /* 0x000fe2000800010a */
[----:B------:R-:W-:Y:S01]  /*2b70*/  FFMA R9, -R16, UR24, R9 ;  /* 0x0000001810097c23 */ /* 0x000fe20008000109 */
[----:B------:R-:W-:Y:S01]  /*2b80*/  BSSY B0, `(.L_x_3626) ;  /* 0x0000017000007945 */ /* 0x000fe20003800000 */
[----:B------:R-:W-:Y:S01]  /*2b90*/  FFMA R11, -R2, UR24, R11 ;  /* 0x00000018020b7c23 */ /* 0x000fe2000800010b */
[----:B------:R0:W-:Y:S04]  /*2ba0*/  @P0 STG.E desc[UR16][R18.64], R5 ;  /* 0x0000000512000986 */ /* 0x0001e8000c101910 */
        /* <DEDUP_REMOVED lines=9> */
[C---:B0-----:R-:W-:Y:S02]  /*2c40*/  SHF.L.U32 R6, R17.reuse, 0x2, RZ ;  /* 0x0000000211067819 */ /* 0x041fe400000006ff */
[----:B------:R-:W-:Y:S02]  /*2c50*/  SHF.L.U64.HI R14, R17, 0x2, R14 ;  /* 0x00000002110e7819 */ /* 0x000fe4000001020e */
[C---:B------:R-:W-:Y:S02]  /*2c60*/  IADD3 R2, P2, R6.reuse, UR12, RZ ;  /* 0x0000000c06027c10 */ /* 0x040fe4000ff5e0ff */
[C---:B------:R-:W-:Y:S02]  /*2c70*/  IADD3 R4, P1, R6.reuse, UR14, RZ ;  /* 0x0000000e06047c10 */ /* 0x040fe4000ff3e0ff */
[----:B------:R-:W-:Y:S02]  /*2c80*/  IADD3 R6, P0, R6, UR6, RZ ;  /* 0x0000000606067c10 */ /* 0x000fe4000ff1e0ff */
[----:B------:R-:W-:-:S02]  /*2c90*/  IADD3.X R3, R14, UR13, RZ, P2, !PT ;  /* 0x0000000d0e037c10 */ /* 0x000fc400097fe4ff */
[C---:B------:R-:W-:Y:S02]  /*2ca0*/  IADD3.X R5, R14.reuse, UR15, RZ, P1, !PT ;  /* 0x0000000f0e057c10 */ /* 0x040fe40008ffe4ff */
[----:B------:R-:W-:Y:S01]  /*2cb0*/  IADD3.X R7, R14, UR7, RZ, P0, !PT ;  /* 0x000000070e077c10 */ /* 0x000fe200087fe4ff */
[----:B------:R1:W-:Y:S04]  /*2cc0*/  STG.E desc[UR16][R2.64], R11 ;  /* 0x0000000b02007986 */ /* 0x0003e8000c101910 */
[----:B------:R1:W-:Y:S04]  /*2cd0*/  STG.E desc[UR16][R4.64], R13 ;  /* 0x0000000d04007986 */ /* 0x0003e8000c101910 */
[----:B------:R1:W-:Y:S02]  /*2ce0*/  STG.E desc[UR16][R6.64], R15 ;  /* 0x0000000f06007986 */ /* 0x0003e4000c101910 */
.L_x_3627:
[----:B------:R-:W-:Y:S05]  /*2cf0*/  BSYNC B0 ;  /* 0x0000000000007941 */ /* 0x000fea0003800000 */
.L_x_3626:
[----:B0-----:R-:W0:Y:S01]  /*2d00*/  LDC R0, c[0x0][0x210] ;  /* 0x00008400ff007b82 */ /* 0x001e220000000800 */
[----:B------:R-:W-:-:S06]  /*2d10*/  ULEA UR4, UR5, UR4, 0x2 ;  /* 0x0000000405047291 */ /* 0x000fcc000f8e103f */
[----:B-1----:R-:W-:-:S04]  /*2d20*/  MOV R2, UR4 ;  /* 0x0000000400027c02 */ /* 0x002fc80008000f00 */
[----:B------:R-:W-:Y:S02]  /*2d30*/  ISETP.LT.AND P1, PT, R2, UR9, PT ;  /* 0x0000000902007c0c */ /* 0x000fe4000bf21270 */
[----:B0-----:R-:W-:-:S13]  /*2d40*/  ISETP.LE.AND P0, PT, R0, UR4, PT ;  /* 0x0000000400007c0c */ /* 0x001fda000bf03270 */
[----:B------:R-:W-:Y:S05]  /*2d50*/  @!P0 BRA P1, `(.L_x_3628) ;  /* 0xffffffd400388947 */ /* 0x000fea000083ffff */
[----:B------:R-:W-:Y:S05]  /*2d60*/  EXIT ;  /* 0x000000000000794d */ /* 0x000fea0003800000 */
        .weak           $__internal_84_$__cuda_sm20_sqrt_rn_f32_slowpath
        .type           $__internal_84_$__cuda_sm20_sqrt_rn_f32_slowpath,@function
        .size           $__internal_84_$__cuda_sm20_sqrt_rn_f32_slowpath,($__internal_85_$__cuda_sm3x_div_rn_noftz_f32_slowpath - $__internal_84_$__cuda_sm20_sqrt_rn_f32_slowpath)
$__internal_84_$__cuda_sm20_sqrt_rn_f32_slowpath:
        /* <DEDUP_REMOVED lines=19> */
.L_x_3629:
[----:B------:R-:W-:-:S06]  /*2ea0*/  HFMA2.MMA R3, -RZ, RZ, 0, 0 ;  /* 0x00000000ff037435 */ /* 0x000fcc00000001ff */
[----:B------:R-:W-:Y:S05]  /*2eb0*/  RET.REL.NODEC R2 `(_Z25multi_tensor_apply_kernelI18TensorListMetadataILi4ELb0EEN18transformer_engine17multi_tensor_adam11AdamFunctorIf13__nv_bfloat16fiEEJffffffNS3_10adamMode_tEfEEvlPViT_T0_DpT1_) ;  /* 0xffffffd002507950 */ /* 0x000fea0003c3ffff */
        .weak           $__internal_85_$__cuda_sm3x_div_rn_noftz_f32_slowpath
        .type           $__internal_85_$__cuda_sm3x_div_rn_noftz_f32_slowpath,@function
        .size           $__internal_85_$__cuda_sm3x_div_rn_noftz_f32_slowpath,(.L_x_5568 - $__internal_85_$__cuda_sm3x_div_rn_noftz_f32_slowpath)
$__internal_85_$__cuda_sm3x_div_rn_noftz_f32_slowpath:
        /* <DEDUP_REMOVED lines=34> */
.L_x_3631:
[----:B------:R-:W-:Y:S01]  /*30e0*/  LEA R45, R40, 0xc0800000, 0x17 ;  /* 0xc0800000282d7811 */ /* 0x000fe200078eb8ff */
[----:B------:R-:W-:Y:S01]  /*30f0*/  BSSY B1, `(.L_x_3636) ;  /* 0x0000036000017945 */ /* 0x000fe20003800000 */
[----:B------:R-:W-:Y:S02]  /*3100*/  IADD3 R43, R43, -0x7f, RZ ;  /* 0xffffff812b2b7810 */ /* 0x000fe40007ffe0ff */
[----:B------:R-:W-:-:S03]  /*3110*/  IADD3 R44, -R45, R2, RZ ;  /* 0x000000022d2c7210 */ /* 0x000fc60007ffe1ff */
[C---:B------:R-:W-:Y:S01]  /*3120*/  IMAD R45, R43.reuse, -0x800000, R3 ;  /* 0xff8000002b2d7824 */ /* 0x040fe200078e0203 */
[----:B------:R-:W0:Y:S01]  /*3130*/  MUFU.RCP R47, R44 ;  /* 0x0000002c002f7308 */ /* 0x000e220000001000 */
[----:B------:R-:W-:Y:S01]  /*3140*/  FADD.FTZ R2, -R44, -RZ ;  /* 0x800000ff2c027221 */ /* 0x000fe20000010100 */
[----:B------:R-:W-:-:S05]  /*3150*/  IADD3 R43, R43, 0x7f, -R40 ;  /* 0x0000007f2b2b7810 */ /* 0x000fca0007ffe828 */
        /* <DEDUP_REMOVED lines=43> */
.L_x_3638:
[----:B------:R-:W-:-:S04]  /*3410*/  LOP3.LUT R43, R43, 0x80000000, RZ, 0xc0, !PT ;  /* 0x800000002b2b7812 */ /* 0x000fc800078ec0ff */
[----:B------:R-:W-:Y:S01]  /*3420*/  LOP3.LUT R43, R43, 0x7f800000, RZ, 0xfc, !PT ;  /* 0x7f8000002b2b7812 */ /* 0x000fe200078efcff */
[----:B------:R-:W-:Y:S06]  /*3430*/  BRA `(.L_x_3639) ;  /* 0x0000000000047947 */ /* 0x000fec0003800000 */
.L_x_3637:
[----:B------:R-:W-:-:S07]  /*3440*/  LEA R43, R42, R43, 0x17 ;  /* 0x0000002b2a2b7211 */ /* 0x000fce00078eb8ff */
.L_x_3639:
[----:B------:R-:W-:Y:S05]  /*3450*/  BSYNC B1 ;  /* 0x0000000000017941 */ /* 0x000fea0003800000 */
.L_x_3636:
[----:B------:R-:W-:Y:S01]  /*3460*/  MOV R2, R43 ;  /* 0x0000002b00027202 */ /* 0x000fe20000000f00 */
[----:B------:R-:W-:Y:S06]  /*3470*/  BRA `(.L_x_3640) ;  /* 0x0000000000207947 */ /* 0x000fec0003800000 */
.L_x_3635:
[----:B------:R-:W-:-:S04]  /*3480*/  LOP3.LUT R2, R2, 0x80000000, R3, 0x48, !PT ;  /* 0x8000000002027812 */ /* 0x000fc800078e4803 */
[----:B------:R-:W-:Y:S01]  /*3490*/  LOP3.LUT R2, R2, 0x7f800000, RZ, 0xfc, !PT ;  /* 0x7f80000002027812 */ /* 0x000fe200078efcff */
[----:B------:R-:W-:Y:S06]  /*34a0*/  BRA `(.L_x_3640) ;  /* 0x0000000000147947 */ /* 0x000fec0003800000 */
.L_x_3634:
[----:B------:R-:W-:Y:S01]  /*34b0*/  LOP3.LUT R2, R2, 0x80000000, R3, 0x48, !PT ;  /* 0x8000000002027812 */ /* 0x000fe200078e4803 */
[----:B------:R-:W-:Y:S06]  /*34c0*/  BRA `(.L_x_3640) ;  /* 0x00000000000c7947 */ /* 0x000fec0003800000 */
.L_x_3633:
[----:B------:R-:W0:Y:S01]  /*34d0*/  MUFU.RSQ R2, -QNAN ;  /* 0xffc0000000027908 */ /* 0x000e220000001400 */
[----:B------:R-:W-:Y:S05]  /*34e0*/  BRA `(.L_x_3640) ;  /* 0x0000000000047947 */ /* 0x000fea0003800000 */
.L_x_3632:
[----:B------:R-:W-:-:S07]  /*34f0*/  FADD.FTZ R2, R3, R2 ;  /* 0x0000000203027221 */ /* 0x000fce0000010000 */
.L_x_3640:
[----:B------:R-:W-:Y:S05]  /*3500*/  BSYNC B0 ;  /* 0x0000000000007941 */ /* 0x000fea0003800000 */
.L_x_3630:
[----:B------:R-:W-:Y:S01]  /*3510*/  HFMA2.MMA R43, -RZ, RZ, 0, 0 ;  /* 0x00000000ff2b7435 */ /* 0x000fe200000001ff */
[----:B------:R-:W-:-:S05]  /*3520*/  MOV R42, R38 ;  /* 0x00000026002a7202 */ /* 0x000fca0000000f00 */
[----:B0-----:R-:W-:Y:S05]  /*3530*/  RET.REL.NODEC R42 `(_Z25multi_tensor_apply_kernelI18TensorListMetadataILi4ELb0EEN18transformer_engine17multi_tensor_adam11AdamFunctorIf13__nv_bfloat16fiEEJffffffNS3_10adamMode_tEfEEvlPViT_T0_DpT1_) ;  /* 0xffffffc82ab07950 */ /* 0x001fea0003c3ffff */
.L_x_3641:
        /* <DEDUP_REMOVED lines=12> */
.L_x_5568:


//--------------------- .text._Z25multi_tensor_apply_kernelI18TensorListMetadataILi4ELb0EEN18transformer_engine17multi_tensor_adam11AdamFunctorIf6__halffiEEJffffffNS3_10adamMode_tEfEEvlPViT_T0_DpT1_ --------------------------
	.section	.text._Z25multi_tensor_apply_kernelI18TensorListMetadataILi4ELb0EEN18transformer_engine17multi_tensor_adam11AdamFunctorIf6__halffiEEJffffffNS3_10adamMode_tEfEEvlPViT_T0_DpT1_,"ax",@progbits
	.align	128
        .global         _Z25multi_tensor_apply_kernelI18TensorListMetadataILi4ELb0EEN18transformer_engine17multi_tensor_adam11AdamFunctorIf6__halffiEEJffffffNS3_10adamMode_tEfEEvlPViT_T0_DpT1_
        .type           _Z25multi_tensor_apply_kernelI18TensorListMetadataILi4ELb0EEN18transformer_engine17multi_tensor_adam11AdamFunctorIf6__halffiEEJffffffNS3_10adamMode_tEfEEvlPViT_T0_DpT1_,@function
        .size           _Z25multi_tensor_apply_kernelI18TensorListMetadataILi4ELb0EEN18transformer_engine17multi_tensor_adam11AdamFunctorIf6__halffiEEJffffffNS3_10adamMode_tEfEEvlPViT_T0_DpT1_,(.L_x_5570 - _Z25multi_tensor_apply_kernelI18TensorListMetadataILi4ELb0EEN18transformer_engine17multi_tensor_adam11AdamFunctorIf6__halffiEEJffffffNS3_10adamMode_tEfEEvlPViT_T0_DpT1_)
        .other          _Z25multi_tensor_apply_kernelI18TensorListMetadataILi4ELb0EEN18transformer_engine17multi_tensor_adam11AdamFunctorIf6__halffiEEJffffffNS3_10adamMode_tEfEEvlPViT_T0_DpT1_,@"STO_CUDA_ENTRY STV_DEFAULT"
_Z25multi_tensor_apply_kernelI18TensorListMetadataILi4ELb0EEN18transformer_engine17multi_tensor_adam11AdamFunctorIf6__halffiEEJffffffNS3_10adamMode_tEfEEvlPViT_T0_DpT1_:
.text._Z25multi_tensor_apply_kernelI18TensorListMetadataILi4ELb0EEN18transformer_engine17multi_tensor_adam11AdamFunctorIf6__halffiEEJffffffNS3_10adamMode_tEfEEvlPViT_T0_DpT1_:
        /* <DEDUP_REMOVED lines=36> */
.L_x_3717:
[----:B------:R-:W0:Y:S02]  /*0240*/  S2R R0, SR_TID.X ;  /* 0x0000000000007919 */ /* 0x000e240000002100 */
[----:B0-----:R-:W-:-:S04]  /*0250*/  IADD3 R0, R0, UR4, RZ ;  /* 0x0000000400007c10 */ /* 0x001fc8000fffe0ff */
[C---:B------:R-:W-:Y:S02]  /*0260*/  IADD3 R2, R0.reuse, UR5, RZ ;  /* 0x0000000500027c10 */ /* 0x040fe4000fffe0ff */
[----:B------:R-:W-:Y:S02]  /*0270*/  ISETP.GE.AND P0, PT, R0, UR26, PT ;  /* 0x0000001a00007c0c */ /* 0x000fe4000bf06270 */
[----:B------:R-:W-:Y:S02]  /*0280*/  IADD3 R3, R2, UR5, RZ ;  /* 0x0000000502037c10 */ /* 0x000fe4000fffe0ff */
[----:B------:R-:W-:Y:S02]  /*0290*/  ISETP.LT.AND P0, PT, R0, UR9, !P0 ;  /* 0x0000000900007c0c */ /* 0x000fe4000c701270 */
[----:B------:R-:W-:Y:S02]  /*02a0*/  ISETP.GE.AND P1, PT, R2, UR26, PT ;  /* 0x0000001a02007c0c */ /* 0x000fe4000bf26270 */
[----:B------:R-:W-:-:S02]  /*02b0*/  IADD3 R24, P3, R0, UR8, RZ ;  /* 0x0000000800187c10 */ /* 0x000fc4000ff7e0ff */
[C---:B------:R-:W-:Y:S02]  /*02c0*/  IADD3 R14, R3.reuse, UR5, RZ ;  /* 0x00000005030e7c10 */ /* 0x040fe4000fffe0ff */
[----:B------:R-:W-:Y:S02]  /*02d0*/  ISETP.LT.AND P1, PT, R2, UR9, !P1 ;  /* 0x0000000902007c0c */ /* 0x000fe4000cf21270 */
[----:B------:R-:W-:Y:S02]  /*02e0*/  LEA.HI.X.SX32 R25, R0, UR20, 0x1, P3 ;  /* 0x0000001400197c11 */ /* 0x000fe400098f0eff */
[----:B------:R-:W-:Y:S02]  /*02f0*/  ISETP.GE.AND P2, PT, R3, UR26, PT ;  /* 0x0000001a03007c0c */ /* 0x000fe4000bf46270 */
[----:B------:R-:W-:Y:S02]  /*0300*/  ISETP.GE.AND P3, PT, R14, UR26, PT ;  /* 0x0000001a0e007c0c */ /* 0x000fe4000bf66270 */
[----:B------:R-:W-:-:S02]  /*0310*/  IADD3 R28, P5, R2, UR8, RZ ;  /* 0x00000008021c7c10 */ /* 0x000fc4000ffbe0ff */
[C---:B------:R-:W-:Y:S02]  /*0320*/  ISETP.LT.AND P2, PT, R3.reuse, UR9, !P2 ;  /* 0x0000000903007c0c */ /* 0x040fe4000d741270 */
[----:B------:R-:W-:Y:S02]  /*0330*/  ISETP.LT.AND P3, PT, R14, UR9, !P3 ;  /* 0x000000090e007c0c */ /* 0x000fe4000df61270 */
[----:B------:R-:W-:Y:S02]  /*0340*/  LEA.HI.X.SX32 R27, R2, UR20, 0x1, P5 ;  /* 0x00000014021b7c11 */ /* 0x000fe4000a8f0eff */
[C---:B------:R-:W-:Y:S02]  /*0350*/  @P0 LEA R4, P4, R24.reuse, UR10, 0x1 ;  /* 0x0000000a18040c11 */ /* 0x040fe4000f8808ff */
[----:B------:R-:W-:Y:S02]  /*0360*/  IADD3 R34, P5, R3, UR8, RZ ;  /* 0x0000000803227c10 */ /* 0x000fe4000ffbe0ff */
[----:B------:R-:W-:-:S02]  /*0370*/  @P0 LEA.HI.X R5, R24, UR11, R25, 0x1, P4 ;  /* 0x0000000b18050c11 */ /* 0x000fc4000a0f0c19 */
[----:B------:R-:W-:Y:S02]  /*0380*/  LEA.HI.X.SX32 R29, R3, UR20, 0x1, P5 ;  /* 0x00000014031d7c11 */ /* 0x000fe4000a8f0eff */
[----:B------:R-:W-:Y:S01]  /*0390*/  @P1 LEA R6, P4, R28, UR10, 0x1 ;  /* 0x0000000a1c061c11 */ /* 0x000fe2000f8808ff */
[----:B------:R-:W-:Y:S01]  /*03a0*/  HFMA2.MMA R15, -RZ, RZ, 0, 0 ;  /* 0x00000000ff0f7435 */ /* 0x000fe200000001ff */
[----:B------:R-:W-:Y:S02]  /*03b0*/  IADD3 R17, P5, R14, UR8, RZ ;  /* 0x000000080e117c10 */ /* 0x000fe4000ffbe0ff */
[----:B------:R-:W-:Y:S02]  /*03c0*/  CS2R R12, SRZ ;  /* 0x00000000000c7805 */ /* 0x000fe4000001ff00 */
[----:B------:R-:W-:Y:S01]  /*03d0*/  @P1 LEA.HI.X R7, R28, UR11, R27, 0x1, P4 ;  /* 0x0000000b1c071c11 */ /* 0x000fe2000a0f0c1b */
[----:B------:R-:W2:Y:S01]  /*03e0*/  @P0 LDG.E.U16 R0, desc[UR16][R4.64] ;  /* 0x0000001004000981 */ /* 0x000ea2000c1e1500 */
[----:B------:R-:W-:Y:S01]  /*03f0*/  @P2 LEA R8, P4, R34, UR10, 0x1 ;  /* 0x0000000a22082c11 */ /* 0x000fe2000f8808ff */
[C---:B------:R-:W-:Y:S01]  /*0400*/  @P3 IMAD.SHL.U32 R18, R17.reuse, 0x4, RZ ;  /* 0x0000000411123824 */ /* 0x040fe200078e00ff */
[----:B------:R-:W-:Y:S01]  /*0410*/  LEA.HI.X.SX32 R14, R14, UR20, 0x1, P5 ;  /* 0x000000140e0e7c11 */ /* 0x000fe2000a8f0eff */
[----:B------:R-:W3:Y:S01]  /*0420*/  @P1 LDG.E.U16 R2, desc[UR16][R6.64] ;  /* 0x0000001006021981 */ /* 0x000ee2000c1e1500 */
[----:B------:R-:W-:-:S02]  /*0430*/  @P3 LEA R38, P5, R17, UR10, 0x1 ;  /* 0x0000000a11263c11 */ /* 0x000fc4000f8a08ff */
[----:B------:R-:W-:Y:S02]  /*0440*/  @P2 LEA.HI.X R9, R34, UR11, R29, 0x1, P4 ;  /* 0x0000000b22092c11 */ /* 0x000fe4000a0f0c1d */
[C-C-:B------:R-:W-:Y:S02]  /*0450*/  @P3 SHF.L.U64.HI R10, R17.reuse, 0x2, R14.reuse ;  /* 0x00000002110a3819 */ /* 0x140fe4000001020e */
[C---:B------:R-:W-:Y:S01]  /*0460*/  @P3 IADD3 R22, P4, R18.reuse, UR6, RZ ;  /* 0x0000000612163c10 */ /* 0x040fe2000ff9e0ff */
[----:B------:R0:W4:Y:S01]  /*0470*/  @P2 LDG.E.U16 R3, desc[UR16][R8.64] ;  /* 0x0000001008032981 */ /* 0x000122000c1e1500 */
[----:B------:R-:W-:Y:S02]  /*0480*/  @P3 LEA.HI.X R39, R17, UR11, R14, 0x1, P5 ;  /* 0x0000000b11273c11 */ /* 0x000fe4000a8f0c0e */
[C---:B------:R-:W-:Y:S02]  /*0490*/  @P3 IADD3 R20, P5, R18.reuse, UR14, RZ ;  /* 0x0000000e12143c10 */ /* 0x040fe4000ffbe0ff */
[----:B------:R-:W-:Y:S01]  /*04a0*/  @P3 IADD3 R18, P6, R18, UR12, RZ ;  /* 0x0000000c12123c10 */ /* 0x000fe2000ffde0ff */
[----:B------:R-:W4:Y:S01]  /*04b0*/  @P3 LDG.E.U16 R38, desc[UR16][R38.64] ;  /* 0x0000001026263981 */ /* 0x000f22000c1e1500 */
[----:B------:R-:W-:-:S02]  /*04c0*/  @P3 IADD3.X R23, R10, UR7, RZ, P4, !PT ;  /* 0x000000070a173c10 */ /* 0x000fc4000a7fe4ff */
[----:B------:R-:W-:Y:S02]  /*04d0*/  MOV R11, RZ ;  /* 0x000000ff000b7202 */ /* 0x000fe40000000f00 */
[C---:B------:R-:W-:Y:S01]  /*04e0*/  @P3 IADD3.X R21, R10.reuse, UR15, RZ, P5, !PT ;  /* 0x0000000f0a153c10 */ /* 0x040fe2000affe4ff */
[----:B------:R1:W5:Y:S01]  /*04f0*/  @P3 LDG.E R15, desc[UR16][R22.64] ;  /* 0x00000010160f3981 */ /* 0x000362000c1e1900 */
[----:B------:R-:W-:Y:S02]  /*0500*/  @P3 IADD3.X R19, R10, UR13, RZ, P6, !PT ;  /* 0x0000000d0a133c10 */ /* 0x000fe4000b7fe4ff */
[C---:B0-----:R-:W-:Y:S01]  /*0510*/  SHF.L.U64.HI R8, R28.reuse, 0x2, R27 ;  /* 0x000000021c087819 */ /* 0x041fe2000001021b */
[----:B------:R0:W5:Y:S01]  /*0520*/  @P3 LDG.E R13, desc[UR16][R20.64] ;  /* 0x00000010140d3981 */ /* 0x000162000c1e1900 */
[----:B------:R-:W-:-:S03]  /*0530*/  SHF.L.U32 R28, R28, 0x2, RZ ;  /* 0x000000021c1c7819 */ /* 0x000fc600000006ff */
[----:B------:R0:W5:Y:S01]  /*0540*/  @P3 LDG.E R11, desc[UR16][R18.64] ;  /* 0x00000010120b3981 */ /* 0x000162000c1e1900 */
[C---:B-1----:R-:W-:Y:S02]  /*0550*/  SHF.L.U32 R22, R24.reuse, 0x2, RZ ;  /* 0x0000000218167819 */ /* 0x042fe400000006ff */
[----:B------:R-:W-:Y:S02]  /*0560*/  SHF.L.U64.HI R23, R24, 0x2, R25 ;  /* 0x0000000218177819 */ /* 0x000fe40000010219 */
[C---:B0-----:R-:W-:Y:S02]  /*0570*/  IADD3 R20, P5, R22.reuse, UR14, RZ ;  /* 0x0000000e16147c10 */ /* 0x041fe4000ffbe0ff */
[C---:B------:R-:W-:Y:S02]  /*0580*/  IADD3 R18, P4, R22.reuse, UR12, RZ ;  /* 0x0000000c16127c10 */ /* 0x040fe4000ff9e0ff */
[----:B------:R-:W-:Y:S02]  /*0590*/  IADD3 R22, P6, R22, UR6, RZ ;  /* 0x0000000616167c10 */ /* 0x000fe4000ffde0ff */
[C---:B------:R-:W-:Y:S01]  /*05a0*/  SHF.L.U64.HI R5, R34.reuse, 0x2, R29 ;  /* 0x0000000222057819 */ /* 0x040fe2000001021d */
[----:B------:R-:W-:Y:S01]  /*05b0*/  IMAD.SHL.U32 R34, R34, 0x4, RZ ;  /* 0x0000000422227824 */ /* 0x000fe200078e00ff */
[----:B------:R-:W-:-:S02]  /*05c0*/  IADD3.X R19, R23, UR13, RZ, P4, !PT ;  /* 0x0000000d17137c10 */ /* 0x000fc4000a7fe4ff */
[C---:B------:R-:W-:Y:S02]  /*05d0*/  IADD3.X R21, R23.reuse, UR15, RZ, P5, !PT ;  /* 0x0000000f17157c10 */ /* 0x040fe4000affe4ff */
[----:B------:R-:W-:Y:S01]  /*05e0*/  IADD3.X R23, R23, UR7, RZ, P6, !PT ;  /* 0x0000000717177c10 */ /* 0x000fe2000b7fe4ff */
[----:B------:R-:W-:Y:S01]  /*05f0*/  HFMA2.MMA R10, -RZ, RZ, 0, 0 ;  /* 0x00000000ff0a7435 */ /* 0x000fe200000001ff */
[C---:B------:R-:W-:Y:S01]  /*0600*/  IADD3 R24, P4, R28.reuse, UR12, RZ ;  /* 0x0000000c1c187c10 */ /* 0x040fe2000ff9e0ff */
[----:B------:R-:W-:Y:S01]  /*0610*/  HFMA2.MMA R9, -RZ, RZ, 0, 0 ;  /* 0x00000000ff097435 */ /* 0x000fe200000001ff */
[C---:B------:R-:W-:Y:S02]  /*0620*/  IADD3 R26, P5, R28.reuse, UR14, RZ ;  /* 0x0000000e1c1a7c10 */ /* 0x040fe4000ffbe0ff */
[----:B------:R-:W-:Y:S02]  /*0630*/  CS2R R6, SRZ ;  /* 0x0000000000067805 */ /* 0x000fe4000001ff00 */
[----:B------:R-:W-:Y:S01]  /*0640*/  IADD3 R28, P6, R28, UR6, RZ ;  /* 0x000000061c1c7c10 */ /* 0x000fe2000ffde0ff */
[----:B------:R-:W-:Y:S01]  /*0650*/  IMAD.MOV.U32 R39, RZ, RZ, RZ ;  /* 0x000000ffff277224 */ /* 0x000fe200078e00ff */
[----:B------:R-:W-:-:S02]  /*0660*/  IADD3.X R25, R8, UR13, RZ, P4, !PT ;  /* 0x0000000d08197c10 */ /* 0x000fc4000a7fe4ff */
[----:B------:R-:W-:Y:S02]  /*0670*/  CS2R R36, SRZ ;  /* 0x0000000000247805 */ /* 0x000fe4000001ff00 */
[C---:B------:R-:W-:Y:S01]  /*0680*/  IADD3.X R27, R8.reuse, UR15, RZ, P5, !PT ;  /* 0x0000000f081b7c10 */ /* 0x040fe2000affe4ff */
[----:B------:R0:W5:Y:S01]  /*0690*/  @P0 LDG.E R12, desc[UR16][R18.64] ;  /* 0x00000010120c0981 */ /* 0x000162000c1e1900 */
[----:B------:R-:W-:Y:S02]  /*06a0*/  IADD3.X R29, R8, UR7, RZ, P6, !PT ;  /* 0x00000007081d7c10 */ /* 0x000fe4000b7fe4ff */
[C---:B------:R-:W-:Y:S01]  /*06b0*/  IADD3 R30, P4, R34.reuse, UR12, RZ ;  /* 0x0000000c221e7c10 */ /* 0x040fe2000ff9e0ff */
[----:B------:R0:W5:Y:S01]  /*06c0*/  @P0 LDG.E R6, desc[UR16][R20.64] ;  /* 0x0000001014060981 */ /* 0x000162000c1e1900 */
[C---:B------:R-:W-:Y:S02]  /*06d0*/  IADD3 R32, P5, R34.reuse, UR14, RZ ;  /* 0x0000000e22207c10 */ /* 0x040fe4000ffbe0ff */
[----:B------:R-:W-:Y:S01]  /*06e0*/  IADD3 R34, P6, R34, UR6, RZ ;  /* 0x0000000622227c10 */ /* 0x000fe2000ffde0ff */
[----:B------:R0:W5:Y:S01]  /*06f0*/  @P0 LDG.E R7, desc[UR16][R22.64] ;  /* 0x0000001016070981 */ /* 0x000162000c1e1900 */
[----:B------:R-:W-:-:S02]  /*0700*/  MOV R4, RZ ;  /* 0x000000ff00047202 */ /* 0x000fc40000000f00 */
[----:B------:R-:W-:Y:S01]  /*0710*/  MOV R16, RZ ;  /* 0x000000ff00107202 */ /* 0x000fe20000000f00 */
        /* <DEDUP_REMOVED lines=10> */
[----:B------:R-:W-:-:S02]  /*07c0*/  HFMA2.MMA R43, -RZ, RZ, 0, 0 ;  /* 0x00000000ff2b7435 */ /* 0x000fc400000001ff */
[----:B------:R-:W-:Y:S01]  /*07d0*/  HFMA2.MMA R8, -RZ, RZ, 0, 0 ;  /* 0x00000000ff087435 */ /* 0x000fe200000001ff */
[----:B------:R-:W-:Y:S02]  /*07e0*/  MOV R5, RZ ;  /* 0x000000ff00057202 */ /* 0x000fe40000000f00 */
[----:B--2---:R-:W-:Y:S02]  /*07f0*/  @P0 HADD2.F32 R43, -RZ, R0.H0_H0 ;  /* 0x20000000ff2b0230 */ /* 0x004fe40000004100 */
[----:B---3--:R-:W-:Y:S02]  /*0800*/  @P1 HADD2.F32 R5, -RZ, R2.H0_H0 ;  /* 0x20000002ff051230 */ /* 0x008fe40000004100 */
[----:B----4-:R-:W-:Y:S02]  /*0810*/  @P2 HADD2.F32 R36, -RZ, R3.H0_H0 ;  /* 0x20000003ff242230 */ /* 0x010fe40000004100 */
        /* <DEDUP_REMOVED lines=21> */
[----:B------:R-:W-:Y:S05]  /*0970*/  CALL.REL.NOINC `($__internal_87_$__cuda_sm3x_div_rn_noftz_f32_slowpath) ;  /* 0x0000002400507944 */ /* 0x000fea0003c00000 */
[----:B------:R-:W-:-:S07]  /*0980*/  MOV R6, R2 ;  /* 0x0000000200067202 */ /* 0x000fce0000000f00 */
.L_x_3644:
[----:B------:R-:W-:Y:S05]  /*0990*/  BSYNC B2 ;  /* 0x0000000000027941 */ /* 0x000fea0003800000 */
.L_x_3643:
        /* <DEDUP_REMOVED lines=14> */
[----:B------:R-:W-:Y:S05]  /*0a80*/  CALL.REL.NOINC `($__internal_87_$__cuda_sm3x_div_rn_noftz_f32_slowpath) ;  /* 0x00000024000c7944 */ /* 0x000fea0003c00000 */
[----:B------:R-:W-:-:S07]  /*0a90*/  MOV R3, R2 ;  /* 0x0000000200037202 */ /* 0x000fce0000000f00 */
.L_x_3646:
[----:B------:R-:W-:Y:S05]  /*0aa0*/  BSYNC B2 ;  /* 0x0000000000027941 */ /* 0x000fea0003800000 */
.L_x_3645:
[----:B------:R-:W-:Y:S01]  /*0ab0*/  VIADD R38, R3, 0xf3000000 ;  /* 0xf300000003267836 */ /* 0x000fe20000000000 */
[----:B------:R0:W1:Y:S01]  /*0ac0*/  MUFU.RSQ R2, R3 ;  /* 0x0000000300027308 */ /* 0x0000620000001400 */
[----:B------:R-:W-:Y:S03]  /*0ad0*/  BSSY B0, `(.L_x_3647) ;  /* 0x000000a000007945 */ /* 0x000fe60003800000 */
[----:B------:R-:W-:-:S13]  /*0ae0*/  ISETP.GT.U32.AND P4, PT, R38, 0x727fffff, PT ;  /* 0x727fffff2600780c */ /* 0x000fda0003f84070 */
[----:B01----:R-:W-:Y:S05]  /*0af0*/  @!P4 BRA `(.L_x_3648) ;  /* 0x00000000000cc947 */ /* 0x003fea0003800000 */
[----:B------:R-:W-:-:S07]  /*0b00*/  MOV R2, 0xb20 ;  /* 0x00000b2000027802 */ /* 0x000fce0000000f00 */
[----:B------:R-:W-:Y:S05]  /*0b10*/  CALL.REL.NOINC `($__internal_86_$__cuda_sm20_sqrt_rn_f32_slowpath) ;  /* 0x0000002000947944 */ /* 0x000fea0003c00000 */
[----:B------:R-:W-:Y:S05]  /*0b20*/  BRA `(.L_x_3649) ;  /* 0x0000000000107947 */ /* 0x000fea0003800000 */
.L_x_3648:
[C---:B------:R-:W-:Y:S01]  /*0b30*/  FMUL.FTZ R40, R2.reuse, R3 ;  /* 0x0000000302287220 */ /* 0x040fe20000410000 */
[----:B------:R-:W-:-:S03]  /*0b40*/  FMUL.FTZ R2, R2, 0.5 ;  /* 0x3f00000002027820 */ /* 0x000fc60000410000 */
[----:B------:R-:W-:-:S04]  /*0b50*/  FFMA R3, -R40, R40, R3 ;  /* 0x0000002828037223 */ /* 0x000fc80000000103 */
[----:B------:R-:W-:-:S07]  /*0b60*/  FFMA R40, R3, R2, R40 ;  /* 0x0000000203287223 */ /* 0x000fce0000000028 */
.L_x_3649:
[----:B------:R-:W-:Y:S05]  /*0b70*/  BSYNC B0 ;  /* 0x0000000000007941 */ /* 0x000fea0003800000 */
.L_x_3647:
        /* <DEDUP_REMOVED lines=13> */
[----:B------:R-:W-:Y:S05]  /*0c50*/  CALL.REL.NOINC `($__internal_87_$__cuda_sm3x_div_rn_noftz_f32_slowpath) ;  /* 0x0000002000987944 */ /* 0x000fea0003c00000 */
[----:B------:R-:W-:-:S07]  /*0c60*/  MOV R41, R2 ;  /* 0x0000000200297202 */ /* 0x000fce0000000f00 */
.L_x_3651:
[----:B------:R-:W-:Y:S05]  /*0c70*/  BSYNC B2 ;  /* 0x0000000000027941 */ /* 0x000fea0003800000 */
.L_x_3650:
        /* <DEDUP_REMOVED lines=18> */
[----:B------:R-:W-:Y:S01]  /*0da0*/  IMAD.MOV.U32 R3, RZ, RZ, R40 ;  /* 0x000000ffff037224 */ /* 0x000fe200078e0028 */
[----:B------:R-:W-:Y:S02]  /*0db0*/  MOV R2, UR25 ;  /* 0x0000001900027c02 */ /* 0x000fe40008000f00 */
[----:B------:R-:W-:-:S07]  /*0dc0*/  MOV R38, 0xde0 ;  /* 0x00000de000267802 */ /* 0x000fce0000000f00 */
[----:B------:R-:W-:Y:S05]  /*0dd0*/  CALL.REL.NOINC `($__internal_87_$__cuda_sm3x_div_rn_noftz_f32_slowpath) ;  /* 0x0000002000387944 */ /* 0x000fea0003c00000 */
[----:B------:R-:W-:-:S07]  /*0de0*/  MOV R39, R2 ;  /* 0x0000000200277202 */ /* 0x000fce0000000f00 */
.L_x_3653:
[----:B------:R-:W-:Y:S05]  /*0df0*/  BSYNC B2 ;  /* 0x0000000000027941 */ /* 0x000fea0003800000 */
.L_x_3652:
        /* <DEDUP_REMOVED lines=15> */
[----:B------:R-:W-:-:S07]  /*0ef0*/  IMAD.MOV.U32 R3, RZ, RZ, R2 ;  /* 0x000000ffff037224 */ /* 0x000fce00078e0002 */
.L_x_3655:
[----:B------:R-:W-:Y:S05]  /*0f00*/  BSYNC B2 ;  /* 0x0000000000027941 */ /* 0x000fea0003800000 */
.L_x_3654:
[----:B------:R-:W-:Y:S01]  /*0f10*/  IADD3 R38, R3, -0xd000000, RZ ;  /* 0xf300000003267810 */ /* 0x000fe20007ffe0ff */
[----:B------:R0:W1:Y:S01]  /*0f20*/  MUFU.RSQ R2, R3 ;  /* 0x0000000300027308 */ /* 0x0000620000001400 */
[----:B------:R-:W-:Y:S02]  /*0f30*/  BSSY B0, `(.L_x_3656) ;  /* 0x000000a000007945 */ /* 0x000fe40003800000 */
[----:B------:R-:W-:-:S13]  /*0f40*/  ISETP.GT.U32.AND P4, PT, R38, 0x727fffff, PT ;  /* 0x727fffff2600780c */ /* 0x000fda0003f84070 */
[----:B0-----:R-:W-:Y:S05]  /*0f50*/  @!P4 BRA `(.L_x_3657) ;  /* 0x00000000000cc947 */ /* 0x001fea0003800000 */
[----:B-1----:R-:W-:-:S07]  /*0f60*/  MOV R2, 0xf80 ;  /* 0x00000f8000027802 */ /* 0x002fce0000000f00 */
[----:B------:R-:W-:Y:S05]  /*0f70*/  CALL.REL.NOINC `($__internal_86_$__cuda_sm20_sqrt_rn_f32_slowpath) ;  /* 0x0000001c007c7944 */ /* 0x000fea0003c00000 */
[----:B------:R-:W-:Y:S05]  /*0f80*/  BRA `(.L_x_3658) ;  /* 0x0000000000107947 */ /* 0x000fea0003800000 */
.L_x_3657:
[C---:B-1----:R-:W-:Y:S01]  /*0f90*/  FMUL.FTZ R40, R2.reuse, R3 ;  /* 0x0000000302287220 */ /* 0x042fe20000410000 */
[----:B------:R-:W-:-:S03]  /*0fa0*/  FMUL.FTZ R2, R2, 0.5 ;  /* 0x3f00000002027820 */ /* 0x000fc60000410000 */
[----:B------:R-:W-:-:S04]  /*0fb0*/  FFMA R3, -R40, R40, R3 ;  /* 0x0000002828037223 */ /* 0x000fc80000000103 */
[----:B------:R-:W-:-:S07]  /*0fc0*/  FFMA R40, R3, R2, R40 ;  /* 0x0000000203287223 */ /* 0x000fce0000000028 */
.L_x_3658:
[----:B------:R-:W-:Y:S05]  /*0fd0*/  BSYNC B0 ;  /* 0x0000000000007941 */ /* 0x000fea0003800000 */
.L_x_3656:
        /* <DEDUP_REMOVED lines=15> */
.L_x_3660:
[----:B------:R-:W-:Y:S05]  /*10d0*/  BSYNC B2 ;  /* 0x0000000000027941 */ /* 0x000fea0003800000 */
.L_x_3659:
        /* <DEDUP_REMOVED lines=11> */
[----:B------:R-:W-:Y:S02]  /*1190*/  IMAD.MOV.U32 R37, RZ, RZ, R40 ;  /* 0x000000ffff257224 */ /* 0x000fe400078e0028 */
        /* <DEDUP_REMOVED lines=9> */
[----:B------:R-:W-:Y:S05]  /*1230*/  CALL.REL.NOINC `($__internal_87_$__cuda_sm3x_div_rn_noftz_f32_slowpath) ;  /* 0x0000001c00207944 */ /* 0x000fea0003c00000 */
[----:B------:R-:W-:-:S07]  /*1240*/  MOV R16, R2 ;  /* 0x0000000200107202 */ /* 0x000fce0000000f00 */
.L_x_3662:
[----:B------:R-:W-:Y:S05]  /*1250*/  BSYNC B2 ;  /* 0x0000000000027941 */ /* 0x000fea0003800000 */
.L_x_3661:
        /* <DEDUP_REMOVED lines=14> */
[----:B------:R-:W-:Y:S05]  /*1340*/  CALL.REL.NOINC `($__internal_87_$__cuda_sm3x_div_rn_noftz_f32_slowpath) ;  /* 0x0000001800dc7944 */ /* 0x000fea0003c00000 */
[----:B------:R-:W-:-:S07]  /*1350*/  MOV R3, R2 ;  /* 0x0000000200037202 */ /* 0x000fce0000000f00 */
.L_x_3664:
[----:B------:R-:W-:Y:S05]  /*1360*/  BSYNC B2 ;  /* 0x0000000000027941 */ /* 0x000fea0003800000 */
.L_x_3663:
        /* <DEDUP_REMOVED lines=8> */
.L_x_3666:
[C---:B-1----:R-:W-:Y:S01]  /*13f0*/  FMUL.FTZ R40, R2.reuse, R3 ;  /* 0x0000000302287220 */ /* 0x042fe20000410000 */
[----:B------:R-:W-:-:S03]  /*1400*/  FMUL.FTZ R2, R2, 0.5 ;  /* 0x3f00000002027820 */ /* 0x000fc60000410000 */
[----:B------:R-:W-:-:S04]  /*1410*/  FFMA R3, -R40, R40, R3 ;  /* 0x0000002828037223 */ /* 0x000fc80000000103 */
[----:B------:R-:W-:-:S07]  /*1420*/  FFMA R40, R3, R2, R40 ;  /* 0x0000000203287223 */ /* 0x000fce0000000028 */
.L_x_3667:
[----:B------:R-:W-:Y:S05]  /*1430*/  BSYNC B0 ;  /* 0x0000000000007941 */ /* 0x000fea0003800000 */
.L_x_3665:
        /* <DEDUP_REMOVED lines=14> */
[----:B------:R-:W-:-:S07]  /*1520*/  IMAD.MOV.U32 R36, RZ, RZ, R2 ;  /* 0x000000ffff247224 */ /* 0x000fce00078e0002 */
.L_x_3669:
[----:B------:R-:W-:Y:S05]  /*1530*/  BSYNC B2 ;  /* 0x0000000000027941 */ /* 0x000fea0003800000 */
.L_x_3668:
        /* <DEDUP_REMOVED lines=21> */
[----:B------:R-:W-:Y:S05]  /*1690*/  CALL.REL.NOINC `($__internal_87_$__cuda_sm3x_div_rn_noftz_f32_slowpath) ;  /* 0x0000001800087944 */ /* 0x000fea0003c00000 */
[----:B------:R-:W-:-:S07]  /*16a0*/  MOV R8, R2 ;  /* 0x0000000200087202 */ /* 0x000fce0000000f00 */
.L_x_3671:
[----:B------:R-:W-:Y:S05]  /*16b0*/  BSYNC B2 ;  /* 0x0000000000027941 */ /* 0x000fea0003800000 */
.L_x_3670:
        /* <DEDUP_REMOVED lines=14> */
[----:B------:R-:W-:Y:S05]  /*17a0*/  CALL.REL.NOINC `($__internal_87_$__cuda_sm3x_div_rn_noftz_f32_slowpath) ;  /* 0x0000001400c47944 */ /* 0x000fea0003c00000 */
[----:B------:R-:W-:-:S07]  /*17b0*/  MOV R3, R2 ;  /* 0x0000000200037202 */ /* 0x000fce0000000f00 */
.L_x_3673:
[----:B------:R-:W-:Y:S05]  /*17c0*/  BSYNC B2 ;  /* 0x0000000000027941 */ /* 0x000fea0003800000 */
.L_x_3672:
        /* <DEDUP_REMOVED lines=8> */
.L_x_3675:
[C---:B-1----:R-:W-:Y:S01]  /*1850*/  FMUL.FTZ R40, R2.reuse, R3 ;  /* 0x0000000302287220 */ /* 0x042fe20000410000 */
[----:B------:R-:W-:-:S03]  /*1860*/  FMUL.FTZ R2, R2, 0.5 ;  /* 0x3f00000002027820 */ /* 0x000fc60000410000 */
[----:B------:R-:W-:-:S04]  /*1870*/  FFMA R3, -R40, R40, R3 ;  /* 0x0000002828037223 */ /* 0x000fc80000000103 */
[----:B------:R-:W-:-:S07]  /*1880*/  FFMA R40, R3, R2, R40 ;  /* 0x0000000203287223 */ /* 0x000fce0000000028 */
.L_x_3676:
[----:B------:R-:W-:Y:S05]  /*1890*/  BSYNC B0 ;  /* 0x0000000000007941 */ /* 0x000fea0003800000 */
.L_x_3674:
        /* <DEDUP_REMOVED lines=13> */
[----:B------:R-:W-:Y:S05]  /*1970*/  CALL.REL.NOINC `($__internal_87_$__cuda_sm3x_div_rn_noftz_f32_slowpath) ;  /* 0x0000001400507944 */ /* 0x000fea0003c00000 */
.L_x_3678:
[----:B------:R-:W-:Y:S05]  /*1980*/  BSYNC B2 ;  /* 0x0000000000027941 */ /* 0x000fea0003800000 */
.L_x_3677:
[----:B------:R-:W-:Y:S01]  /*1990*/  FFMA R2, R11, UR23, R2 ;  /* 0x000000170b027c23 */ /* 0x000fe20008000002 */
[----:B------:R-:W-:Y:S06]  /*19a0*/  BRA `(.L_x_3679) ;  /* 0x0000001000687947 */ /* 0x000fec0003800000 */
.L_x_3642:
        /* <DEDUP_REMOVED lines=23> */
.L_x_3681:
[----:B------:R-:W-:Y:S05]  /*1b20*/  BSYNC B2 ;  /* 0x0000000000027941 */ /* 0x000fea0003800000 */
.L_x_3680:
        /* <DEDUP_REMOVED lines=16> */
.L_x_3683:
[----:B------:R-:W-:Y:S05]  /*1c30*/  BSYNC B2 ;  /* 0x0000000000027941 */ /* 0x000fea0003800000 */
.L_x_3682:
        /* <DEDUP_REMOVED lines=8> */
.L_x_3685:
[C---:B-1----:R-:W-:Y:S01]  /*1cc0*/  FMUL.FTZ R40, R2.reuse, R3 ;  /* 0x0000000302287220 */ /* 0x042fe20000410000 */
[----:B------:R-:W-:-:S03]  /*1cd0*/  FMUL.FTZ R2, R2, 0.5 ;  /* 0x3f00000002027820 */ /* 0x000fc60000410000 */
[----:B------:R-:W-:-:S04]  /*1ce0*/  FFMA R3, -R40, R40, R3 ;  /* 0x0000002828037223 */ /* 0x000fc80000000103 */
[----:B------:R-:W-:-:S07]  /*1cf0*/  FFMA R40, R3, R2, R40 ;  /* 0x0000000203287223 */ /* 0x000fce0000000028 */
.L_x_3686:
[----:B------:R-:W-:Y:S05]  /*1d00*/  BSYNC B0 ;  /* 0x0000000000007941 */ /* 0x000fea0003800000 */
.L_x_3684:
        /* <DEDUP_REMOVED lines=14> */
[----:B------:R-:W-:-:S07]  /*1df0*/  MOV R41, R2 ;  /* 0x0000000200297202 */ /* 0x000fce0000000f00 */
.L_x_3688:
[----:B------:R-:W-:Y:S05]  /*1e00*/  BSYNC B2 ;  /* 0x0000000000027941 */ /* 0x000fea0003800000 */
.L_x_3687:
        /* <DEDUP_REMOVED lines=19> */
[----:B------:R-:W-:Y:S01]  /*1f40*/  MOV R3, R40 ;  /* 0x0000002800037202 */ /* 0x000fe20000000f00 */
[----:B------:R-:W-:Y:S01]  /*1f50*/  IMAD.U32 R2, RZ, RZ, UR25 ;  /* 0x00000019ff027e24 */ /* 0x000fe2000f8e00ff */
[----:B------:R-:W-:-:S07]  /*1f60*/  MOV R38, 0x1f80 ;  /* 0x00001f8000267802 */ /* 0x000fce0000000f00 */
[----:B------:R-:W-:Y:S05]  /*1f70*/  CALL.REL.NOINC `($__internal_87_$__cuda_sm3x_div_rn_noftz_f32_slowpath) ;  /* 0x0000000c00d07944 */ /* 0x000fea0003c00000 */
[----:B------:R-:W-:-:S07]  /*1f80*/  MOV R39, R2 ;  /* 0x0000000200277202 */ /* 0x000fce0000000f00 */
.L_x_3690:
[----:B------:R-:W-:Y:S05]  /*1f90*/  BSYNC B2 ;  /* 0x0000000000027941 */ /* 0x000fea0003800000 */
.L_x_3689:
        /* <DEDUP_REMOVED lines=16> */
.L_x_3692:
[----:B------:R-:W-:Y:S05]  /*20a0*/  BSYNC B2 ;  /* 0x0000000000027941 */ /* 0x000fea0003800000 */
.L_x_3691:
        /* <DEDUP_REMOVED lines=8> */
.L_x_3694:
[C---:B------:R-:W-:Y:S01]  /*2130*/  FMUL.FTZ R40, R2.reuse, R3 ;  /* 0x0000000302287220 */ /* 0x040fe20000410000 */
[----:B------:R-:W-:-:S03]  /*2140*/  FMUL.FTZ R2, R2, 0.5 ;  /* 0x3f00000002027820 */ /* 0x000fc60000410000 */
[----:B------:R-:W-:-:S04]  /*2150*/  FFMA R3, -R40, R40, R3 ;  /* 0x0000002828037223 */ /* 0x000fc80000000103 */
[----:B------:R-:W-:-:S07]  /*2160*/  FFMA R40, R3, R2, R40 ;  /* 0x0000000203287223 */ /* 0x000fce0000000028 */
.L_x_3695:
[----:B------:R-:W-:Y:S05]  /*2170*/  BSYNC B0 ;  /* 0x0000000000007941 */ /* 0x000fea0003800000 */
.L_x_3693:
        /* <DEDUP_REMOVED lines=15> */
.L_x_3697:
[----:B------:R-:W-:Y:S05]  /*2270*/  BSYNC B2 ;  /* 0x0000000000027941 */ /* 0x000fea0003800000 */
.L_x_3696:
        /* <DEDUP_REMOVED lines=24> */
.L_x_3699:
[----:B------:R-:W-:Y:S05]  /*2400*/  BSYNC B2 ;  /* 0x0000000000027941 */ /* 0x000fea0003800000 */
.L_x_3698:
        /* <DEDUP_REMOVED lines=15> */
.L_x_3701:
[----:B------:R-:W-:Y:S05]  /*2500*/  BSYNC B2 ;  /* 0x0000000000027941 */ /* 0x000fea0003800000 */
.L_x_3700:
[----:B------:R-:W-:Y:S01]  /*2510*/  IADD3 R3, R2, -0xd000000, RZ ;  /* 0xf300000002037810 */ /* 0x000fe20007ffe0ff */
[----:B------:R0:W1:Y:S01]  /*2520*/  MUFU.RSQ R43, R2 ;  /* 0x00000002002b7308 */ /* 0x0000620000001400 */
[----:B------:R-:W-:Y:S02]  /*2530*/  BSSY B0, `(.L_x_3702) ;  /* 0x000000b000007945 */ /* 0x000fe40003800000 */
[----:B------:R-:W-:-:S13]  /*2540*/  ISETP.GT.U32.AND P4, PT, R3, 0x727fffff, PT ;  /* 0x727fffff0300780c */ /* 0x000fda0003f84070 */
[----:B0-----:R-:W-:Y:S05]  /*2550*/  @!P4 BRA `(.L_x_3703) ;  /* 0x000000000010c947 */ /* 0x001fea0003800000 */
[----:B------:R-:W-:Y:S02]  /*2560*/  MOV R3, R2 ;  /* 0x0000000200037202 */ /* 0x000fe40000000f00 */
[----:B------:R-:W-:-:S07]  /*2570*/  MOV R2, 0x2590 ;  /* 0x0000259000027802 */ /* 0x000fce0000000f00 */
[----:B-1----:R-:W-:Y:S05]  /*2580*/  CALL.REL.NOINC `($__internal_86_$__cuda_sm20_sqrt_rn_f32_slowpath) ;  /* 0x0000000400f87944 */ /* 0x002fea0003c00000 */
[----:B------:R-:W-:Y:S05]  /*2590*/  BRA `(.L_x_3704) ;  /* 0x0000000000107947 */ /* 0x000fea0003800000 */
.L_x_3703:
[C---:B-1----:R-:W-:Y:S01]  /*25a0*/  FMUL.FTZ R3, R43.reuse, R2 ;  /* 0x000000022b037220 */ /* 0x042fe20000410000 */
[----:B------:R-:W-:-:S03]  /*25b0*/  FMUL.FTZ R40, R43, 0.5 ;  /* 0x3f0000002b287820 */ /* 0x000fc60000410000 */
[----:B------:R-:W-:-:S04]  /*25c0*/  FFMA R2, -R3, R3, R2 ;  /* 0x0000000303027223 */ /* 0x000fc80000000102 */
[----:B------:R-:W-:-:S07]  /*25d0*/  FFMA R40, R2, R40, R3 ;  /* 0x0000002802287223 */ /* 0x000fce0000000003 */
.L_x_3704:
[----:B------:R-:W-:Y:S05]  /*25e0*/  BSYNC B0 ;  /* 0x0000000000007941 */ /* 0x000fea0003800000 */
.L_x_3702:
        /* <DEDUP_REMOVED lines=15> */
.L_x_3706:
[----:B------:R-:W-:Y:S05]  /*26e0*/  BSYNC B2 ;  /* 0x0000000000027941 */ /* 0x000fea0003800000 */
.L_x_3705:
        /* <DEDUP_REMOVED lines=24> */
.L_x_3708:
[----:B------:R-:W-:Y:S05]  /*2870*/  BSYNC B2 ;  /* 0x0000000000027941 */ /* 0x000fea0003800000 */
.L_x_3707:
        /* <DEDUP_REMOVED lines=15> */
.L_x_3710:
[----:B------:R-:W-:Y:S05]  /*2970*/  BSYNC B2 ;  /* 0x0000000000027941 */ /* 0x000fea0003800000 */
.L_x_3709:
        /* <DEDUP_REMOVED lines=9> */
.L_x_3712:
[C---:B-1----:R-:W-:Y:S01]  /*2a10*/  FMUL.FTZ R3, R43.reuse, R2 ;  /* 0x000000022b037220 */ /* 0x042fe20000410000 */
[----:B------:R-:W-:-:S03]  /*2a20*/  FMUL.FTZ R40, R43, 0.5 ;  /* 0x3f0000002b287820 */ /* 0x000fc60000410000 */
[----:B------:R-:W-:-:S04]  /*2a30*/  FFMA R2, -R3, R3, R2 ;  /* 0x0000000303027223 */ /* 0x000fc80000000102 */
[----:B------:R-:W-:-:S07]  /*2a40*/  FFMA R40, R2, R40, R3 ;  /* 0x0000002802287223 */ /* 0x000fce0000000003 */
.L_x_3713:
[----:B------:R-:W-:Y:S05]  /*2a50*/  BSYNC B0 ;  /* 0x0000000000007941 */ /* 0x000fea0003800000 */
.L_x_3711:
        /* <DEDUP_REMOVED lines=14> */
.L_x_3714:
[----:B------:R-:W-:Y:S05]  /*2b40*/  BSYNC B2 ;  /* 0x0000000000027941 */ /* 0x000fea0003800000 */
.L_x_3679:
        /* <DEDUP_REMOVED lines=15> */
[C---:B0-----:R-:W-:Y:S01]  /*2c40*/  IMAD.SHL.U32 R6, R17.reuse, 0x4, RZ ;  /* 0x0000000411067824 */ /* 0x041fe200078e00ff */
[----:B------:R-:W-:-:S04]  /*2c50*/  SHF.L.U64.HI R14, R17, 0x2, R14 ;  /* 0x00000002110e7819 */ /* 0x000fc8000001020e */
[C---:B------:R-:W-:Y:S02]  /*2c60*/  IADD3 R2, P2, R6.reuse, UR12, RZ ;  /* 0x0000000c06027c10 */ /* 0x040fe4000ff5e0ff */
[C---:B------:R-:W-:Y:S02]  /*2c70*/  IADD3 R4, P1, R6.reuse, UR14, RZ ;  /* 0x0000000e06047c10 */ /* 0x040fe4000ff3e0ff */
[----:B------:R-:W-:Y:S02]  /*2c80*/  IADD3 R6, P0, R6, UR6, RZ ;  /* 0x0000000606067c10 */ /* 0x000fe4000ff1e0ff */
[C---:B------:R-:W-:Y:S02]  /*2c90*/  IADD3.X R3, R14.reuse, UR13, RZ, P2, !PT ;  /* 0x0000000d0e037c10 */ /* 0x040fe400097fe4ff */
[C---:B------:R-:W-:Y:S02]  /*2ca0*/  IADD3.X R5, R14.reuse, UR15, RZ, P1, !PT ;  /* 0x0000000f0e057c10 */ /* 0x040fe40008ffe4ff */
[----:B------:R-:W-:Y:S01]  /*2cb0*/  IADD3.X R7, R14, UR7, RZ, P0, !PT ;  /* 0x000000070e077c10 */ /* 0x000fe200087fe4ff */
[----:B------:R1:W-:Y:S04]  /*2cc0*/  STG.E desc[UR16][R2.64], R11 ;  /* 0x0000000b02007986 */ /* 0x0003e8000c101910 */
[----:B------:R1:W-:Y:S04]  /*2cd0*/  STG.E desc[UR16][R4.64], R13 ;  /* 0x0000000d04007986 */ /* 0x0003e8000c101910 */
[----:B------:R1:W-:Y:S02]  /*2ce0*/  STG.E desc[UR16][R6.64], R15 ;  /* 0x0000000f06007986 */ /* 0x0003e4000c101910 */
.L_x_3716:
[----:B------:R-:W-:Y:S05]  /*2cf0*/  BSYNC B0 ;  /* 0x0000000000007941 */ /* 0x000fea0003800000 */
.L_x_3715:
[----:B0-----:R-:W0:Y:S01]  /*2d00*/  LDC R0, c[0x0][0x210] ;  /* 0x00008400ff007b82 */ /* 0x001e220000000800 */
[----:B------:R-:W-:-:S06]  /*2d10*/  ULEA UR4, UR5, UR4, 0x2 ;  /* 0x0000000405047291 */ /* 0x000fcc000f8e103f */
[----:B-1----:R-:W-:-:S04]  /*2d20*/  MOV R2, UR4 ;  /* 0x0000000400027c02 */ /* 0x002fc80008000f00 */
[----:B------:R-:W-:Y:S02]  /*2d30*/  ISETP.LT.AND P1, PT, R2, UR9, PT ;  /* 0x0000000902007c0c */ /* 0x000fe4000bf21270 */
[----:B0-----:R-:W-:-:S13]  /*2d40*/  ISETP.LE.AND P0, PT, R0, UR4, PT ;  /* 0x0000000400007c0c */ /* 0x001fda000bf03270 */
[----:B------:R-:W-:Y:S05]  /*2d50*/  @!P0 BRA P1, `(.L_x_3717) ;  /* 0xffffffd400388947 */ /* 0x000fea000083ffff */
[----:B------:R-:W-:Y:S05]  /*2d60*/  EXIT ;  /* 0x000000000000794d */ /* 0x000fea0003800000 */
        .weak           $__internal_86_$__cuda_sm20_sqrt_rn_f32_slowpath
        .type           $__internal_86_$__cuda_sm20_sqrt_rn_f32_slowpath,@function
        .size           $__internal_86_$__cuda_sm20_sqrt_rn_f32_slowpath,($__internal_87_$__cuda_sm3x_div_rn_noftz_f32_slowpath - $__internal_86_$__cuda_sm20_sqrt_rn_f32_slowpath)
$__internal_86_$__cuda_sm20_sqrt_rn_f32_slowpath:
        /* <DEDUP_REMOVED lines=19> */
.L_x_3718:
[----:B------:R-:W-:-:S06]  /*2ea0*/  HFMA2.MMA R3, -RZ, RZ, 0, 0 ;  /* 0x00000000ff037435 */ /* 0x000fcc00000001ff */
[----:B------:R-:W-:Y:S05]  /*2eb0*/  RET.REL.NODEC R2 `(_Z25multi_tensor_apply_kernelI18TensorListMetadataILi4ELb0EEN18transformer_engine17multi_tensor_adam11AdamFunctorIf6__halffiEEJffffffNS3_10adamMode_tEfEEvlPViT_T0_DpT1_) ;  /* 0xffffffd002507950 */ /* 0x000fea0003c3ffff */
        .weak           $__internal_87_$__cuda_sm3x_div_rn_noftz_f32_slowpath
        .type           $__internal_87_$__cuda_sm3x_div_rn_noftz_f32_slowpath,@function
        .size           $__internal_87_$__cuda_sm3x_div_rn_noftz_f32_slowpath,(.L_x_5570 - $__internal_87_$__cuda_sm3x_div_rn_noftz_f32_slowpath)
$__internal_87_$__cuda_sm3x_div_rn_noftz_f32_slowpath:
        /* <DEDUP_REMOVED lines=34> */
.L_x_3720:
[----:B------:R-:W-:Y:S01]  /*30e0*/  LEA R45, R40, 0xc0800000, 0x17 ;  /* 0xc0800000282d7811 */ /* 0x000fe200078eb8ff */
[----:B------:R-:W-:Y:S01]  /*30f0*/  BSSY B1, `(.L_x_3725) ;  /* 0x0000036000017945 */ /* 0x000fe20003800000 */
[----:B------:R-:W-:-:S03]  /*3100*/  IADD3 R43, R43, -0x7f, RZ ;  /* 0xffffff812b2b7810 */ /* 0x000fc60007ffe0ff */
[----:B------:R-:W-:Y:S02]  /*3110*/  IMAD.IADD R44, R2, 0x1, -R45 ;  /* 0x00000001022c7824 */ /* 0x000fe400078e0a2d */
[C---:B------:R-:W-:Y:S01]  /*3120*/  IMAD R45, R43.reuse, -0x800000, R3 ;  /* 0xff8000002b2d7824 */ /* 0x040fe200078e0203 */
[----:B------:R-:W-:Y:S01]  /*3130*/  IADD3 R43, R43, 0x7f, -R40 ;  /* 0x0000007f2b2b7810 */ /* 0x000fe20007ffe828 */
[----:B------:R-:W0:Y:S01]  /*3140*/  MUFU.RCP R47, R44 ;  /* 0x0000002c002f7308 */ /* 0x000e220000001000 */
[----:B------:R-:W-:Y:S02]  /*3150*/  FADD.FTZ R2, -R44, -RZ ;  /* 0x800000ff2c027221 */ /* 0x000fe40000010100 */
[----:B------:R-:W-:Y:S02]  /*3160*/  IADD3 R42, R43, R42, RZ ;  /* 0x0000002a2b2a7210 */ /* 0x000fe40007ffe0ff */
        /* <DEDUP_REMOVED lines=42> */
.L_x_3727:
[----:B------:R-:W-:-:S04]  /*3410*/  LOP3.LUT R43, R43, 0x80000000, RZ, 0xc0, !PT ;  /* 0x800000002b2b7812 */ /* 0x000fc800078ec0ff */
[----:B------:R-:W-:Y:S01]  /*3420*/  LOP3.LUT R43, R43, 0x7f800000, RZ, 0xfc, !PT ;  /* 0x7f8000002b2b7812 */ /* 0x000fe200078efcff */
[----:B------:R-:W-:Y:S06]  /*3430*/  BRA `(.L_x_3728) ;  /* 0x0000000000047947 */ /* 0x000fec0003800000 */
.L_x_3726:
[----:B------:R-:W-:-:S07]  /*3440*/  LEA R43, R42, R43, 0x17 ;  /* 0x0000002b2a2b7211 */ /* 0x000fce00078eb8ff */
.L_x_3728:
[----:B------:R-:W-:Y:S05]  /*3450*/  BSYNC B1 ;  /* 0x0000000000017941 */ /* 0x000fea0003800000 */
.L_x_3725:
[----:B------:R-:W-:Y:S01]  /*3460*/  MOV R2, R43 ;  /* 0x0000002b00027202 */ /* 0x000fe20000000f00 */
[----:B------:R-:W-:Y:S06]  /*3470*/  BRA `(.L_x_3729) ;  /* 0x0000000000207947 */ /* 0x000fec0003800000 */
.L_x_3724:
[----:B------:R-:W-:-:S04]  /*3480*/  LOP3.LUT R2, R2, 0x80000000, R3, 0x48, !PT ;  /* 0x8000000002027812 */ /* 0x000fc800078e4803 */
[----:B------:R-:W-:Y:S01]  /*3490*/  LOP3.LUT R2, R2, 0x7f800000, RZ, 0xfc, !PT ;  /* 0x7f80000002027812 */ /* 0x000fe200078efcff */
[----:B------:R-:W-:Y:S06]  /*34a0*/  BRA `(.L_x_3729) ;  /* 0x0000000000147947 */ /* 0x000fec0003800000 */
.L_x_3723:
[----:B------:R-:W-:Y:S01]  /*34b0*/  LOP3.LUT R2, R2, 0x80000000, R3, 0x48, !PT ;  /* 0x8000000002027812 */ /* 0x000fe200078e4803 */
[----:B------:R-:W-:Y:S06]  /*34c0*/  BRA `(.L_x_3729) ;  /* 0x00000000000c7947 */ /* 0x000fec0003800000 */
.L_x_3722:
[----:B------:R-:W0:Y:S01]  /*34d0*/  MUFU.RSQ R2, -QNAN ;  /* 0xffc0000000027908 */ /* 0x000e220000001400 */
[----:B------:R-:W-:Y:S05]  /*34e0*/  BRA `(.L_x_3729) ;  /* 0x0000000000047947 */ /* 0x000fea0003800000 */
.L_x_3721:
[----:B------:R-:W-:-:S07]  /*34f0*/  FADD.FTZ R2, R3, R2 ;  /* 0x0000000203027221 */ /* 0x000fce0000010000 */
.L_x_3729:
[----:B------:R-:W-:Y:S05]  /*3500*/  BSYNC B0 ;  /* 0x0000000000007941 */ /* 0x000fea0003800000 */
.L_x_3719:
[----:B------:R-:W-:Y:S01]  /*3510*/  HFMA2.MMA R43, -RZ, RZ, 0, 0 ;  /* 0x00000000ff2b7435 */ /* 0x000fe200000001ff */
[----:B------:R-:W-:-:S05]  /*3520*/  MOV R42, R38 ;  /* 0x00000026002a7202 */ /* 0x000fca0000000f00 */
[----:B0-----:R-:W-:Y:S05]  /*3530*/  RET.REL.NODEC R42 `(_Z25multi_tensor_apply_kernelI18TensorListMetadataILi4ELb0EEN18transformer_engine17multi_tensor_adam11AdamFunctorIf6__halffiEEJffffffNS3_10adamMode_tEfEEvlPViT_T0_DpT1_) ;  /* 0xffffffc82ab07950 */ /* 0x001fea0003c3ffff */
.L_x_3730:
        /* <DEDUP_REMOVED lines=12> */
.L_x_5570:


//--------------------- .text._Z25multi_tensor_apply_kernelI18TensorListMetadataILi4ELb0EEN18transformer_engine17multi_tensor_adam11AdamFunctorIfffiEEJffffffNS3_10adamMode_tEfEEvlPViT_T0_DpT1_ --------------------------
	.section	.text._Z25multi_tensor_apply_kernelI18TensorListMetadataILi4ELb0EEN18transformer_engine17multi_tensor_adam11AdamFunctorIfffiEEJffffffNS3_10adamMode_tEfEEvlPViT_T0_DpT1_,"ax",@progbits
	.align	128
        .global         _Z25multi_tensor_apply_kernelI18TensorListMetadataILi4ELb0EEN18transformer_engine17multi_tensor_adam11AdamFunctorIfffiEEJffffffNS3_10adamMode_tEfEEvlPViT_T0_DpT1_
        .type           _Z25multi_tensor_apply_kernelI18TensorListMetadataILi4ELb0EEN18transformer_engine17multi_tensor_adam11AdamFunctorIfffiEEJffffffNS3_10adamMode_tEfEEvlPViT_T0_DpT1_,@function
        .size           _Z25multi_tensor_apply_kernelI18TensorListMetadataILi4ELb0EEN18transformer_engine17multi_tensor_adam11AdamFunctorIfffiEEJffffffNS3_10adamMode_tEfEEvlPViT_T0_DpT1_,(.L_x_5572 - _Z25multi_tensor_apply_kernelI18TensorListMetadataILi4ELb0EEN18transformer_engine17multi_tensor_adam11AdamFunctorIfffiEEJffffffNS3_10adamMode_tEfEEvlPViT_T0_DpT1_)
        .other          _Z25multi_tensor_apply_kernelI18TensorListMetadataILi4ELb0EEN18transformer_engine17multi_tensor_adam11AdamFunctorIfffiEEJffffffNS3_10adamMode_tEfEEvlPViT_T0_DpT1_,@"STO_CUDA_ENTRY STV_DEFAULT"
_Z25multi_tensor_apply_kernelI18TensorListMetadataILi4ELb0EEN18transformer_engine17multi_tensor_adam11AdamFunctorIfffiEEJffffffNS3_10adamMode_tEfEEvlPViT_T0_DpT1_:
.text._Z25multi_tensor_apply_kernelI18TensorListMetadataILi4ELb0EEN18transformer_engine17multi_tensor_adam11AdamFunctorIfffiEEJffffffNS3_10adamMode_tEfEEvlPViT_T0_DpT1_:
        /* <DEDUP_REMOVED lines=36> */
.L_x_3807:
[----:B------:R-:W0:Y:S01]  /*0240*/  S2R R0, SR_TID.X ;  /* 0x0000000000007919 */ /* 0x000e220000002100 */
[----:B------:R-:W-:Y:S01]  /*0250*/  HFMA2.MMA R7, -RZ, RZ, 0, 0 ;  /* 0x00000000ff077435 */ /* 0x000fe200000001ff */
[----:B0-----:R-:W-:-:S04]  /*0260*/  IADD3 R2, R0, UR4, RZ ;  /* 0x0000000400027c10 */ /* 0x001fc8000fffe0ff */
[C---:B------:R-:W-:Y:S02]  /*0270*/  ISETP.GE.AND P0, PT, R2.reuse, UR26, PT ;  /* 0x0000001a02007c0c */ /* 0x040fe4000bf06270 */
[C---:B------:R-:W-:Y:S02]  /*0280*/  IADD3 R3, P1, R2.reuse, UR8, RZ ;  /* 0x0000000802037c10 */ /* 0x040fe4000ff3e0ff */
[C---:B------:R-:W-:Y:S02]  /*0290*/  ISETP.LT.AND P0, PT, R2.reuse, UR9, !P0 ;  /* 0x0000000902007c0c */ /* 0x040fe4000c701270 */
[C---:B------:R-:W-:Y:S02]  /*02a0*/  LEA.HI.X.SX32 R0, R2.reuse, UR20, 0x1, P1 ;  /* 0x0000001402007c11 */ /* 0x040fe400088f0eff */
[----:B------:R-:W-:Y:S02]  /*02b0*/  SHF.L.U32 R26, R3, 0x2, RZ ;  /* 0x00000002031a7819 */ /* 0x000fe400000006ff */
[----:B------:R-:W-:-:S02]  /*02c0*/  IADD3 R2, R2, UR5, RZ ;  /* 0x0000000502027c10 */ /* 0x000fc4000fffe0ff */
[----:B------:R-:W-:-:S03]  /*02d0*/  SHF.L.U64.HI R3, R3, 0x2, R0 ;  /* 0x0000000203037819 */ /* 0x000fc60000010200 */
[----:B------:R-:W-:Y:S02]  /*02e0*/  VIADD R9, R2, UR5 ;  /* 0x0000000502097c36 */ /* 0x000fe40008000000 */
[----:B------:R-:W-:Y:S02]  /*02f0*/  @P0 IADD3 R4, P1, R26, UR10, RZ ;  /* 0x0000000a1a040c10 */ /* 0x000fe4000ff3e0ff */
[C---:B------:R-:W-:Y:S02]  /*0300*/  IADD3 R6, P3, R2.reuse, UR8, RZ ;  /* 0x0000000802067c10 */ /* 0x040fe4000ff7e0ff */
[----:B------:R-:W-:Y:S02]  /*0310*/  @P0 IADD3.X R5, R3, UR11, RZ, P1, !PT ;  /* 0x0000000b03050c10 */ /* 0x000fe40008ffe4ff */
[C---:B------:R-:W-:Y:S02]  /*0320*/  ISETP.GE.AND P1, PT, R2.reuse, UR26, PT ;  /* 0x0000001a02007c0c */ /* 0x040fe4000bf26270 */
[----:B------:R-:W-:Y:S01]  /*0330*/  IADD3 R0, R9, UR5, RZ ;  /* 0x0000000509007c10 */ /* 0x000fe2000fffe0ff */
[----:B------:R0:W5:Y:S01]  /*0340*/  @P0 LDG.E R7, desc[UR16][R4.64] ;  /* 0x0000001004070981 */ /* 0x000162000c1e1900 */
[C---:B------:R-:W-:Y:S01]  /*0350*/  ISETP.LT.AND P1, PT, R2.reuse, UR9, !P1 ;  /* 0x0000000902007c0c */ /* 0x040fe2000cf21270 */
[----:B------:R-:W-:Y:S01]  /*0360*/  HFMA2.MMA R15, -RZ, RZ, 0, 0 ;  /* 0x00000000ff0f7435 */ /* 0x000fe200000001ff */
[----:B------:R-:W-:-:S02]  /*0370*/  LEA.HI.X.SX32 R11, R2, UR20, 0x1, P3 ;  /* 0x00000014020b7c11 */ /* 0x000fc400098f0eff */
[C---:B------:R-:W-:Y:S02]  /*0380*/  ISETP.GE.AND P2, PT, R9.reuse, UR26, PT ;  /* 0x0000001a09007c0c */ /* 0x040fe4000bf46270 */
[C---:B------:R-:W-:Y:S02]  /*0390*/  ISETP.GE.AND P3, PT, R0.reuse, UR26, PT ;  /* 0x0000001a00007c0c */ /* 0x040fe4000bf66270 */
[C---:B------:R-:W-:Y:S02]  /*03a0*/  IADD3 R34, P4, R9.reuse, UR8, RZ ;  /* 0x0000000809227c10 */ /* 0x040fe4000ff9e0ff */
[----:B------:R-:W-:Y:S02]  /*03b0*/  ISETP.LT.AND P2, PT, R9, UR9, !P2 ;  /* 0x0000000909007c0c */ /* 0x000fe4000d741270 */
[C---:B------:R-:W-:Y:S02]  /*03c0*/  IADD3 R14, P5, R0.reuse, UR8, RZ ;  /* 0x00000008000e7c10 */ /* 0x040fe4000ffbe0ff */
[----:B------:R-:W-:-:S02]  /*03d0*/  ISETP.LT.AND P3, PT, R0, UR9, !P3 ;  /* 0x0000000900007c0c */ /* 0x000fc4000df61270 */
[----:B------:R-:W-:Y:S02]  /*03e0*/  LEA.HI.X.SX32 R9, R9, UR20, 0x1, P4 ;  /* 0x0000001409097c11 */ /* 0x000fe4000a0f0eff */
[----:B------:R-:W-:Y:S02]  /*03f0*/  SHF.L.U32 R28, R6, 0x2, RZ ;  /* 0x00000002061c7819 */ /* 0x000fe400000006ff */
[----:B0-----:R-:W-:Y:S02]  /*0400*/  LEA.HI.X.SX32 R5, R0, UR20, 0x1, P5 ;  /* 0x0000001400057c11 */ /* 0x001fe4000a8f0eff */
[----:B------:R-:W-:Y:S02]  /*0410*/  SHF.L.U64.HI R2, R6, 0x2, R11 ;  /* 0x0000000206027819 */ /* 0x000fe4000001020b */
[----:B------:R-:W-:Y:S02]  /*0420*/  SHF.L.U64.HI R0, R34, 0x2, R9 ;  /* 0x0000000222007819 */ /* 0x000fe40000010209 */
[----:B------:R-:W-:-:S02]  /*0430*/  CS2R R12, SRZ ;  /* 0x00000000000c7805 */ /* 0x000fc4000001ff00 */
[----:B------:R-:W-:Y:S01]  /*0440*/  @P1 IADD3 R4, P4, R28, UR10, RZ ;  /* 0x0000000a1c041c10 */ /* 0x000fe2000ff9e0ff */
[----:B------:R-:W-:Y:S01]  /*0450*/  IMAD.MOV.U32 R6, RZ, RZ, RZ ;  /* 0x000000ffff067224 */ /* 0x000fe200078e00ff */
[----:B------:R-:W-:Y:S02]  /*0460*/  SHF.L.U64.HI R16, R14, 0x2, R5 ;  /* 0x000000020e107819 */ /* 0x000fe40000010205 */
[----:B------:R-:W-:Y:S02]  /*0470*/  SHF.L.U32 R34, R34, 0x2, RZ ;  /* 0x0000000222227819 */ /* 0x000fe400000006ff */
[----:B------:R-:W-:Y:S02]  /*0480*/  SHF.L.U32 R14, R14, 0x2, RZ ;  /* 0x000000020e0e7819 */ /* 0x000fe400000006ff */
[----:B------:R-:W-:Y:S02]  /*0490*/  @P1 IADD3.X R5, R2, UR11, RZ, P4, !PT ;  /* 0x0000000b02051c10 */ /* 0x000fe4000a7fe4ff */
[----:B------:R-:W-:-:S02]  /*04a0*/  @P2 IADD3 R8, P5, R34, UR10, RZ ;  /* 0x0000000a22082c10 */ /* 0x000fc4000ffbe0ff */
[----:B------:R-:W-:Y:S02]  /*04b0*/  @P3 IADD3 R24, P4, R14, UR6, RZ ;  /* 0x000000060e183c10 */ /* 0x000fe4000ff9e0ff */
[----:B------:R-:W-:Y:S02]  /*04c0*/  CS2R R10, SRZ ;  /* 0x00000000000a7805 */ /* 0x000fe4000001ff00 */
[----:B------:R-:W-:Y:S01]  /*04d0*/  @P2 IADD3.X R9, R0, UR11, RZ, P5, !PT ;  /* 0x0000000b00092c10 */ /* 0x000fe2000affe4ff */
[----:B------:R-:W5:Y:S01]  /*04e0*/  @P1 LDG.E R6, desc[UR16][R4.64] ;  /* 0x0000001004061981 */ /* 0x000f62000c1e1900 */
[----:B------:R-:W-:Y:S02]  /*04f0*/  @P3 IADD3.X R25, R16, UR7, RZ, P4, !PT ;  /* 0x0000000710193c10 */ /* 0x000fe4000a7fe4ff */
[C---:B------:R-:W-:Y:S02]  /*0500*/  @P3 IADD3 R18, P4, R14.reuse, UR14, RZ ;  /* 0x0000000e0e123c10 */ /* 0x040fe4000ff9e0ff */
[C---:B------:R-:W-:Y:S01]  /*0510*/  @P3 IADD3 R20, P5, R14.reuse, UR12, RZ ;  /* 0x0000000c0e143c10 */ /* 0x040fe2000ffbe0ff */
[----:B------:R-:W5:Y:S01]  /*0520*/  @P3 LDG.E R15, desc[UR16][R24.64] ;  /* 0x00000010180f3981 */ /* 0x000f62000c1e1900 */
[----:B------:R-:W-:-:S02]  /*0530*/  @P3 IADD3 R22, P6, R14, UR10, RZ ;  /* 0x0000000a0e163c10 */ /* 0x000fc4000ffde0ff */
[C---:B------:R-:W-:Y:S02]  /*0540*/  @P3 IADD3.X R19, R16.reuse, UR15, RZ, P4, !PT ;  /* 0x0000000f10133c10 */ /* 0x040fe4000a7fe4ff */
[C---:B------:R-:W-:Y:S02]  /*0550*/  @P3 IADD3.X R21, R16.reuse, UR13, RZ, P5, !PT ;  /* 0x0000000d10153c10 */ /* 0x040fe4000affe4ff */
[----:B------:R-:W-:Y:S01]  /*0560*/  @P3 IADD3.X R23, R16, UR11, RZ, P6, !PT ;  /* 0x0000000b10173c10 */ /* 0x000fe2000b7fe4ff */
[----:B------:R0:W5:Y:S01]  /*0570*/  @P3 LDG.E R13, desc[UR16][R18.64] ;  /* 0x00000010120d3981 */ /* 0x000162000c1e1900 */
[----:B------:R-:W-:-:S03]  /*0580*/  MOV R17, RZ ;  /* 0x000000ff00117202 */ /* 0x000fc60000000f00 */
[----:B------:R1:W5:Y:S04]  /*0590*/  @P3 LDG.E R12, desc[UR16][R20.64] ;  /* 0x00000010140c3981 */ /* 0x000368000c1e1900 */
[----:B------:R2:W5:Y:S01]  /*05a0*/  @P3 LDG.E R11, desc[UR16][R22.64] ;  /* 0x00000010160b3981 */ /* 0x000562000c1e1900 */
[C---:B0-----:R-:W-:Y:S02]  /*05b0*/  IADD3 R18, P4, R26.reuse, UR12, RZ ;  /* 0x0000000c1a127c10 */ /* 0x041fe4000ff9e0ff */
[----:B------:R-:W-:Y:S01]  /*05c0*/  CS2R R40, SRZ ;  /* 0x0000000000287805 */ /* 0x000fe2000001ff00 */
[----:B------:R0:W5:Y:S01]  /*05d0*/  @P2 LDG.E R17, desc[UR16][R8.64] ;  /* 0x0000001008112981 */ /* 0x000162000c1e1900 */
[C---:B-1----:R-:W-:Y:S02]  /*05e0*/  IADD3 R20, P5, R26.reuse, UR14, RZ ;  /* 0x0000000e1a147c10 */ /* 0x042fe4000ffbe0ff */
[----:B--2---:R-:W-:-:S02]  /*05f0*/  IADD3 R22, P6, R26, UR6, RZ ;  /* 0x000000061a167c10 */ /* 0x004fc4000ffde0ff */
[C---:B------:R-:W-:Y:S02]  /*0600*/  IADD3.X R19, R3.reuse, UR13, RZ, P4, !PT ;  /* 0x0000000d03137c10 */ /* 0x040fe4000a7fe4ff */
[C---:B------:R-:W-:Y:S02]  /*0610*/  IADD3.X R21, R3.reuse, UR15, RZ, P5, !PT ;  /* 0x0000000f03157c10 */ /* 0x040fe4000affe4ff */
[----:B------:R-:W-:Y:S02]  /*0620*/  IADD3.X R23, R3, UR7, RZ, P6, !PT ;  /* 0x0000000703177c10 */ /* 0x000fe4000b7fe4ff */
[----:B0-----:R-:W-:Y:S02]  /*0630*/  CS2R R8, SRZ ;  /* 0x0000000000087805 */ /* 0x001fe4000001ff00 */
[----:B------:R-:W-:Y:S02]  /*0640*/  IADD3 R24, P4, R28, UR12, RZ ;  /* 0x0000000c1c187c10 */ /* 0x000fe4000ff9e0ff */
[----:B------:R-:W-:-:S02]  /*0650*/  CS2R R4, SRZ ;  /* 0x0000000000047805 */ /* 0x000fc4000001ff00 */
[C---:B------:R-:W-:Y:S02]  /*0660*/  IADD3 R26, P5, R28.reuse, UR14, RZ ;  /* 0x0000000e1c1a7c10 */ /* 0x040fe4000ffbe0ff */
[----:B------:R-:W-:Y:S02]  /*0670*/  CS2R R36, SRZ ;  /* 0x0000000000247805 */ /* 0x000fe4000001ff00 */
[----:B------:R-:W-:Y:S01]  /*0680*/  IADD3 R28, P6, R28, UR6, RZ ;  /* 0x000000061c1c7c10 */ /* 0x000fe2000ffde0ff */
[----:B------:R0:W5:Y:S01]  /*0690*/  @P0 LDG.E R10, desc[UR16][R18.64] ;  /* 0x00000010120a0981 */ /* 0x000162000c1e1900 */
[C---:B------:R-:W-:Y:S02]  /*06a0*/  IADD3.X R25, R2.reuse, UR13, RZ, P4, !PT ;  /* 0x0000000d02197c10 */ /* 0x040fe4000a7fe4ff */
[C---:B------:R-:W-:Y:S01]  /*06b0*/  IADD3.X R27, R2.reuse, UR15, RZ, P5, !PT ;  /* 0x0000000f021b7c10 */ /* 0x040fe2000affe4ff */
[----:B------:R0:W5:Y:S01]  /*06c0*/  @P0 LDG.E R40, desc[UR16][R20.64] ;  /* 0x0000001014280981 */ /* 0x000162000c1e1900 */
[----:B------:R-:W-:-:S02]  /*06d0*/  IADD3.X R29, R2, UR7, RZ, P6, !PT ;  /* 0x00000007021d7c10 */ /* 0x000fc4000b7fe4ff */
[C---:B------:R-:W-:Y:S01]  /*06e0*/  IADD3 R30, P4, R34.reuse, UR12, RZ ;  /* 0x0000000c221e7c10 */ /* 0x040fe2000ff9e0ff */
[----:B------:R0:W5:Y:S01]  /*06f0*/  @P0 LDG.E R41, desc[UR16][R22.64] ;  /* 0x0000001016290981 */ /* 0x000162000c1e1900 */
[C---:B------:R-:W-:Y:S02]  /*0700*/  IADD3 R32, P5, R34.reuse, UR14, RZ ;  /* 0x0000000e22207c10 */ /* 0x040fe4000ffbe0ff */
[----:B------:R-:W-:Y:S01]  /*0710*/  IADD3 R34, P6, R34, UR6, RZ ;  /* 0x0000000622227c10 */ /* 0x000fe2000ffde0ff */
        /* <DEDUP_REMOVED lines=28> */
[----:B------:R-:W-:Y:S02]  /*08e0*/  MOV R38, 0x910 ;  /* 0x0000091000267802 */ /* 0x000fe40000000f00 */
[----:B------:R-:W-:-:S07]  /*08f0*/  MOV R2, UR25 ;  /* 0x0000001900027c02 */ /* 0x000fce0008000f00 */
[----:B------:R-:W-:Y:S05]  /*0900*/  CALL.REL.NOINC `($__internal_89_$__cuda_sm3x_div_rn_noftz_f32_slowpath) ;  /* 0x0000002400487944 */ /* 0x000fea0003c00000 */
[----:B------:R-:W-:-:S07]  /*0910*/  IMAD.MOV.U32 R44, RZ, RZ, R2 ;  /* 0x000000ffff2c7224 */ /* 0x000fce00078e0002 */
.L_x_3733:
[----:B------:R-:W-:Y:S05]  /*0920*/  BSYNC B2 ;  /* 0x0000000000027941 */ /* 0x000fea0003800000 */
.L_x_3732:
        /* <DEDUP_REMOVED lines=14> */
[----:B------:R-:W-:Y:S05]  /*0a10*/  CALL.REL.NOINC `($__internal_89_$__cuda_sm3x_div_rn_noftz_f32_slowpath) ;  /* 0x0000002400047944 */ /* 0x000fea0003c00000 */
[----:B------:R-:W-:-:S07]  /*0a20*/  MOV R3, R2 ;  /* 0x0000000200037202 */ /* 0x000fce0000000f00 */
.L_x_3735:
[----:B------:R-:W-:Y:S05]  /*0a30*/  BSYNC B2 ;  /* 0x0000000000027941 */ /* 0x000fea0003800000 */
.L_x_3734:
[----:B------:R-:W-:Y:S01]  /*0a40*/  IADD3 R2, R3, -0xd000000, RZ ;  /* 0xf300000003027810 */ /* 0x000fe20007ffe0ff */
[----:B------:R0:W1:Y:S01]  /*0a50*/  MUFU.RSQ R38, R3 ;  /* 0x0000000300267308 */ /* 0x0000620000001400 */
[----:B------:R-:W-:Y:S02]  /*0a60*/  BSSY B0, `(.L_x_3736) ;  /* 0x000000a000007945 */ /* 0x000fe40003800000 */
[----:B------:R-:W-:-:S13]  /*0a70*/  ISETP.GT.U32.AND P4, PT, R2, 0x727fffff, PT ;  /* 0x727fffff0200780c */ /* 0x000fda0003f84070 */
[----:B0-----:R-:W-:Y:S05]  /*0a80*/  @!P4 BRA `(.L_x_3737) ;  /* 0x00000000000cc947 */ /* 0x001fea0003800000 */
[----:B------:R-:W-:-:S07]  /*0a90*/  MOV R2, 0xab0 ;  /* 0x00000ab000027802 */ /* 0x000fce0000000f00 */
[----:B-1----:R-:W-:Y:S05]  /*0aa0*/  CALL.REL.NOINC `($__internal_88_$__cuda_sm20_sqrt_rn_f32_slowpath) ;  /* 0x00000020008c7944 */ /* 0x002fea0003c00000 */
[----:B------:R-:W-:Y:S05]  /*0ab0*/  BRA `(.L_x_3738) ;  /* 0x0000000000107947 */ /* 0x000fea0003800000 */
.L_x_3737:
[C---:B-1----:R-:W-:Y:S01]  /*0ac0*/  FMUL.FTZ R2, R38.reuse, R3 ;  /* 0x0000000326027220 */ /* 0x042fe20000410000 */
[----:B------:R-:W-:-:S03]  /*0ad0*/  FMUL.FTZ R39, R38, 0.5 ;  /* 0x3f00000026277820 */ /* 0x000fc60000410000 */
[----:B------:R-:W-:-:S04]  /*0ae0*/  FFMA R3, -R2, R2, R3 ;  /* 0x0000000202037223 */ /* 0x000fc80000000103 */
[----:B------:R-:W-:-:S07]  /*0af0*/  FFMA R39, R3, R39, R2 ;  /* 0x0000002703277223 */ /* 0x000fce0000000002 */
.L_x_3738:
[----:B------:R-:W-:Y:S05]  /*0b00*/  BSYNC B0 ;  /* 0x0000000000007941 */ /* 0x000fea0003800000 */
.L_x_3736:
        /* <DEDUP_REMOVED lines=13> */
[----:B------:R-:W-:Y:S05]  /*0be0*/  CALL.REL.NOINC `($__internal_89_$__cuda_sm3x_div_rn_noftz_f32_slowpath) ;  /* 0x0000002000907944 */ /* 0x000fea0003c00000 */
[----:B------:R-:W-:-:S07]  /*0bf0*/  MOV R39, R2 ;  /* 0x0000000200277202 */ /* 0x000fce0000000f00 */
.L_x_3740:
[----:B------:R-:W-:Y:S05]  /*0c00*/  BSYNC B2 ;  /* 0x0000000000027941 */ /* 0x000fea0003800000 */
.L_x_3739:
        /* <DEDUP_REMOVED lines=21> */
[----:B------:R-:W-:Y:S05]  /*0d60*/  CALL.REL.NOINC `($__internal_89_$__cuda_sm3x_div_rn_noftz_f32_slowpath) ;  /* 0x0000002000307944 */ /* 0x000fea0003c00000 */
[----:B------:R-:W-:-:S07]  /*0d70*/  MOV R44, R2 ;  /* 0x00000002002c7202 */ /* 0x000fce0000000f00 */
.L_x_3742:
[----:B------:R-:W-:Y:S05]  /*0d80*/  BSYNC B2 ;  /* 0x0000000000027941 */ /* 0x000fea0003800000 */
.L_x_3741:
        /* <DEDUP_REMOVED lines=16> */
.L_x_3744:
[----:B------:R-:W-:Y:S05]  /*0e90*/  BSYNC B2 ;  /* 0x0000000000027941 */ /* 0x000fea0003800000 */
.L_x_3743:
[----:B------:R-:W-:Y:S01]  /*0ea0*/  VIADD R2, R3, 0xf3000000 ;  /* 0xf300000003027836 */ /* 0x000fe20000000000 */
[----:B------:R0:W1:Y:S01]  /*0eb0*/  MUFU.RSQ R38, R3 ;  /* 0x0000000300267308 */ /* 0x0000620000001400 */
[----:B------:R-:W-:Y:S03]  /*0ec0*/  BSSY B0, `(.L_x_3745) ;  /* 0x000000a000007945 */ /* 0x000fe60003800000 */
[----:B------:R-:W-:-:S13]  /*0ed0*/  ISETP.GT.U32.AND P4, PT, R2, 0x727fffff, PT ;  /* 0x727fffff0200780c */ /* 0x000fda0003f84070 */
[----:B01----:R-:W-:Y:S05]  /*0ee0*/  @!P4 BRA `(.L_x_3746) ;  /* 0x00000000000cc947 */ /* 0x003fea0003800000 */
[----:B------:R-:W-:-:S07]  /*0ef0*/  MOV R2, 0xf10 ;  /* 0x00000f1000027802 */ /* 0x000fce0000000f00 */
[----:B------:R-:W-:Y:S05]  /*0f00*/  CALL.REL.NOINC `($__internal_88_$__cuda_sm20_sqrt_rn_f32_slowpath) ;  /* 0x0000001c00747944 */ /* 0x000fea0003c00000 */
[----:B------:R-:W-:Y:S05]  /*0f10*/  BRA `(.L_x_3747) ;  /* 0x0000000000107947 */ /* 0x000fea0003800000 */
.L_x_3746:
[C---:B------:R-:W-:Y:S01]  /*0f20*/  FMUL.FTZ R2, R38.reuse, R3 ;  /* 0x0000000326027220 */ /* 0x040fe20000410000 */
[----:B------:R-:W-:-:S03]  /*0f30*/  FMUL.FTZ R39, R38, 0.5 ;  /* 0x3f00000026277820 */ /* 0x000fc60000410000 */
[----:B------:R-:W-:-:S04]  /*0f40*/  FFMA R3, -R2, R2, R3 ;  /* 0x0000000202037223 */ /* 0x000fc80000000103 */
[----:B------:R-:W-:-:S07]  /*0f50*/  FFMA R39, R3, R39, R2 ;  /* 0x0000002703277223 */ /* 0x000fce0000000002 */
.L_x_3747:
[----:B------:R-:W-:Y:S05]  /*0f60*/  BSYNC B0 ;  /* 0x0000000000007941 */ /* 0x000fea0003800000 */
.L_x_3745:
        /* <DEDUP_REMOVED lines=13> */
[----:B------:R-:W-:Y:S05]  /*1040*/  CALL.REL.NOINC `($__internal_89_$__cuda_sm3x_div_rn_noftz_f32_slowpath) ;  /* 0x0000001c00787944 */ /* 0x000fea0003c00000 */
[----:B------:R-:W-:-:S07]  /*1050*/  MOV R38, R2 ;  /* 0x0000000200267202 */ /* 0x000fce0000000f00 */
.L_x_3749:
[----:B------:R-:W-:Y:S05]  /*1060*/  BSYNC B2 ;  /* 0x0000000000027941 */ /* 0x000fea0003800000 */
.L_x_3748:
        /* <DEDUP_REMOVED lines=21> */
[----:B------:R-:W-:Y:S05]  /*11c0*/  CALL.REL.NOINC `($__internal_89_$__cuda_sm3x_div_rn_noftz_f32_slowpath) ;  /* 0x0000001c00187944 */ /* 0x000fea0003c00000 */
[----:B------:R-:W-:-:S07]  /*11d0*/  MOV R44, R2 ;  /* 0x00000002002c7202 */ /* 0x000fce0000000f00 */
.L_x_3751:
[----:B------:R-:W-:Y:S05]  /*11e0*/  BSYNC B2 ;  /* 0x0000000000027941 */ /* 0x000fea0003800000 */
.L_x_3750:
        /* <DEDUP_REMOVED lines=15> */
[----:B------:R-:W-:-:S07]  /*12e0*/  IMAD.MOV.U32 R3, RZ, RZ, R2 ;  /* 0x000000ffff037224 */ /* 0x000fce00078e0002 */
.L_x_3753:
[----:B------:R-:W-:Y:S05]  /*12f0*/  BSYNC B2 ;  /* 0x0000000000027941 */ /* 0x000fea0003800000 */
.L_x_3752:
        /* <DEDUP_REMOVED lines=8> */
.L_x_3755:
[C---:B-1----:R-:W-:Y:S01]  /*1380*/  FMUL.FTZ R2, R38.reuse, R3 ;  /* 0x0000000326027220 */ /* 0x042fe20000410000 */
[----:B------:R-:W-:-:S03]  /*1390*/  FMUL.FTZ R39, R38, 0.5 ;  /* 0x3f00000026277820 */ /* 0x000fc60000410000 */
[----:B------:R-:W-:-:S04]  /*13a0*/  FFMA R3, -R2, R2, R3 ;  /* 0x0000000202037223 */ /* 0x000fc80000000103 */
[----:B------:R-:W-:-:S07]  /*13b0*/  FFMA R39, R3, R39, R2 ;  /* 0x0000002703277223 */ /* 0x000fce0000000002 */
.L_x_3756:
[----:B------:R-:W-:Y:S05]  /*13c0*/  BSYNC B0 ;  /* 0x0000000000007941 */ /* 0x000fea0003800000 */
.L_x_3754:
        /* <DEDUP_REMOVED lines=15> */
.L_x_3758:
[----:B------:R-:W-:Y:S05]  /*14c0*/  BSYNC B2 ;  /* 0x0000000000027941 */ /* 0x000fea0003800000 */
.L_x_3757:
        /* <DEDUP_REMOVED lines=21> */
[----:B------:R-:W-:Y:S05]  /*1620*/  CALL.REL.NOINC `($__internal_89_$__cuda_sm3x_div_rn_noftz_f32_slowpath) ;  /* 0x0000001800007944 */ /* 0x000fea0003c00000 */
[----:B------:R-:W-:-:S07]  /*1630*/  MOV R11, R2 ;  /* 0x00000002000b7202 */ /* 0x000fce0000000f00 */
.L_x_3760:
[----:B------:R-:W-:Y:S05]  /*1640*/  BSYNC B2 ;  /* 0x0000000000027941 */ /* 0x000fea0003800000 */
.L_x_3759:
        /* <DEDUP_REMOVED lines=14> */
[----:B------:R-:W-:Y:S05]  /*1730*/  CALL.REL.NOINC `($__internal_89_$__cuda_sm3x_div_rn_noftz_f32_slowpath) ;  /* 0x0000001400bc7944 */ /* 0x000fea0003c00000 */
[----:B------:R-:W-:-:S07]  /*1740*/  MOV R3, R2 ;  /* 0x0000000200037202 */ /* 0x000fce0000000f00 */
.L_x_3762:
[----:B------:R-:W-:Y:S05]  /*1750*/  BSYNC B2 ;  /* 0x0000000000027941 */ /* 0x000fea0003800000 */
.L_x_3761:
        /* <DEDUP_REMOVED lines=8> */
.L_x_3764:
[C---:B-1----:R-:W-:Y:S01]  /*17e0*/  FMUL.FTZ R2, R38.reuse, R3 ;  /* 0x0000000326027220 */ /* 0x042fe20000410000 */
[----:B------:R-:W-:-:S03]  /*17f0*/  FMUL.FTZ R39, R38, 0.5 ;  /* 0x3f00000026277820 */ /* 0x000fc60000410000 */
[----:B------:R-:W-:-:S04]  /*1800*/  FFMA R3, -R2, R2, R3 ;  /* 0x0000000202037223 */ /* 0x000fc80000000103 */
[----:B------:R-:W-:-:S07]  /*1810*/  FFMA R39, R3, R39, R2 ;  /* 0x0000002703277223 */ /* 0x000fce0000000002 */
.L_x_3765:
[----:B------:R-:W-:Y:S05]  /*1820*/  BSYNC B0 ;  /* 0x0000000000007941 */ /* 0x000fea0003800000 */
.L_x_3763:
        /* <DEDUP_REMOVED lines=14> */
.L_x_3767:
[----:B------:R-:W-:Y:S05]  /*1910*/  BSYNC B2 ;  /* 0x0000000000027941 */ /* 0x000fea0003800000 */
.L_x_3766:
[----:B------:R-:W-:Y:S01]  /*1920*/  FFMA R3, R12, UR23, R2 ;  /* 0x000000170c037c23 */ /* 0x000fe20008000002 */
[----:B------:R-:W-:Y:S06]  /*1930*/  BRA `(.L_x_3768) ;  /* 0x0000001000687947 */ /* 0x000fec0003800000 */
.L_x_3731:
        /* <DEDUP_REMOVED lines=23> */
.L_x_3770:
[----:B------:R-:W-:Y:S05]  /*1ab0*/  BSYNC B2 ;  /* 0x0000000000027941 */ /* 0x000fea0003800000 */
.L_x_3769:
        /* <DEDUP_REMOVED lines=16> */
.L_x_3772:
[----:B------:R-:W-:Y:S05]  /*1bc0*/  BSYNC B2 ;  /* 0x0000000000027941 */ /* 0x000fea0003800000 */
.L_x_3771:
        /* <DEDUP_REMOVED lines=8> */
.L_x_3774:
[C---:B-1----:R-:W-:Y:S01]  /*1c50*/  FMUL.FTZ R2, R38.reuse, R3 ;  /* 0x0000000326027220 */ /* 0x042fe20000410000 */
[----:B------:R-:W-:-:S03]  /*1c60*/  FMUL.FTZ R39, R38, 0.5 ;  /* 0x3f00000026277820 */ /* 0x000fc60000410000 */
[----:B------:R-:W-:-:S04]  /*1c70*/  FFMA R3, -R2, R2, R3 ;  /* 0x0000000202037223 */ /* 0x000fc80000000103 */
[----:B------:R-:W-:-:S07]  /*1c80*/  FFMA R39, R3, R39, R2 ;  /* 0x0000002703277223 */ /* 0x000fce0000000002 */
.L_x_3775:
[----:B------:R-:W-:Y:S05]  /*1c90*/  BSYNC B0 ;  /* 0x0000000000007941 */ /* 0x000fea0003800000 */
.L_x_3773:
        /* <DEDUP_REMOVED lines=14> */
[----:B------:R-:W-:-:S07]  /*1d80*/  IMAD.MOV.U32 R39, RZ, RZ, R2 ;  /* 0x000000ffff277224 */ /* 0x000fce00078e0002 */
.L_x_3777:
[----:B------:R-:W-:Y:S05]  /*1d90*/  BSYNC B2 ;  /* 0x0000000000027941 */ /* 0x000fea0003800000 */
.L_x_3776:
        /* <DEDUP_REMOVED lines=22> */
[----:B------:R-:W-:Y:S05]  /*1f00*/  CALL.REL.NOINC `($__internal_89_$__cuda_sm3x_div_rn_noftz_f32_slowpath) ;  /* 0x0000000c00c87944 */ /* 0x000fea0003c00000 */
[----:B------:R-:W-:-:S07]  /*1f10*/  IMAD.MOV.U32 R44, RZ, RZ, R2 ;  /* 0x000000ffff2c7224 */ /* 0x000fce00078e0002 */
.L_x_3779:
[----:B------:R-:W-:Y:S05]  /*1f20*/  BSYNC B2 ;  /* 0x0000000000027941 */ /* 0x000fea0003800000 */
.L_x_3778:
        /* <DEDUP_REMOVED lines=16> */
.L_x_3781:
[----:B------:R-:W-:Y:S05]  /*2030*/  BSYNC B2 ;  /* 0x0000000000027941 */ /* 0x000fea0003800000 */
.L_x_3780:
        /* <DEDUP_REMOVED lines=8> */
.L_x_3783:
[C---:B-1----:R-:W-:Y:S01]  /*20c0*/  FMUL.FTZ R2, R38.reuse, R3 ;  /* 0x0000000326027220 */ /* 0x042fe20000410000 */
[----:B------:R-:W-:-:S03]  /*20d0*/  FMUL.FTZ R39, R38, 0.5 ;  /* 0x3f00000026277820 */ /* 0x000fc60000410000 */
[----:B------:R-:W-:-:S04]  /*20e0*/  FFMA R3, -R2, R2, R3 ;  /* 0x0000000202037223 */ /* 0x000fc80000000103 */
[----:B------:R-:W-:-:S07]  /*20f0*/  FFMA R39, R3, R39, R2 ;  /* 0x0000002703277223 */ /* 0x000fce0000000002 */
.L_x_3784:
[----:B------:R-:W-:Y:S05]  /*2100*/  BSYNC B0 ;  /* 0x0000000000007941 */ /* 0x000fea0003800000 */
.L_x_3782:
        /* <DEDUP_REMOVED lines=15> */
.L_x_3786:
[----:B------:R-:W-:Y:S05]  /*2200*/  BSYNC B2 ;  /* 0x0000000000027941 */ /* 0x000fea0003800000 */
.L_x_3785:
        /* <DEDUP_REMOVED lines=24> */
.L_x_3788:
[----:B------:R-:W-:Y:S05]  /*2390*/  BSYNC B2 ;  /* 0x0000000000027941 */ /* 0x000fea0003800000 */
.L_x_3787:
        /* <DEDUP_REMOVED lines=15> */
.L_x_3790:
[----:B------:R-:W-:Y:S05]  /*2490*/  BSYNC B2 ;  /* 0x0000000000027941 */ /* 0x000fea0003800000 */
.L_x_3789:
[----:B------:R-:W-:Y:S01]  /*24a0*/  VIADD R38, R2, 0xf3000000 ;  /* 0xf300000002267836 */ /* 0x000fe20000000000 */
[----:B------:R0:W1:Y:S01]  /*24b0*/  MUFU.RSQ R3, R2 ;  /* 0x0000000200037308 */ /* 0x0000620000001400 */
[----:B------:R-:W-:Y:S03]  /*24c0*/  BSSY B0, `(.L_x_3791) ;  /* 0x000000b000007945 */ /* 0x000fe60003800000 */
[----:B------:R-:W-:-:S13]  /*24d0*/  ISETP.GT.U32.AND P4, PT, R38, 0x727fffff, PT ;  /* 0x727fffff2600780c */ /* 0x000fda0003f84070 */
[----:B01----:R-:W-:Y:S05]  /*24e0*/  @!P4 BRA `(.L_x_3792) ;  /* 0x000000000010c947 */ /* 0x003fea0003800000 */
[----:B------:R-:W-:Y:S02]  /*24f0*/  MOV R3, R2 ;  /* 0x0000000200037202 */ /* 0x000fe40000000f00 */
[----:B------:R-:W-:-:S07]  /*2500*/  MOV R2, 0x2520 ;  /* 0x0000252000027802 */ /* 0x000fce0000000f00 */
[----:B------:R-:W-:Y:S05]  /*2510*/  CALL.REL.NOINC `($__internal_88_$__cuda_sm20_sqrt_rn_f32_slowpath) ;  /* 0x0000000400f07944 */ /* 0x000fea0003c00000 */
[----:B------:R-:W-:Y:S05]  /*2520*/  BRA `(.L_x_3793) ;  /* 0x0000000000107947 */ /* 0x000fea0003800000 */
.L_x_3792:
[C---:B------:R-:W-:Y:S01]  /*2530*/  FMUL.FTZ R39, R3.reuse, R2 ;  /* 0x0000000203277220 */ /* 0x040fe20000410000 */
[----:B------:R-:W-:-:S03]  /*2540*/  FMUL.FTZ R3, R3, 0.5 ;  /* 0x3f00000003037820 */ /* 0x000fc60000410000 */
[----:B------:R-:W-:-:S04]  /*2550*/  FFMA R2, -R39, R39, R2 ;  /* 0x0000002727027223 */ /* 0x000fc80000000102 */
[----:B------:R-:W-:-:S07]  /*2560*/  FFMA R39, R2, R3, R39 ;  /* 0x0000000302277223 */ /* 0x000fce0000000027 */
.L_x_3793:
[----:B------:R-:W-:Y:S05]  /*2570*/  BSYNC B0 ;  /* 0x0000000000007941 */ /* 0x000fea0003800000 */
.L_x_3791:
        /* <DEDUP_REMOVED lines=15> */
.L_x_3795:
[----:B------:R-:W-:Y:S05]  /*2670*/  BSYNC B2 ;  /* 0x0000000000027941 */ /* 0x000fea0003800000 */
.L_x_3794:
        /* <DEDUP_REMOVED lines=23> */
.L_x_3797:
[----:B------:R-:W-:Y:S05]  /*27f0*/  BSYNC B2 ;  /* 0x0000000000027941 */ /* 0x000fea0003800000 */
.L_x_3796:
        /* <DEDUP_REMOVED lines=15> */
.L_x_3799:
[----:B------:R-:W-:Y:S05]  /*28f0*/  BSYNC B2 ;  /* 0x0000000000027941 */ /* 0x000fea0003800000 */
.L_x_3798:
[----:B------:R-:W-:Y:S01]  /*2900*/  IADD3 R38, R2, -0xd000000, RZ ;  /* 0xf300000002267810 */ /* 0x000fe20007ffe0ff */
[----:B------:R0:W1:Y:S01]  /*2910*/  MUFU.RSQ R3, R2 ;  /* 0x0000000200037308 */ /* 0x0000620000001400 */
[----:B------:R-:W-:Y:S02]  /*2920*/  BSSY B0, `(.L_x_3800) ;  /* 0x000000b000007945 */ /* 0x000fe40003800000 */
[----:B------:R-:W-:-:S13]  /*2930*/  ISETP.GT.U32.AND P4, PT, R38, 0x727fffff, PT ;  /* 0x727fffff2600780c */ /* 0x000fda0003f84070 */
[----:B0-----:R-:W-:Y:S05]  /*2940*/  @!P4 BRA `(.L_x_3801) ;  /* 0x000000000010c947 */ /* 0x001fea0003800000 */
[----:B-1----:R-:W-:Y:S02]  /*2950*/  MOV R3, R2 ;  /* 0x0000000200037202 */ /* 0x002fe40000000f00 */
[----:B------:R-:W-:-:S07]  /*2960*/  MOV R2, 0x2980 ;  /* 0x0000298000027802 */ /* 0x000fce0000000f00 */
[----:B------:R-:W-:Y:S05]  /*2970*/  CALL.REL.NOINC `($__internal_88_$__cuda_sm20_sqrt_rn_f32_slowpath) ;  /* 0x0000000000d87944 */ /* 0x000fea0003c00000 */
[----:B------:R-:W-:Y:S05]  /*2980*/  BRA `(.L_x_3802) ;  /* 0x0000000000107947 */ /* 0x000fea0003800000 */
.L_x_3801:
[C---:B-1----:R-:W-:Y:S01]  /*2990*/  FMUL.FTZ R39, R3.reuse, R2 ;  /* 0x0000000203277220 */ /* 0x042fe20000410000 */
[----:B------:R-:W-:-:S03]  /*29a0*/  FMUL.FTZ R3, R3, 0.5 ;  /* 0x3f00000003037820 */ /* 0x000fc60000410000 */
[----:B------:R-:W-:-:S04]  /*29b0*/  FFMA R2, -R39, R39, R2 ;  /* 0x0000002727027223 */ /* 0x000fc80000000102 */
[----:B------:R-:W-:-:S07]  /*29c0*/  FFMA R39, R2, R3, R39 ;  /* 0x0000000302277223 */ /* 0x000fce0000000027 */
.L_x_3802:
[----:B------:R-:W-:Y:S05]  /*29d0*/  BSYNC B0 ;  /* 0x0000000000007941 */ /* 0x000fea0003800000 */
.L_x_3800:
        /* <DEDUP_REMOVED lines=14> */
.L_x_3804:
[----:B------:R-:W-:Y:S05]  /*2ac0*/  BSYNC B2 ;  /* 0x0000000000027941 */ /* 0x000fea0003800000 */
.L_x_3803:
[----:B------:R-:W-:-:S07]  /*2ad0*/  IMAD.MOV.U32 R3, RZ, RZ, R2 ;  /* 0x000000ffff037224 */ /* 0x000fce00078e0002 */
.L_x_3768:
        /* <DEDUP_REMOVED lines=15> */
[C---:B------:R-:W-:Y:S02]  /*2bd0*/  IADD3 R2, P2, R14.reuse, UR12, RZ ;  /* 0x0000000c0e027c10 */ /* 0x040fe4000ff5e0ff */
[C---:B0-----:R-:W-:Y:S02]  /*2be0*/  IADD3 R4, P1, R14.reuse, UR14, RZ ;  /* 0x0000000e0e047c10 */ /* 0x041fe4000ff3e0ff */
[----:B------:R-:W-:Y:S02]  /*2bf0*/  IADD3 R6, P0, R14, UR6, RZ ;  /* 0x000000060e067c10 */ /* 0x000fe4000ff1e0ff */
[C---:B------:R-:W-:Y:S02]  /*2c00*/  IADD3.X R3, R16.reuse, UR13, RZ, P2, !PT ;  /* 0x0000000d10037c10 */ /* 0x040fe400097fe4ff */
[C---:B------:R-:W-:Y:S02]  /*2c10*/  IADD3.X R5, R16.reuse, UR15, RZ, P1, !PT ;  /* 0x0000000f10057c10 */ /* 0x040fe40008ffe4ff */
[----:B------:R-:W-:Y:S01]  /*2c20*/  IADD3.X R7, R16, UR7, RZ, P0, !PT ;  /* 0x0000000710077c10 */ /* 0x000fe200087fe4ff */
[----:B------:R1:W-:Y:S04]  /*2c30*/  STG.E desc[UR16][R2.64], R11 ;  /* 0x0000000b02007986 */ /* 0x0003e8000c101910 */
[----:B------:R1:W-:Y:S04]  /*2c40*/  STG.E desc[UR16][R4.64], R13 ;  /* 0x0000000d04007986 */ /* 0x0003e8000c101910 */
[----:B------:R1:W-:Y:S02]  /*2c50*/  STG.E desc[UR16][R6.64], R15 ;  /* 0x0000000f06007986 */ /* 0x0003e4000c101910 */
.L_x_3806:
[----:B------:R-:W-:Y:S05]  /*2c60*/  BSYNC B0 ;  /* 0x0000000000007941 */ /* 0x000fea0003800000 */
.L_x_3805:
[----:B0-----:R-:W0:Y:S01]  /*2c70*/  LDC R0, c[0x0][0x210] ;  /* 0x00008400ff007b82 */ /* 0x001e220000000800 */
[----:B------:R-:W-:-:S06]  /*2c80*/  ULEA UR4, UR5, UR4, 0x2 ;  /* 0x0000000405047291 */ /* 0x000fcc000f8e103f */
[----:B-1----:R-:W-:-:S04]  /*2c90*/  MOV R2, UR4 ;  /* 0x0000000400027c02 */ /* 0x002fc80008000f00 */
[----:B------:R-:W-:Y:S02]  /*2ca0*/  ISETP.LT.AND P1, PT, R2, UR9, PT ;  /* 0x0000000902007c0c */ /* 0x000fe4000bf21270 */
[----:B0-----:R-:W-:-:S13]  /*2cb0*/  ISETP.LE.AND P0, PT, R0, UR4, PT ;  /* 0x0000000400007c0c */ /* 0x001fda000bf03270 */
[----:B------:R-:W-:Y:S05]  /*2cc0*/  @!P0 BRA P1, `(.L_x_3807) ;  /* 0xffffffd4005c8947 */ /* 0x000fea000083ffff */
[----:B------:R-:W-:Y:S05]  /*2cd0*/  EXIT ;  /* 0x000000000000794d */ /* 0x000fea0003800000 */
        .weak           $__internal_88_$__cuda_sm20_sqrt_rn_f32_slowpath
        .type           $__internal_88_$__cuda_sm20_sqrt_rn_f32_slowpath,@function
        .size           $__internal_88_$__cuda_sm20_sqrt_rn_f32_slowpath,($__internal_89_$__cuda_sm3x_div_rn_noftz_f32_slowpath - $__internal_88_$__cuda_sm20_sqrt_rn_f32_slowpath)
$__internal_88_$__cuda_sm20_sqrt_rn_f32_slowpath:
        /* <DEDUP_REMOVED lines=19> */
.L_x_3808:
[----:B------:R-:W-:-:S04]  /*2e10*/  IMAD.MOV.U32 R3, RZ, RZ, 0x0 ;  /* 0x00000000ff037424 */ /* 0x000fc800078e00ff */
[----:B------:R-:W-:Y:S05]  /*2e20*/  RET.REL.NODEC R2 `(_Z25multi_tensor_apply_kernelI18TensorListMetadataILi4ELb0EEN18transformer_engine17multi_tensor_adam11AdamFunctorIfffiEEJffffffNS3_10adamMode_tEfEEvlPViT_T0_DpT1_) ;  /* 0xffffffd002747950 */ /* 0x000fea0003c3ffff */
        .weak           $__internal_89_$__cuda_sm3x_div_rn_noftz_f32_slowpath
        .type           $__internal_89_$__cuda_sm3x_div_rn_noftz_f32_slowpath,@function
        .size           $__internal_89_$__cuda_sm3x_div_rn_noftz_f32_slowpath,(.L_x_5572 - $__internal_89_$__cuda_sm3x_div_rn_noftz_f32_slowpath)
$__internal_89_$__cuda_sm3x_div_rn_noftz_f32_slowpath:
        /* <DEDUP_REMOVED lines=34> */
.L_x_3810:
        /* <DEDUP_REMOVED lines=51> */
.L_x_3817:
[----:B------:R-:W-:-:S04]  /*3380*/  LOP3.LUT R39, R39, 0x80000000, RZ, 0xc0, !PT ;  /* 0x8000000027277812 */ /* 0x000fc800078ec0ff */
[----:B------:R-:W-:Y:S01]  /*3390*/  LOP3.LUT R39, R39, 0x7f800000, RZ, 0xfc, !PT ;  /* 0x7f80000027277812 */ /* 0x000fe200078efcff */
[----:B------:R-:W-:Y:S06]  /*33a0*/  BRA `(.L_x_3818) ;  /* 0x0000000000047947 */ /* 0x000fec0003800000 */
.L_x_3816:
[----:B------:R-:W-:-:S07]  /*33b0*/  LEA R39, R40, R39, 0x17 ;  /* 0x0000002728277211 */ /* 0x000fce00078eb8ff */
.L_x_3818:
[----:B------:R-:W-:Y:S05]  /*33c0*/  BSYNC B1 ;  /* 0x0000000000017941 */ /* 0x000fea0003800000 */
.L_x_3815:
[----:B------:R-:W-:Y:S01]  /*33d0*/  MOV R2, R39 ;  /* 0x0000002700027202 */ /* 0x000fe20000000f00 */
[----:B------:R-:W-:Y:S06]  /*33e0*/  BRA `(.L_x_3819) ;  /* 0x0000000000207947 */ /* 0x000fec0003800000 */
.L_x_3814:
[----:B------:R-:W-:-:S04]  /*33f0*/  LOP3.LUT R2, R2, 0x80000000, R3, 0x48, !PT ;  /* 0x8000000002027812 */ /* 0x000fc800078e4803 */
[----:B------:R-:W-:Y:S01]  /*3400*/  LOP3.LUT R2, R2, 0x7f800000, RZ, 0xfc, !PT ;  /* 0x7f80000002027812 */ /* 0x000fe200078efcff */
[----:B------:R-:W-:Y:S06]  /*3410*/  BRA `(.L_x_3819) ;  /* 0x0000000000147947 */ /* 0x000fec0003800000 */
.L_x_3813:
[----:B------:R-:W-:Y:S01]  /*3420*/  LOP3.LUT R2, R2, 0x80000000, R3, 0x48, !PT ;  /* 0x8000000002027812 */ /* 0x000fe200078e4803 */
[----:B------:R-:W-:Y:S06]  /*3430*/  BRA `(.L_x_3819) ;  /* 0x00000000000c7947 */ /* 0x000fec0003800000 */
.L_x_3812:
[----:B------:R-:W0:Y:S01]  /*3440*/  MUFU.RSQ R2, -QNAN ;  /* 0xffc0000000027908 */ /* 0x000e220000001400 */
[----:B------:R-:W-:Y:S05]  /*3450*/  BRA `(.L_x_3819) ;  /* 0x0000000000047947 */ /* 0x000fea0003800000 */
.L_x_3811:
[----:B------:R-:W-:-:S07]  /*3460*/  FADD.FTZ R2, R3, R2 ;  /* 0x0000000203027221 */ /* 0x000fce0000010000 */
.L_x_3819:
[----:B------:R-:W-:Y:S05]  /*3470*/  BSYNC B0 ;  /* 0x0000000000007941 */ /* 0x000fea0003800000 */
.L_x_3809:
[----:B------:R-:W-:-:S06]  /*3480*/  HFMA2.MMA R39, -RZ, RZ, 0, 0 ;  /* 0x00000000ff277435 */ /* 0x000fcc00000001ff */
[----:B0-----:R-:W-:Y:S05]  /*3490*/  RET.REL.NODEC R38 `(_Z25multi_tensor_apply_kernelI18TensorListMetadataILi4ELb0EEN18transformer_engine17multi_tensor_adam11AdamFunctorIfffiEEJffffffNS3_10adamMode_tEfEEvlPViT_T0_DpT1_) ;  /* 0xffffffc826d87950 */ /* 0x001fea0003c3ffff */
.L_x_3820:
        /* <DEDUP_REMOVED lines=14> */
.L_x_5572:


//--------------------- .text._Z25multi_tensor_apply_kernelI18TensorListMetadataILi5ELb0EEN18transformer_engine17multi_tensor_adam17AdamFunctorMasterI13__nv_bfloat16S5_flEEJffffffNS3_10adamMode_tEfEEvlPViT_T0_DpT1_ --------------------------
	.section	.text._Z25multi_tensor_apply_kernelI18TensorListMetadataILi5ELb0EEN18transformer_engine17multi_tensor_adam17AdamFunctorMasterI13__nv_bfloat16S5_flEEJffffffNS3_10adamMode_tEfEEvlPViT_T0_DpT1_,"ax",@progbits
	.align	128
        .global         _Z25multi_tensor_apply_kernelI18TensorListMetadataILi5ELb0EEN18transformer_engine17multi_tensor_adam17AdamFunctorMasterI13__nv_bfloat16S5_flEEJffffffNS3_10adamMode_tEfEEvlPViT_T0_DpT1_
        .type           _Z25multi_tensor_apply_kernelI18TensorListMetadataILi5ELb0EEN18transformer_engine17multi_tensor_adam17AdamFunctorMasterI13__nv_bfloat16S5_flEEJffffffNS3_10adamMode_tEfEEvlPViT_T0_DpT1_,@function
        .size           _Z25multi_tensor_apply_kernelI18TensorListMetadataILi5ELb0EEN18transformer_engine17multi_tensor_adam17AdamFunctorMasterI13__nv_bfloat16S5_flEEJffffffNS3_10adamMode_tEfEEvlPViT_T0_DpT1_,(.L_x_5574 - _Z25multi_tensor_apply_kernelI18TensorListMetadataILi5ELb0EEN18transformer_engine17multi_tensor_adam17AdamFunctorMasterI13__nv_bfloat16S5_flEEJffffffNS3_10adamMode_tEfEEvlPViT_T0_DpT1_)
        .other          _Z25multi_tensor_apply_kernelI18TensorListMetadataILi5ELb0EEN18transformer_engine17multi_tensor_adam17AdamFunctorMasterI13__nv_bfloat16S5_flEEJffffffNS3_10adamMode_tEfEEvlPViT_T0_DpT1_,@"STO_CUDA_ENTRY STV_DEFAULT"
_Z25multi_tensor_apply_kernelI18TensorListMetadataILi5ELb0EEN18transformer_engine17multi_tensor_adam17AdamFunctorMasterI13__nv_bfloat16S5_flEEJffffffNS3_10adamMode_tEfEEvlPViT_T0_DpT1_:
.text._Z25multi_tensor_apply_kernelI18TensorListMetadataILi5ELb0EEN18transformer_engine17multi_tensor_adam17AdamFunctorMasterI13__nv_bfloat16S5_flEEJffffffNS3_10adamMode_tEfEEvlPViT_T0_DpT1_:
        /* <DEDUP_REMOVED lines=45> */
.L_x_3901:
[----:B------:R-:W0:Y:S01]  /*02d0*/  S2R R16, SR_TID.X ;  /* 0x0000000000107919 */ /* 0x000e220000002100 */
[----:B------:R-:W-:Y:S01]  /*02e0*/  IMAD.U32 R3, RZ, RZ, UR11 ;  /* 0x0000000bff037e24 */ /* 0x000fe2000f8e00ff */
[----:B------:R-:W-:Y:S01]  /*02f0*/  UIMAD UR12, UR26, UR24, URZ ;  /* 0x000000181a0c72a4 */ /* 0x000fe2000f8e023f */
[----:B------:R-:W-:Y:S02]  /*0300*/  IMAD.U32 R5, RZ, RZ, UR11 ;  /* 0x0000000bff057e24 */ /* 0x000fe4000f8e00ff */
[----:B------:R-:W-:Y:S01]  /*0310*/  IMAD.U32 R7, RZ, RZ, UR11 ;  /* 0x0000000bff077e24 */ /* 0x000fe2000f8e00ff */
[----:B------:R-:W-:Y:S01]  /*0320*/  UIMAD UR12, UR10, UR25, UR12 ;  /* 0x000000190a0c72a4 */ /* 0x000fe2000f8e020c */
[----:B0-----:R-:W-:-:S04]  /*0330*/  IADD3 R16, R16, UR4, RZ ;  /* 0x0000000410107c10 */ /* 0x001fc8000fffe0ff */
[C---:B------:R-:W-:Y:S02]  /*0340*/  IADD3 R18, R16.reuse, UR28, RZ ;  /* 0x0000001c10127c10 */ /* 0x040fe4000fffe0ff */
[----:B------:R-:W-:Y:S02]  /*0350*/  ISETP.GE.U32.AND P0, PT, R16, UR24, PT ;  /* 0x0000001810007c0c */ /* 0x000fe4000bf06070 */
[C---:B------:R-:W-:Y:S02]  /*0360*/  IADD3 R14, R18.reuse, UR28, RZ ;  /* 0x0000001c120e7c10 */ /* 0x040fe4000fffe0ff */
[----:B------:R-:W-:Y:S02]  /*0370*/  SHF.R.S32.HI R17, RZ, 0x1f, R16 ;  /* 0x0000001fff117819 */ /* 0x000fe40000011410 */
[----:B------:R-:W-:Y:S02]  /*0380*/  ISETP.GE.U32.AND P1, PT, R18, UR24, PT ;  /* 0x0000001812007c0c */ /* 0x000fe4000bf26070 */
[----:B------:R-:W-:-:S02]  /*0390*/  SHF.R.S32.HI R19, RZ, 0x1f, R18 ;  /* 0x0000001fff137819 */ /* 0x000fc40000011412 */
[----:B------:R-:W-:Y:S02]  /*03a0*/  IADD3 R22, R14, UR28, RZ ;  /* 0x0000001c0e167c10 */ /* 0x000fe4000fffe0ff */
[----:B------:R-:W-:Y:S02]  /*03b0*/  ISETP.LT.U32.AND P2, PT, R16, UR6, PT ;  /* 0x0000000610007c0c */ /* 0x000fe4000bf41070 */
[----:B------:R-:W-:Y:S02]  /*03c0*/  ISETP.GE.AND.EX P0, PT, R17, UR25, PT, P0 ;  /* 0x0000001911007c0c */ /* 0x000fe4000bf06300 */
[----:B------:R-:W-:Y:S02]  /*03d0*/  ISETP.LT.U32.AND P3, PT, R18, UR6, PT ;  /* 0x0000000612007c0c */ /* 0x000fe4000bf61070 */
[----:B------:R-:W-:Y:S02]  /*03e0*/  ISETP.GE.AND.EX P1, PT, R19, UR25, PT, P1 ;  /* 0x0000001913007c0c */ /* 0x000fe4000bf26310 */
[----:B------:R-:W-:-:S02]  /*03f0*/  ISETP.GE.U32.AND P4, PT, R14, UR24, PT ;  /* 0x000000180e007c0c */ /* 0x000fc4000bf86070 */
[----:B------:R-:W-:Y:S02]  /*0400*/  SHF.R.S32.HI R15, RZ, 0x1f, R14 ;  /* 0x0000001fff0f7819 */ /* 0x000fe4000001140e */
[----:B------:R-:W-:Y:S02]  /*0410*/  ISETP.GE.U32.AND P5, PT, R22, UR24, PT ;  /* 0x0000001816007c0c */ /* 0x000fe4000bfa6070 */
[----:B------:R-:W-:Y:S02]  /*0420*/  SHF.R.S32.HI R23, RZ, 0x1f, R22 ;  /* 0x0000001fff177819 */ /* 0x000fe40000011416 */
[----:B------:R-:W-:Y:S01]  /*0430*/  ISETP.GT.AND.EX P0, PT, R3, R17, !P0, P2 ;  /* 0x000000110300720c */ /* 0x000fe20004704320 */
[----:B------:R-:W-:Y:S01]  /*0440*/  IMAD.U32 R3, RZ, RZ, UR10 ;  /* 0x0000000aff037e24 */ /* 0x000fe2000f8e00ff */
[----:B------:R-:W-:Y:S02]  /*0450*/  ISETP.GT.AND.EX P1, PT, R5, R19, !P1, P3 ;  /* 0x000000130500720c */ /* 0x000fe40004f24330 */
[----:B------:R-:W-:Y:S01]  /*0460*/  ISETP.LT.U32.AND P2, PT, R14, UR6, PT ;  /* 0x000000060e007c0c */ /* 0x000fe2000bf41070 */
[----:B------:R-:W-:Y:S01]  /*0470*/  IMAD.WIDE.U32 R18, R3, UR24, R18 ;  /* 0x0000001803127c25 */ /* 0x000fe2000f8e0012 */
[----:B------:R-:W-:-:S02]  /*0480*/  ISETP.GE.AND.EX P4, PT, R15, UR25, PT, P4 ;  /* 0x000000190f007c0c */ /* 0x000fc4000bf86340 */
[----:B------:R-:W-:Y:S01]  /*0490*/  ISETP.LT.U32.AND P3, PT, R22, UR6, PT ;  /* 0x0000000616007c0c */ /* 0x000fe2000bf61070 */
[----:B------:R-:W-:Y:S01]  /*04a0*/  IMAD.WIDE.U32 R16, R3, UR24, R16 ;  /* 0x0000001803107c25 */ /* 0x000fe2000f8e0010 */
[----:B------:R-:W-:Y:S02]  /*04b0*/  ISETP.GE.AND.EX P5, PT, R23, UR25, PT, P5 ;  /* 0x0000001917007c0c */ /* 0x000fe4000bfa6350 */
[----:B------:R-:W-:Y:S01]  /*04c0*/  ISETP.GT.AND.EX P4, PT, R5, R15, !P4, P2 ;  /* 0x0000000f0500720c */ /* 0x000fe20006784320 */
[----:B------:R-:W-:Y:S01]  /*04d0*/  IMAD.WIDE.U32 R20, R3, UR24, R14 ;  /* 0x0000001803147c25 */ /* 0x000fe2000f8e000e */
[----:B------:R-:W-:Y:S02]  /*04e0*/  ISETP.GT.AND.EX P2, PT, R7, R23, !P5, P3 ;  /* 0x000000170700720c */ /* 0x000fe40006f44330 */
[----:B------:R-:W-:Y:S01]  /*04f0*/  SHF.L.U32 R12, R18, 0x2, RZ ;  /* 0x00000002120c7819 */ /* 0x000fe200000006ff */
[----:B------:R-:W-:Y:S01]  /*0500*/  IMAD.WIDE.U32 R22, R3, UR24, R22 ;  /* 0x0000001803167c25 */ /* 0x000fe2000f8e0016 */
[----:B------:R-:W-:-:S02]  /*0510*/  IADD3 R2, R17, UR12, RZ ;  /* 0x0000000c11027c10 */ /* 0x000fc4000fffe0ff */
[----:B------:R-:W-:Y:S01]  /*0520*/  @P0 LEA R6, P6, R16, UR14, 0x1 ;  /* 0x0000000e10060c11 */ /* 0x000fe2000f8c08ff */
[----:B------:R-:W-:Y:S01]  /*0530*/  VIADD R3, R19, UR12 ;  /* 0x0000000c13037c36 */ /* 0x000fe20008000000 */
[----:B------:R-:W-:Y:S02]  /*0540*/  IADD3 R8, P3, R12, UR8, RZ ;  /* 0x000000080c087c10 */ /* 0x000fe4000ff7e0ff */
[C---:B------:R-:W-:Y:S02]  /*0550*/  @P1 LEA R10, P5, R18.reuse, UR20, 0x2 ;  /* 0x00000014120a1c11 */ /* 0x040fe4000f8a10ff */
[----:B------:R-:W-:Y:S01]  /*0560*/  SHF.L.U64.HI R13, R18, 0x2, R3 ;  /* 0x00000002120d7819 */ /* 0x000fe20000010203 */
[----:B------:R-:W-:Y:S01]  /*0570*/  IMAD.MOV.U32 R4, RZ, RZ, RZ ;  /* 0x000000ffff047224 */ /* 0x000fe200078e00ff */
[----:B------:R-:W-:Y:S02]  /*0580*/  IADD3 R5, R21, UR12, RZ ;  /* 0x0000000c15057c10 */ /* 0x000fe4000fffe0ff */
[----:B------:R-:W-:-:S02]  /*0590*/  IADD3.X R9, R13, UR9, RZ, P3, !PT ;  /* 0x000000090d097c10 */ /* 0x000fc40009ffe4ff */
[----:B------:R-:W-:Y:S02]  /*05a0*/  IADD3 R12, P3, R12, UR18, RZ ;  /* 0x000000120c0c7c10 */ /* 0x000fe4000ff7e0ff */
[----:B------:R-:W-:Y:S02]  /*05b0*/  @P4 SHF.L.U32 R26, R20, 0x2, RZ ;  /* 0x00000002141a4819 */ /* 0x000fe400000006ff */
[----:B------:R-:W-:Y:S02]  /*05c0*/  CS2R R36, SRZ ;  /* 0x0000000000247805 */ /* 0x000fe4000001ff00 */
[----:B------:R-:W-:Y:S01]  /*05d0*/  @P1 LEA.HI.X R11, R18, UR21, R3, 0x2, P5 ;  /* 0x00000015120b1c11 */ /* 0x000fe2000a8f1403 */
[----:B------:R0:W5:Y:S01]  /*05e0*/  @P1 LDG.E R4, desc[UR22][R8.64] ;  /* 0x0000001608041981 */ /* 0x000162000c1e1900 */
[----:B------:R-:W-:Y:S02]  /*05f0*/  @P4 LEA R28, P5, R20, UR14, 0x1 ;  /* 0x0000000e141c4c11 */ /* 0x000fe4000f8a08ff */
[----:B------:R-:W-:-:S02]  /*0600*/  IADD3.X R13, R13, UR19, RZ, P3, !PT ;  /* 0x000000130d0d7c10 */ /* 0x000fc40009ffe4ff */
[----:B------:R-:W-:Y:S02]  /*0610*/  CS2R R32, SRZ ;  /* 0x0000000000207805 */ /* 0x000fe4000001ff00 */
[----:B------:R-:W-:Y:S01]  /*0620*/  @P0 LEA.HI.X R7, R16, UR15, R2, 0x1, P6 ;  /* 0x0000000f10070c11 */ /* 0x000fe2000b0f0c02 */
[----:B------:R-:W5:Y:S01]  /*0630*/  @P1 LDG.E R37, desc[UR22][R10.64] ;  /* 0x000000160a251981 */ /* 0x000f62000c1e1900 */
[--C-:B------:R-:W-:Y:S02]  /*0640*/  @P4 SHF.L.U64.HI R25, R20, 0x2, R5.reuse ;  /* 0x0000000214194819 */ /* 0x100fe40000010205 */
[----:B------:R-:W-:Y:S01]  /*0650*/  @P4 IADD3 R30, P3, R26, UR18, RZ ;  /* 0x000000121a1e4c10 */ /* 0x000fe2000ff7e0ff */
[----:B------:R1:W2:Y:S01]  /*0660*/  @P0 LDG.E.U16 R0, desc[UR22][R6.64] ;  /* 0x0000001606000981 */ /* 0x0002a2000c1e1500 */
[----:B------:R-:W-:Y:S02]  /*0670*/  @P4 LEA.HI.X R29, R20, UR15, R5, 0x1, P5 ;  /* 0x0000000f141d4c11 */ /* 0x000fe4000a8f0c05 */
[----:B------:R-:W-:Y:S01]  /*0680*/  @P4 IADD3.X R31, R25, UR19, RZ, P3, !PT ;  /* 0x00000013191f4c10 */ /* 0x000fe20009ffe4ff */
[----:B------:R3:W5:Y:S01]  /*0690*/  @P1 LDG.E R36, desc[UR22][R12.64] ;  /* 0x000000160c241981 */ /* 0x000762000c1e1900 */
[----:B0-----:R-:W-:-:S02]  /*06a0*/  @P4 IADD3 R8, P5, R26, UR8, RZ ;  /* 0x000000081a084c10 */ /* 0x001fc4000ffbe0ff */
[----:B------:R-:W-:Y:S01]  /*06b0*/  @P4 IADD3 R26, P3, R26, UR20, RZ ;  /* 0x000000141a1a4c10 */ /* 0x000fe2000ff7e0ff */
[----:B------:R0:W5:Y:S01]  /*06c0*/  @P4 LDG.E R33, desc[UR22][R30.64] ;  /* 0x000000161e214981 */ /* 0x000162000c1e1900 */
[----:B------:R-:W-:Y:S02]  /*06d0*/  @P2 SHF.L.U32 R34, R22, 0x2, RZ ;  /* 0x0000000216222819 */ /* 0x000fe400000006ff */
[----:B-1----:R-:W-:Y:S01]  /*06e0*/  IADD3 R7, R23, UR12, RZ ;  /* 0x0000000c17077c10 */ /* 0x002fe2000fffe0ff */
[----:B------:R1:W4:Y:S01]  /*06f0*/  @P4 LDG.E.U16 R11, desc[UR22][R28.64] ;  /* 0x000000161c0b4981 */ /* 0x000322000c1e1500 */
[----:B------:R-:W-:Y:S02]  /*0700*/  @P4 IADD3.X R9, R25, UR9, RZ, P5, !PT ;  /* 0x0000000919094c10 */ /* 0x000fe4000affe4ff */
[----:B------:R-:W-:Y:S02]  /*0710*/  @P1 LEA R40, P6, R18, UR14, 0x1 ;  /* 0x0000000e12281c11 */ /* 0x000fe4000f8c08ff */
[----:B------:R-:W-:-:S02]  /*0720*/  @P2 LEA R24, P5, R22, UR14, 0x1 ;  /* 0x0000000e16182c11 */ /* 0x000fc4000f8a08ff */
[----:B------:R-:W-:Y:S02]  /*0730*/  @P4 IADD3.X R27, R25, UR21, RZ, P3, !PT ;  /* 0x00000015191b4c10 */ /* 0x000fe40009ffe4ff */
[----:B---3--:R-:W-:Y:S02]  /*0740*/  @P2 SHF.L.U64.HI R13, R22, 0x2, R7 ;  /* 0x00000002160d2819 */ /* 0x008fe40000010207 */
[----:B------:R-:W-:Y:S01]  /*0750*/  @P2 IADD3 R38, P3, R34, UR20, RZ ;  /* 0x0000001422262c10 */ /* 0x000fe2000ff7e0ff */
[----:B------:R-:W-:Y:S01]  /*0760*/  IMAD.MOV.U32 R6, RZ, RZ, RZ ;  /* 0x000000ffff067224 */ /* 0x000fe200078e00ff */
[----:B------:R-:W-:Y:S01]  /*0770*/  @P1 LEA.HI.X R41, R18, UR15, R3, 0x1, P6 ;  /* 0x0000000f12291c11 */ /* 0x000fe2000b0f0c03 */
[----:B------:R-:W-:Y:S01]  /*0780*/  IMAD.MOV.U32 R12, RZ, RZ, RZ ;  /* 0x000000ffff0c7224 */ /* 0x000fe200078e00ff */
[----:B------:R-:W-:Y:S01]  /*0790*/  @P2 LEA.HI.X R25, R22, UR15, R7, 0x1, P5 ;  /* 0x0000000f16192c11 */ /* 0x000fe2000a8f0c07 */
[----:B------:R3:W5:Y:S01]  /*07a0*/  @P4 LDG.E R32, desc[UR22][R26.64] ;  /* 0x000000161a204981 */ /* 0x000762000c1e1900 */
[----:B0-----:R-:W-:-:S02]  /*07b0*/  @P2 IADD3 R30, P5, R34, UR18, RZ ;  /* 0x00000012221e2c10 */ /* 0x001fc4000ffbe0ff */
[C---:B------:R-:W-:Y:S01]  /*07c0*/  @P2 IADD3.X R39, R13.reuse, UR21, RZ, P3, !PT ;  /* 0x000000150d272c10 */ /* 0x040fe20009ffe4ff */
[----:B------:R-:W4:Y:S01]  /*07d0*/  @P1 LDG.E.U16 R40, desc[UR22][R40.64] ;  /* 0x0000001628281981 */ /* 0x000f22000c1e1500 */
[----:B------:R-:W-:Y:S02]  /*07e0*/  @P2 IADD3 R34, P3, R34, UR8, RZ ;  /* 0x0000000822222c10 */ /* 0x000fe4000ff7e0ff */
[----:B-1----:R-:W-:Y:S01]  /*07f0*/  SHF.L.U32 R28, R16, 0x2, RZ ;  /* 0x00000002101c7819 */ /* 0x002fe200000006ff */
[----:B------:R-:W-:Y:S01]  /*0800*/  HFMA2.MMA R10, -RZ, RZ, 0, 0 ;  /* 0x00000000ff0a7435 */ /* 0x000fe200000001ff */
[C---:B------:R-:W-:Y:S01]  /*0810*/  @P2 IADD3.X R31, R13.reuse, UR19, RZ, P5, !PT ;  /* 0x000000130d1f2c10 */ /* 0x040fe2000affe4ff */
[----:B------:R0:W5:Y:S01]  /*0820*/  @P4 LDG.E R6, desc[UR22][R8.64] ;  /* 0x0000001608064981 */ /* 0x000162000c1e1900 */
[----:B------:R-:W-:Y:S02]  /*0830*/  @P2 IADD3.X R35, R13, UR9, RZ, P3, !PT ;  /* 0x000000090d232c10 */ /* 0x000fe40009ffe4ff */
[----:B---3--:R-:W-:Y:S01]  /*0840*/  IADD3 R26, P5, R28, UR18, RZ ;  /* 0x000000121c1a7c10 */ /* 0x008fe2000ffbe0ff */
[----:B------:R1:W3:Y:S01]  /*0850*/  @P2 LDG.E.U16 R41, desc[UR22][R24.64] ;  /* 0x0000001618292981 */ /* 0x0002e2000c1e1500 */
[----:B------:R-:W-:-:S03]  /*0860*/  SHF.L.U64.HI R13, R16, 0x2, R2 ;  /* 0x00000002100d7819 */ /* 0x000fc60000010202 */
[----:B------:R1:W5:Y:S01]  /*0870*/  @P2 LDG.E R12, desc[UR22][R38.64] ;  /* 0x00000016260c2981 */ /* 0x000362000c1e1900 */
[----:B------:R-:W-:Y:S02]  /*0880*/  IADD3.X R27, R13, UR19, RZ, P5, !PT ;  /* 0x000000130d1b7c10 */ /* 0x000fe4000affe4ff */
[----:B0-----:R-:W-:Y:S01]  /*0890*/  CS2R R8, SRZ ;  /* 0x0000000000087805 */ /* 0x001fe2000001ff00 */
[----:B------:R-:W5:Y:S01]  /*08a0*/  @P2 LDG.E R10, desc[UR22][R30.64] ;  /* 0x000000161e0a2981 */ /* 0x000f62000c1e1900 */
[C---:B-1----:R-:W-:Y:S02]  /*08b0*/  IADD3 R24, P3, R28.reuse, UR8, RZ ;  /* 0x000000081c187c10 */ /* 0x042fe4000ff7e0ff */
[----:B------:R-:W-:Y:S02]  /*08c0*/  IADD3 R28, P6, R28, UR20, RZ ;  /* 0x000000141c1c7c10 */ /* 0x000fe4000ffde0ff */
[----:B------:R0:W5:Y:S01]  /*08d0*/  @P2 LDG.E R8, desc[UR22][R34.64] ;  /* 0x0000001622082981 */ /* 0x000162000c1e1900 */
[----:B------:R-:W-:-:S02]  /*08e0*/  CS2R R38, SRZ ;  /* 0x0000000000267805 */ /* 0x000fc4000001ff00 */
[C---:B------:R-:W-:Y:S02]  /*08f0*/  IADD3.X R25, R13.reuse, UR9, RZ, P3, !PT ;  /* 0x000000090d197c10 */ /* 0x040fe40009ffe4ff */
[----:B------:R-:W-:-:S03]  /*0900*/  IADD3.X R29, R13, UR21, RZ, P6, !PT ;  /* 0x000000150d1d7c10 */ /* 0x000fc6000b7fe4ff */
[----:B------:R1:W5:Y:S04]  /*0910*/  @P0 LDG.E R9, desc[UR22][R24.64] ;  /* 0x0000001618090981 */ /* 0x000368000c1e1900 */
[----:B------:R1:W5:Y:S04]  /*0920*/  @P0 LDG.E R38, desc[UR22][R26.64] ;  /* 0x000000161a260981 */ /* 0x000368000c1e1900 */
[----:B------:R1:W5:Y:S01]  /*0930*/  @P0 LDG.E R39, desc[UR22][R28.64] ;  /* 0x000000161c270981 */ /* 0x000362000c1e1900 */
[----:B------:R-:W-:Y:S01]  /*0940*/  ISETP.NE.AND P3, PT, RZ, UR29, PT ;  /* 0x0000001dff007c0c */ /* 0x000fe2000bf65270 */
[----:B------:R-:W-:Y:S01]  /*0950*/  IMAD.MOV.U32 R13, RZ, RZ, RZ ;  /* 0x000000ffff0d7224 */ /* 0x000fe200078e00ff */
[----:B0-----:R-:W-:-:S02]  /*0960*/  CS2R R34, SRZ ;  /* 0x0000000000227805 */ /* 0x001fc4000001ff00 */
[----:B--2---:R-:W-:Y:S02]  /*0970*/  @P0 SHF.L.U32 R34, R0, 0x10, RZ ;  /* 0x0000001000220819 */ /* 0x004fe400000006ff */
[----:B----4-:R-:W-:Y:S02]  /*0980*/  @P4 SHF.L.U32 R13, R11, 0x10, RZ ;  /* 0x000000100b0d4819 */ /* 0x010fe400000006ff */
[----:B------:R-:W-:Y:S01]  /*0990*/  MOV R11, RZ ;  /* 0x000000ff000b7202 */ /* 0x000fe20000000f00 */
[----:B------:R-:W-:Y:S01]  /*09a0*/  @P1 IMAD.U32 R35, R40, 0x10000, RZ ;  /* 0x0001000028231824 */ /* 0x000fe200078e00ff */
[----:B---3--:R-:W-:-:S03]  /*09b0*/  @P2 SHF.L.U32 R11, R41, 0x10, RZ ;  /* 0x00000010290b2819 */ /* 0x008fc600000006ff */
        /* <DEDUP_REMOVED lines=18> */
[----:B------:R-:W-:Y:S02]  /*0ae0*/  MOV R39, 0xb10 ;  /* 0x00000b1000277802 */ /* 0x000fe40000000f00 */
[----:B------:R-:W-:-:S07]  /*0af0*/  MOV R30, UR12 ;  /* 0x0000000c001e7c02 */ /* 0x000fce0008000f00 */
[----:B------:R-:W-:Y:S05]  /*0b00*/  CALL.REL.NOINC `($__internal_91_$__cuda_sm3x_div_rn_noftz_f32_slowpath) ;  /* 0x0000002400f47944 */ /* 0x000fea0003c00000 */
[----:B------:R-:W-:-:S07]  /*0b10*/  MOV R44, R30 ;  /* 0x0000001e002c7202 */ /* 0x000fce0000000f00 */
.L_x_3823:
[----:B------:R-:W-:Y:S05]  /*0b20*/  BSYNC B2 ;  /* 0x0000000000027941 */ /* 0x000fea0003800000 */
.L_x_3822:
        /* <DEDUP_REMOVED lines=14> */
[----:B------:R-:W-:Y:S05]  /*0c10*/  CALL.REL.NOINC `($__internal_91_$__cuda_sm3x_div_rn_noftz_f32_slowpath) ;  /* 0x0000002400b07944 */ /* 0x000fea0003c00000 */
[----:B------:R-:W-:-:S07]  /*0c20*/  MOV R31, R30 ;  /* 0x0000001e001f7202 */ /* 0x000fce0000000f00 */
.L_x_3825:
[----:B------:R-:W-:Y:S05]  /*0c30*/  BSYNC B2 ;  /* 0x0000000000027941 */ /* 0x000fea0003800000 */
.L_x_3824:
[----:B------:R-:W-:Y:S01]  /*0c40*/  VIADD R30, R31, 0xf3000000 ;  /* 0xf30000001f1e7836 */ /* 0x000fe20000000000 */
[----:B------:R0:W1:Y:S01]  /*0c50*/  MUFU.RSQ R38, R31 ;  /* 0x0000001f00267308 */ /* 0x0000620000001400 */
[----:B------:R-:W-:Y:S03]  /*0c60*/  BSSY B0, `(.L_x_3826) ;  /* 0x000000a000007945 */ /* 0x000fe60003800000 */
[----:B------:R-:W-:-:S13]  /*0c70*/  ISETP.GT.U32.AND P3, PT, R30, 0x727fffff, PT ;  /* 0x727fffff1e00780c */ /* 0x000fda0003f64070 */
[----:B01----:R-:W-:Y:S05]  /*0c80*/  @!P3 BRA `(.L_x_3827) ;  /* 0x00000000000cb947 */ /* 0x003fea0003800000 */
[----:B------:R-:W-:-:S07]  /*0c90*/  MOV R30, 0xcb0 ;  /* 0x00000cb0001e7802 */ /* 0x000fce0000000f00 */
[----:B------:R-:W-:Y:S05]  /*0ca0*/  CALL.REL.NOINC `($__internal_90_$__cuda_sm20_sqrt_rn_f32_slowpath) ;  /* 0x0000002400387944 */ /* 0x000fea0003c00000 */
[----:B------:R-:W-:Y:S05]  /*0cb0*/  BRA `(.L_x_3828) ;  /* 0x0000000000107947 */ /* 0x000fea0003800000 */
.L_x_3827:
[C---:B------:R-:W-:Y:S01]  /*0cc0*/  FMUL.FTZ R30, R38.reuse, R31 ;  /* 0x0000001f261e7220 */ /* 0x040fe20000410000 */
[----:B------:R-:W-:-:S03]  /*0cd0*/  FMUL.FTZ R39, R38, 0.5 ;  /* 0x3f00000026277820 */ /* 0x000fc60000410000 */
[----:B------:R-:W-:-:S04]  /*0ce0*/  FFMA R31, -R30, R30, R31 ;  /* 0x0000001e1e1f7223 */ /* 0x000fc8000000011f */
[----:B------:R-:W-:-:S07]  /*0cf0*/  FFMA R39, R31, R39, R30 ;  /* 0x000000271f277223 */ /* 0x000fce000000001e */
.L_x_3828:
[----:B------:R-:W-:Y:S05]  /*0d00*/  BSYNC B0 ;  /* 0x0000000000007941 */ /* 0x000fea0003800000 */
.L_x_3826:
        /* <DEDUP_REMOVED lines=13> */
[----:B------:R-:W-:Y:S05]  /*0de0*/  CALL.REL.NOINC `($__internal_91_$__cuda_sm3x_div_rn_noftz_f32_slowpath) ;  /* 0x00000024003c7944 */ /* 0x000fea0003c00000 */
[----:B------:R-:W-:-:S07]  /*0df0*/  IMAD.MOV.U32 R38, RZ, RZ, R30 ;  /* 0x000000ffff267224 */ /* 0x000fce00078e001e */
.L_x_3830:
[----:B------:R-:W-:Y:S05]  /*0e00*/  BSYNC B2 ;  /* 0x0000000000027941 */ /* 0x000fea0003800000 */
.L_x_3829:
        /* <DEDUP_REMOVED lines=20> */
[----:B------:R-:W-:Y:S05]  /*0f50*/  CALL.REL.NOINC `($__internal_91_$__cuda_sm3x_div_rn_noftz_f32_slowpath) ;  /* 0x0000002000e07944 */ /* 0x000fea0003c00000 */
[----:B------:R-:W-:-:S07]  /*0f60*/  IMAD.MOV.U32 R44, RZ, RZ, R30 ;  /* 0x000000ffff2c7224 */ /* 0x000fce00078e001e */
.L_x_3832:
[----:B------:R-:W-:Y:S05]  /*0f70*/  BSYNC B2 ;  /* 0x0000000000027941 */ /* 0x000fea0003800000 */
.L_x_3831:
        /* <DEDUP_REMOVED lines=14> */
[----:B------:R-:W-:Y:S05]  /*1060*/  CALL.REL.NOINC `($__internal_91_$__cuda_sm3x_div_rn_noftz_f32_slowpath) ;  /* 0x00000020009c7944 */ /* 0x000fea0003c00000 */
[----:B------:R-:W-:-:S07]  /*1070*/  IMAD.MOV.U32 R31, RZ, RZ, R30 ;  /* 0x000000ffff1f7224 */ /* 0x000fce00078e001e */
.L_x_3834:
[----:B------:R-:W-:Y:S05]  /*1080*/  BSYNC B2 ;  /* 0x0000000000027941 */ /* 0x000fea0003800000 */
.L_x_3833:
[----:B------:R-:W-:Y:S01]  /*1090*/  IADD3 R30, R31, -0xd000000, RZ ;  /* 0xf30000001f1e7810 */ /* 0x000fe20007ffe0ff */
[----:B------:R0:W1:Y:S01]  /*10a0*/  MUFU.RSQ R38, R31 ;  /* 0x0000001f00267308 */ /* 0x0000620000001400 */
[----:B------:R-:W-:Y:S02]  /*10b0*/  BSSY B0, `(.L_x_3835) ;  /* 0x000000a000007945 */ /* 0x000fe40003800000 */
[----:B------:R-:W-:-:S13]  /*10c0*/  ISETP.GT.U32.AND P3, PT, R30, 0x727fffff, PT ;  /* 0x727fffff1e00780c */ /* 0x000fda0003f64070 */
[----:B0-----:R-:W-:Y:S05]  /*10d0*/  @!P3 BRA `(.L_x_3836) ;  /* 0x00000000000cb947 */ /* 0x001fea0003800000 */
[----:B------:R-:W-:-:S07]  /*10e0*/  MOV R30, 0x1100 ;  /* 0x00001100001e7802 */ /* 0x000fce0000000f00 */
[----:B-1----:R-:W-:Y:S05]  /*10f0*/  CALL.REL.NOINC `($__internal_90_$__cuda_sm20_sqrt_rn_f32_slowpath) ;  /* 0x0000002000247944 */ /* 0x002fea0003c00000 */
[----:B------:R-:W-:Y:S05]  /*1100*/  BRA `(.L_x_3837) ;  /* 0x0000000000107947 */ /* 0x000fea0003800000 */
.L_x_3836:
[C---:B-1----:R-:W-:Y:S01]  /*1110*/  FMUL.FTZ R30, R38.reuse, R31 ;  /* 0x0000001f261e7220 */ /* 0x042fe20000410000 */
[----:B------:R-:W-:-:S03]  /*1120*/  FMUL.FTZ R39, R38, 0.5 ;  /* 0x3f00000026277820 */ /* 0x000fc60000410000 */
[----:B------:R-:W-:-:S04]  /*1130*/  FFMA R31, -R30, R30, R31 ;  /* 0x0000001e1e1f7223 */ /* 0x000fc8000000011f */
[----:B------:R-:W-:-:S07]  /*1140*/  FFMA R39, R31, R39, R30 ;  /* 0x000000271f277223 */ /* 0x000fce000000001e */
.L_x_3837:
[----:B------:R-:W-:Y:S05]  /*1150*/  BSYNC B0 ;  /* 0x0000000000007941 */ /* 0x000fea0003800000 */
.L_x_3835:
        /* <DEDUP_REMOVED lines=13> */
[----:B------:R-:W-:Y:S05]  /*1230*/  CALL.REL.NOINC `($__internal_91_$__cuda_sm3x_div_rn_noftz_f32_slowpath) ;  /* 0x0000002000287944 */ /* 0x000fea0003c00000 */
[----:B------:R-:W-:-:S07]  /*1240*/  MOV R39, R30 ;  /* 0x0000001e00277202 */ /* 0x000fce0000000f00 */
.L_x_3839:
[----:B------:R-:W-:Y:S05]  /*1250*/  BSYNC B2 ;  /* 0x0000000000027941 */ /* 0x000fea0003800000 */
.L_x_3838:
[----:B------:R-:W0:Y:S01]  /*1260*/  LDC.64 R30, c[0x0][0xd98] ;  /* 0x00036600ff1e7b82 */ /* 0x000e220000000a00 */
[C---:B------:R-:W-:Y:S01]  /*1270*/  FMUL R40, R13.reuse, UR13 ;  /* 0x0000000d0d287c20 */ /* 0x040fe20008400000 */
[----:B------:R-:W-:Y:S01]  /*1280*/  FMUL R38, R13, UR27 ;  /* 0x0000001b0d267c20 */ /* 0x000fe20008400000 */
[----:B------:R-:W-:Y:S02]  /*1290*/  BSSY B2, `(.L_x_3840) ;  /* 0x0000013000027945 */ /* 0x000fe40003800000 */
[----:B------:R-:W-:Y:S01]  /*12a0*/  FFMA R40, R33, UR33, R40 ;  /* 0x0000002121287c23 */ /* 0x000fe20008000028 */
        /* <DEDUP_REMOVED lines=15> */
[----:B------:R-:W-:Y:S05]  /*13a0*/  CALL.REL.NOINC `($__internal_91_$__cuda_sm3x_div_rn_noftz_f32_slowpath) ;  /* 0x0000001c00cc7944 */ /* 0x000fea0003c00000 */
[----:B------:R-:W-:-:S07]  /*13b0*/  MOV R44, R30 ;  /* 0x0000001e002c7202 */ /* 0x000fce0000000f00 */
.L_x_3841:
[----:B------:R-:W-:Y:S05]  /*13c0*/  BSYNC B2 ;  /* 0x0000000000027941 */ /* 0x000fea0003800000 */
.L_x_3840:
        /* <DEDUP_REMOVED lines=14> */
[----:B------:R-:W-:Y:S05]  /*14b0*/  CALL.REL.NOINC `($__internal_91_$__cuda_sm3x_div_rn_noftz_f32_slowpath) ;  /* 0x0000001c00887944 */ /* 0x000fea0003c00000 */
[----:B------:R-:W-:-:S07]  /*14c0*/  MOV R31, R30 ;  /* 0x0000001e001f7202 */ /* 0x000fce0000000f00 */
.L_x_3843:
[----:B------:R-:W-:Y:S05]  /*14d0*/  BSYNC B2 ;  /* 0x0000000000027941 */ /* 0x000fea0003800000 */
.L_x_3842:
        /* <DEDUP_REMOVED lines=8> */
.L_x_3845:
[C---:B-1----:R-:W-:Y:S01]  /*1560*/  FMUL.FTZ R30, R38.reuse, R31 ;  /* 0x0000001f261e7220 */ /* 0x042fe20000410000 */
[----:B------:R-:W-:-:S03]  /*1570*/  FMUL.FTZ R39, R38, 0.5 ;  /* 0x3f00000026277820 */ /* 0x000fc60000410000 */
[----:B------:R-:W-:-:S04]  /*1580*/  FFMA R31, -R30, R30, R31 ;  /* 0x0000001e1e1f7223 */ /* 0x000fc8000000011f */
[----:B------:R-:W-:-:S07]  /*1590*/  FFMA R39, R31, R39, R30 ;  /* 0x000000271f277223 */ /* 0x000fce000000001e */
.L_x_3846:
[----:B------:R-:W-:Y:S05]  /*15a0*/  BSYNC B0 ;  /* 0x0000000000007941 */ /* 0x000fea0003800000 */
.L_x_3844:
        /* <DEDUP_REMOVED lines=15> */
.L_x_3848:
[----:B------:R-:W-:Y:S05]  /*16a0*/  BSYNC B2 ;  /* 0x0000000000027941 */ /* 0x000fea0003800000 */
.L_x_3847:
[----:B------:R-:W0:Y:S01]  /*16b0*/  LDC.64 R30, c[0x0][0xd98] ;  /* 0x00036600ff1e7b82 */ /* 0x000e220000000a00 */
[----:B------:R-:W-:Y:S01]  /*16c0*/  FMUL R39, R11, UR13 ;  /* 0x0000000d0b277c20 */ /* 0x000fe20008400000 */
[----:B------:R-:W-:Y:S01]  /*16d0*/  BSSY B2, `(.L_x_3849) ;  /* 0x0000014000027945 */ /* 0x000fe20003800000 */
[----:B------:R-:W-:Y:S02]  /*16e0*/  FFMA R45, R6, UR31, R45 ;  /* 0x0000001f062d7c23 */ /* 0x000fe4000800002d */
[----:B------:R-:W-:-:S04]  /*16f0*/  FFMA R40, R10, UR33, R39 ;  /* 0x000000210a287c23 */ /* 0x000fc80008000027 */
[----:B------:R-:W-:Y:S01]  /*1700*/  IMAD.MOV.U32 R44, RZ, RZ, R40 ;  /* 0x000000ffff2c7224 */ /* 0x000fe200078e0028 */
        /* <DEDUP_REMOVED lines=10> */
[----:B-1----:R-:W-:Y:S06]  /*17b0*/  @!P3 BRA `(.L_x_3850) ;  /* 0x000000000014b947 */ /* 0x002fec0003800000 */
[----:B------:R-:W-:Y:S01]  /*17c0*/  ULDC UR12, c[0x0][0xd9c] ;  /* 0x00036700000c7ab9 */ /* 0x000fe20000000800 */
[----:B------:R-:W-:Y:S02]  /*17d0*/  MOV R39, 0x1800 ;  /* 0x0000180000277802 */ /* 0x000fe40000000f00 */
[----:B------:R-:W-:-:S07]  /*17e0*/  MOV R30, UR12 ;  /* 0x0000000c001e7c02 */ /* 0x000fce0008000f00 */
[----:B------:R-:W-:Y:S05]  /*17f0*/  CALL.REL.NOINC `($__internal_91_$__cuda_sm3x_div_rn_noftz_f32_slowpath) ;  /* 0x0000001800b87944 */ /* 0x000fea0003c00000 */
[----:B------:R-:W-:-:S07]  /*1800*/  MOV R10, R30 ;  /* 0x0000001e000a7202 */ /* 0x000fce0000000f00 */
.L_x_3850:
[----:B------:R-:W-:Y:S05]  /*1810*/  BSYNC B2 ;  /* 0x0000000000027941 */ /* 0x000fea0003800000 */
.L_x_3849:
        /* <DEDUP_REMOVED lines=16> */
.L_x_3852:
[----:B------:R-:W-:Y:S05]  /*1920*/  BSYNC B2 ;  /* 0x0000000000027941 */ /* 0x000fea0003800000 */
.L_x_3851:
        /* <DEDUP_REMOVED lines=8> */
.L_x_3854:
[C---:B------:R-:W-:Y:S01]  /*19b0*/  FMUL.FTZ R30, R38.reuse, R31 ;  /* 0x0000001f261e7220 */ /* 0x040fe20000410000 */
[----:B------:R-:W-:-:S03]  /*19c0*/  FMUL.FTZ R39, R38, 0.5 ;  /* 0x3f00000026277820 */ /* 0x000fc60000410000 */
[----:B------:R-:W-:-:S04]  /*19d0*/  FFMA R31, -R30, R30, R31 ;  /* 0x0000001e1e1f7223 */ /* 0x000fc8000000011f */
[----:B------:R-:W-:-:S07]  /*19e0*/  FFMA R39, R31, R39, R30 ;  /* 0x000000271f277223 */ /* 0x000fce000000001e */
.L_x_3855:
[----:B------:R-:W-:Y:S05]  /*19f0*/  BSYNC B0 ;  /* 0x0000000000007941 */ /* 0x000fea0003800000 */
.L_x_3853:
        /* <DEDUP_REMOVED lines=14> */
.L_x_3857:
[----:B------:R-:W-:Y:S05]  /*1ae0*/  BSYNC B2 ;  /* 0x0000000000027941 */ /* 0x000fea0003800000 */
.L_x_3856:
[----:B------:R-:W-:Y:S01]  /*1af0*/  FFMA R39, R8, UR31, R30 ;  /* 0x0000001f08277c23 */ /* 0x000fe2000800001e */
[----:B------:R-:W-:Y:S06]  /*1b00*/  BRA `(.L_x_3858) ;  /* 0x0000001000587947 */ /* 0x000fec0003800000 */
.L_x_3821:
        /* <DEDUP_REMOVED lines=22> */
.L_x_3860:
[----:B------:R-:W-:Y:S05]  /*1c70*/  BSYNC B2 ;  /* 0x0000000000027941 */ /* 0x000fea0003800000 */
.L_x_3859:
        /* <DEDUP_REMOVED lines=16> */
.L_x_3862:
[----:B------:R-:W-:Y:S05]  /*1d80*/  BSYNC B2 ;  /* 0x0000000000027941 */ /* 0x000fea0003800000 */
.L_x_3861:
        /* <DEDUP_REMOVED lines=8> */
.L_x_3864:
[C---:B------:R-:W-:Y:S01]  /*1e10*/  FMUL.FTZ R30, R38.reuse, R31 ;  /* 0x0000001f261e7220 */ /* 0x040fe20000410000 */
[----:B------:R-:W-:-:S03]  /*1e20*/  FMUL.FTZ R39, R38, 0.5 ;  /* 0x3f00000026277820 */ /* 0x000fc60000410000 */
[----:B------:R-:W-:-:S04]  /*1e30*/  FFMA R31, -R30, R30, R31 ;  /* 0x0000001e1e1f7223 */ /* 0x000fc8000000011f */
[----:B------:R-:W-:-:S07]  /*1e40*/  FFMA R39, R31, R39, R30 ;  /* 0x000000271f277223 */ /* 0x000fce000000001e */
.L_x_3865:
[----:B------:R-:W-:Y:S05]  /*1e50*/  BSYNC B0 ;  /* 0x0000000000007941 */ /* 0x000fea0003800000 */
.L_x_3863:
        /* <DEDUP_REMOVED lines=15> */
.L_x_3867:
[----:B------:R-:W-:Y:S05]  /*1f50*/  BSYNC B2 ;  /* 0x0000000000027941 */ /* 0x000fea0003800000 */
.L_x_3866:
        /* <DEDUP_REMOVED lines=21> */
[----:B------:R-:W-:Y:S05]  /*20b0*/  CALL.REL.NOINC `($__internal_91_$__cuda_sm3x_div_rn_noftz_f32_slowpath) ;  /* 0x0000001000887944 */ /* 0x000fea0003c00000 */
[----:B------:R-:W-:-:S07]  /*20c0*/  MOV R44, R30 ;  /* 0x0000001e002c7202 */ /* 0x000fce0000000f00 */
.L_x_3869:
[----:B------:R-:W-:Y:S05]  /*20d0*/  BSYNC B2 ;  /* 0x0000000000027941 */ /* 0x000fea0003800000 */
.L_x_3868:
        /* <DEDUP_REMOVED lines=15> */
.L_x_3871:
[----:B------:R-:W-:Y:S05]  /*21d0*/  BSYNC B2 ;  /* 0x0000000000027941 */ /* 0x000fea0003800000 */
.L_x_3870:
[----:B------:R-:W-:Y:S01]  /*21e0*/  IADD3 R38, R30, -0xd000000, RZ ;  /* 0xf30000001e267810 */ /* 0x000fe20007ffe0ff */
[----:B------:R0:W1:Y:S01]  /*21f0*/  MUFU.RSQ R31, R30 ;  /* 0x0000001e001f7308 */ /* 0x0000620000001400 */
[----:B------:R-:W-:Y:S02]  /*2200*/  BSSY B0, `(.L_x_3872) ;  /* 0x000000b000007945 */ /* 0x000fe40003800000 */
[----:B------:R-:W-:-:S13]  /*2210*/  ISETP.GT.U32.AND P3, PT, R38, 0x727fffff, PT ;  /* 0x727fffff2600780c */ /* 0x000fda0003f64070 */
[----:B0-----:R-:W-:Y:S05]  /*2220*/  @!P3 BRA `(.L_x_3873) ;  /* 0x000000000010b947 */ /* 0x001fea0003800000 */
[----:B-1----:R-:W-:Y:S02]  /*2230*/  MOV R31, R30 ;  /* 0x0000001e001f7202 */ /* 0x002fe40000000f00 */
[----:B------:R-:W-:-:S07]  /*2240*/  MOV R30, 0x2260 ;  /* 0x00002260001e7802 */ /* 0x000fce0000000f00 */
[----:B------:R-:W-:Y:S05]  /*2250*/  CALL.REL.NOINC `($__internal_90_$__cuda_sm20_sqrt_rn_f32_slowpath) ;  /* 0x0000000c00cc7944 */ /* 0x000fea0003c00000 */
[----:B------:R-:W-:Y:S05]  /*2260*/  BRA `(.L_x_3874) ;  /* 0x0000000000107947 */ /* 0x000fea0003800000 */
.L_x_3873:
[C---:B-1----:R-:W-:Y:S01]  /*2270*/  FMUL.FTZ R39, R31.reuse, R30 ;  /* 0x0000001e1f277220 */ /* 0x042fe20000410000 */
[----:B------:R-:W-:-:S03]  /*2280*/  FMUL.FTZ R31, R31, 0.5 ;  /* 0x3f0000001f1f7820 */ /* 0x000fc60000410000 */
[----:B------:R-:W-:-:S04]  /*2290*/  FFMA R30, -R39, R39, R30 ;  /* 0x00000027271e7223 */ /* 0x000fc8000000011e */
[----:B------:R-:W-:-:S07]  /*22a0*/  FFMA R39, R30, R31, R39 ;  /* 0x0000001f1e277223 */ /* 0x000fce0000000027 */
.L_x_3874:
[----:B------:R-:W-:Y:S05]  /*22b0*/  BSYNC B0 ;  /* 0x0000000000007941 */ /* 0x000fea0003800000 */
.L_x_3872:
        /* <DEDUP_REMOVED lines=13> */
[----:B------:R-:W-:Y:S05]  /*2390*/  CALL.REL.NOINC `($__internal_91_$__cuda_sm3x_div_rn_noftz_f32_slowpath) ;  /* 0x0000000c00d07944 */ /* 0x000fea0003c00000 */
[----:B------:R-:W-:-:S07]  /*23a0*/  MOV R38, R30 ;  /* 0x0000001e00267202 */ /* 0x000fce0000000f00 */
.L_x_3876:
[----:B------:R-:W-:Y:S05]  /*23b0*/  BSYNC B2 ;  /* 0x0000000000027941 */ /* 0x000fea0003800000 */
.L_x_3875:
[----:B------:R-:W0:Y:S01]  /*23c0*/  LDC.64 R30, c[0x0][0xd98] ;  /* 0x00036600ff1e7b82 */ /* 0x000e220000000a00 */
[----:B------:R-:W-:Y:S01]  /*23d0*/  FFMA R13, R6, UR31, R13 ;  /* 0x0000001f060d7c23 */ /* 0x000fe2000800000d */
[----:B------:R-:W-:Y:S03]  /*23e0*/  BSSY B2, `(.L_x_3877) ;  /* 0x0000015000027945 */ /* 0x000fe60003800000 */
[C---:B------:R-:W-:Y:S01]  /*23f0*/  FMUL R40, R13.reuse, UR13 ;  /* 0x0000000d0d287c20 */ /* 0x040fe20008400000 */
[----:B------:R-:W-:-:S03]  /*2400*/  FMUL R42, R13, UR27 ;  /* 0x0000001b0d2a7c20 */ /* 0x000fc60008400000 */
        /* <DEDUP_REMOVED lines=16> */
[----:B------:R-:W-:Y:S05]  /*2510*/  CALL.REL.NOINC `($__internal_91_$__cuda_sm3x_div_rn_noftz_f32_slowpath) ;  /* 0x0000000c00707944 */ /* 0x000fea0003c00000 */
[----:B------:R-:W-:-:S07]  /*2520*/  IMAD.MOV.U32 R44, RZ, RZ, R30 ;  /* 0x000000ffff2c7224 */ /* 0x000fce00078e001e */
.L_x_3878:
[----:B------:R-:W-:Y:S05]  /*2530*/  BSYNC B2 ;  /* 0x0000000000027941 */ /* 0x000fea0003800000 */
.L_x_3877:
        /* <DEDUP_REMOVED lines=16> */
.L_x_3880:
[----:B------:R-:W-:Y:S05]  /*2640*/  BSYNC B2 ;  /* 0x0000000000027941 */ /* 0x000fea0003800000 */
.L_x_3879:
        /* <DEDUP_REMOVED lines=8> */
.L_x_3882:
[C---:B-1----:R-:W-:Y:S01]  /*26d0*/  FMUL.FTZ R30, R38.reuse, R31 ;  /* 0x0000001f261e7220 */ /* 0x042fe20000410000 */
[----:B------:R-:W-:-:S03]  /*26e0*/  FMUL.FTZ R39, R38, 0.5 ;  /* 0x3f00000026277820 */ /* 0x000fc60000410000 */
[----:B------:R-:W-:-:S04]  /*26f0*/  FFMA R31, -R30, R30, R31 ;  /* 0x0000001e1e1f7223 */ /* 0x000fc8000000011f */
[----:B------:R-:W-:-:S07]  /*2700*/  FFMA R39, R31, R39, R30 ;  /* 0x000000271f277223 */ /* 0x000fce000000001e */
.L_x_3883:
[----:B------:R-:W-:Y:S05]  /*2710*/  BSYNC B0 ;  /* 0x0000000000007941 */ /* 0x000fea0003800000 */
.L_x_3881:
        /* <DEDUP_REMOVED lines=15> */
.L_x_3885:
[----:B------:R-:W-:Y:S05]  /*2810*/  BSYNC B2 ;  /* 0x0000000000027941 */ /* 0x000fea0003800000 */
.L_x_3884:
        /* <DEDUP_REMOVED lines=18> */
[----:B------:R-:W-:Y:S01]  /*2940*/  MOV R39, 0x2970 ;  /* 0x0000297000277802 */ /* 0x000fe20000000f00 */
[----:B------:R-:W-:-:S07]  /*2950*/  IMAD.U32 R30, RZ, RZ, UR12 ;  /* 0x0000000cff1e7e24 */ /* 0x000fce000f8e00ff */
[----:B------:R-:W-:Y:S05]  /*2960*/  CALL.REL.NOINC `($__internal_91_$__cuda_sm3x_div_rn_noftz_f32_slowpath) ;  /* 0x00000008005c7944 */ /* 0x000fea0003c00000 */
[----:B------:R-:W-:-:S07]  /*2970*/  MOV R10, R30 ;  /* 0x0000001e000a7202 */ /* 0x000fce0000000f00 */
.L_x_3887:
[----:B------:R-:W-:Y:S05]  /*2980*/  BSYNC B2 ;  /* 0x0000000000027941 */ /* 0x000fea0003800000 */
.L_x_3886:
        /* <DEDUP_REMOVED lines=16> */
.L_x_3889:
[----:B------:R-:W-:Y:S05]  /*2a90*/  BSYNC B2 ;  /* 0x0000000000027941 */ /* 0x000fea0003800000 */
.L_x_3888:
        /* <DEDUP_REMOVED lines=8> */
.L_x_3891:
[C---:B-1----:R-:W-:Y:S01]  /*2b20*/  FMUL.FTZ R30, R38.reuse, R31 ;  /* 0x0000001f261e7220 */ /* 0x042fe20000410000 */
[----:B------:R-:W-:-:S03]  /*2b30*/  FMUL.FTZ R39, R38, 0.5 ;  /* 0x3f00000026277820 */ /* 0x000fc60000410000 */
[----:B------:R-:W-:-:S04]  /*2b40*/  FFMA R31, -R30, R30, R31 ;  /* 0x0000001e1e1f7223 */ /* 0x000fc8000000011f */
[----:B------:R-:W-:-:S07]  /*2b50*/  FFMA R39, R31, R39, R30 ;  /* 0x000000271f277223 */ /* 0x000fce000000001e */
.L_x_3892:
[----:B------:R-:W-:Y:S05]  /*2b60*/  BSYNC B0 ;  /* 0x0000000000007941 */ /* 0x000fea0003800000 */
.L_x_3890:
        /* <DEDUP_REMOVED lines=14> */
.L_x_3894:
[----:B------:R-:W-:Y:S05]  /*2c50*/  BSYNC B2 ;  /* 0x0000000000027941 */ /* 0x000fea0003800000 */
.L_x_3893:
[----:B------:R-:W-:-:S07]  /*2c60*/  MOV R39, R30 ;  /* 0x0000001e00277202 */ /* 0x000fce0000000f00 */
.L_x_3858:
[----:B------:R-:W0:Y:S01]  /*2c70*/  LDC.64 R10, c[0x0][0x210] ;  /* 0x00008400ff0a7b82 */ /* 0x000e220000000a00 */
[----:B------:R-:W-:Y:S01]  /*2c80*/  FFMA R17, -R36, UR32, R9 ;  /* 0x0000002024117c23 */ /* 0x000fe20008000109 */
[----:B------:R-:W-:Y:S01]  /*2c90*/  @P0 LEA R30, P5, R16, UR16, 0x1 ;  /* 0x00000010101e0c11 */ /* 0x000fe2000f8a08ff */
[----:B------:R-:W-:Y:S01]  /*2ca0*/  BSSY B0, `(.L_x_3895) ;  /* 0x000001e000007945 */ /* 0x000fe20003800000 */
[----:B------:R-:W-:Y:S01]  /*2cb0*/  ISETP.LT.U32.AND P4, PT, R14, UR6, PT ;  /* 0x000000060e007c0c */ /* 0x000fe2000bf81070 */
[----:B------:R-:W-:Y:S01]  /*2cc0*/  FFMA R45, -R45, UR32, R6 ;  /* 0x000000202d2d7c23 */ /* 0x000fe20008000106 */
[----:B------:R-:W-:Y:S01]  /*2cd0*/  @P0 F2FP.BF16.F32.PACK_AB R9, RZ, R17 ;  /* 0x00000011ff09023e */ /* 0x000fe200000010ff */
[----:B------:R1:W-:Y:S01]  /*2ce0*/  @P0 STG.E desc[UR22][R24.64], R17 ;  /* 0x0000001118000986 */ /* 0x0003e2000c101916 */
[----:B------:R-:W-:Y:S01]  /*2cf0*/  @P0 LEA.HI.X R31, R16, UR17, R2, 0x1, P5 ;  /* 0x00000011101f0c11 */ /* 0x000fe2000a8f0c02 */
[----:B------:R-:W-:Y:S02]  /*2d00*/  FFMA R33, -R33, UR32, R4 ;  /* 0x0000002021217c23 */ /* 0x000fe40008000104 */
[----:B------:R1:W-:Y:S04]  /*2d10*/  @P0 STG.E desc[UR22][R26.64], R34 ;  /* 0x000000221a000986 */ /* 0x0003e8000c101916 */
[----:B------:R1:W-:Y:S04]  /*2d20*/  @P0 STG.E desc[UR22][R28.64], R0 ;  /* 0x000000001c000986 */ /* 0x0003e8000c101916 */
[----:B------:R1:W-:Y:S01]  /*2d30*/  @P0 STG.E.U16 desc[UR22][R30.64], R9 ;  /* 0x000000091e000986 */ /* 0x0003e2000c101516 */
[----:B0-----:R-:W-:Y:S01]  /*2d40*/  ISETP.GE.U32.AND P3, PT, R14, R10, PT ;  /* 0x0000000a0e00720c */ /* 0x001fe20003f66070 */
[----:B------:R-:W-:-:S03]  /*2d50*/  IMAD.U32 R14, RZ, RZ, UR11 ;  /* 0x0000000bff0e7e24 */ /* 0x000fc6000f8e00ff */
[----:B------:R-:W-:-:S04]  /*2d60*/  ISETP.GE.AND.EX P3, PT, R15, R11, PT, P3 ;  /* 0x0000000b0f00720c */ /* 0x000fc80003f66330 */
[----:B------:R-:W-:Y:S01]  /*2d70*/  ISETP.GT.AND.EX P3, PT, R14, R15, !P3, P4 ;  /* 0x0000000f0e00720c */ /* 0x000fe20005f64340 */
[----:B-1----:R-:W-:-:S12]  /*2d80*/  @!P1 BRA `(.L_x_3896) ;  /* 0x00000000003c9947 */ /* 0x002fd80003800000 */
[C---:B------:R-:W-:Y:S02]  /*2d90*/  SHF.L.U32 R24, R18.reuse, 0x2, RZ ;  /* 0x0000000212187819 */ /* 0x040fe400000006ff */
[----:B------:R-:W-:Y:S02]  /*2da0*/  SHF.L.U64.HI R4, R18, 0x2, R3 ;  /* 0x0000000212047819 */ /* 0x000fe40000010203 */
[C---:B------:R-:W-:Y:S02]  /*2db0*/  IADD3 R14, P4, R24.reuse, UR8, RZ ;  /* 0x00000008180e7c10 */ /* 0x040fe4000ff9e0ff */
[----:B------:R-:W-:Y:S02]  /*2dc0*/  IADD3 R24, P1, R24, UR18, RZ ;  /* 0x0000001218187c10 */ /* 0x000fe4000ff3e0ff */
[C---:B------:R-:W-:Y:S02]  /*2dd0*/  LEA R16, P5, R18.reuse, UR20, 0x2 ;  /* 0x0000001412107c11 */ /* 0x040fe4000f8a10ff */
[----:B------:R-:W-:-:S02]  /*2de0*/  LEA R2, P0, R18, UR16, 0x1 ;  /* 0x0000001012027c11 */ /* 0x000fc4000f8008ff */
[C---:B------:R-:W-:Y:S02]  /*2df0*/  IADD3.X R15, R4.reuse, UR9, RZ, P4, !PT ;  /* 0x00000009040f7c10 */ /* 0x040fe4000a7fe4ff */
[----:B------:R-:W-:Y:S02]  /*2e00*/  IADD3.X R25, R4, UR19, RZ, P1, !PT ;  /* 0x0000001304197c10 */ /* 0x000fe40008ffe4ff */
[C-C-:B------:R-:W-:Y:S01]  /*2e10*/  LEA.HI.X R17, R18.reuse, UR21, R3.reuse, 0x2, P5 ;  /* 0x0000001512117c11 */ /* 0x140fe2000a8f1403 */
[----:B------:R0:W-:Y:S01]  /*2e20*/  STG.E desc[UR22][R14.64], R33 ;  /* 0x000000210e007986 */ /* 0x0001e2000c101916 */
[----:B------:R-:W-:Y:S02]  /*2e30*/  F2FP.BF16.F32.PACK_AB R0, RZ, R33 ;  /* 0x00000021ff00723e */ /* 0x000fe400000010ff */
[----:B------:R-:W-:Y:S01]  /*2e40*/  LEA.HI.X R3, R18, UR17, R3, 0x1, P0 ;  /* 0x0000001112037c11 */ /* 0x000fe200080f0c03 */
[----:B------:R0:W-:Y:S04]  /*2e50*/  STG.E desc[UR22][R24.64], R35 ;  /* 0x0000002318007986 */ /* 0x0001e8000c101916 */
[----:B------:R0:W-:Y:S04]  /*2e60*/  STG.E desc[UR22][R16.64], R37 ;  /* 0x0000002510007986 */ /* 0x0001e8000c101916 */
[----:B------:R0:W-:Y:S02]  /*2e70*/  STG.E.U16 desc[UR22][R2.64], R0 ;  /* 0x0000000002007986 */ /* 0x0001e4000c101516 */
.L_x_3896:
[----:B------:R-:W-:Y:S05]  /*2e80*/  BSYNC B0 ;  /* 0x0000000000007941 */ /* 0x000fea0003800000 */
.L_x_3895:
[----:B------:R-:W-:Y:S04]  /*2e90*/  BSSY B0, `(.L_x_3897) ;  /* 0x0000011000007945 */ /* 0x000fe80003800000 */
[----:B------:R-:W-:Y:S05]  /*2ea0*/  @!P3 BRA `(.L_x_3898) ;  /* 0x00000000003cb947 */ /* 0x000fea0003800000 */
[C---:B0-----:R-:W-:Y:S02]  /*2eb0*/  SHF.L.U32 R16, R20.reuse, 0x2, RZ ;  /* 0x0000000214107819 */ /* 0x041fe400000006ff */
[C---:B------:R-:W-:Y:S02]  /*2ec0*/  LEA R2, P0, R20.reuse, UR16, 0x1 ;  /* 0x0000001014027c11 */ /* 0x040fe4000f8008ff */
[--C-:B------:R-:W-:Y:S02]  /*2ed0*/  SHF.L.U64.HI R6, R20, 0x2, R5.reuse ;  /* 0x0000000214067819 */ /* 0x100fe40000010205 */
[C---:B------:R-:W-:Y:S02]  /*2ee0*/  IADD3 R14, P3, R16.reuse, UR8, RZ ;  /* 0x00000008100e7c10 */ /* 0x040fe4000ff7e0ff */
[----:B------:R-:W-:Y:S02]  /*2ef0*/  IADD3 R4, P1, R16, UR18, RZ ;  /* 0x0000001210047c10 */ /* 0x000fe4000ff3e0ff */
[----:B------:R-:W-:-:S02]  /*2f00*/  LEA.HI.X R3, R20, UR17, R5, 0x1, P0 ;  /* 0x0000001114037c11 */ /* 0x000fc400080f0c05 */
[----:B------:R-:W-:Y:S02]  /*2f10*/  IADD3 R16, P0, R16, UR20, RZ ;  /* 0x0000001410107c10 */ /* 0x000fe4000ff1e0ff */
[C---:B------:R-:W-:Y:S02]  /*2f20*/  IADD3.X R15, R6.reuse, UR9, RZ, P3, !PT ;  /* 0x00000009060f7c10 */ /* 0x040fe40009ffe4ff */
[C---:B------:R-:W-:Y:S02]  /*2f30*/  IADD3.X R5, R6.reuse, UR19, RZ, P1, !PT ;  /* 0x0000001306057c10 */ /* 0x040fe40008ffe4ff */
[----:B------:R-:W-:Y:S01]  /*2f40*/  IADD3.X R17, R6, UR21, RZ, P0, !PT ;  /* 0x0000001506117c10 */ /* 0x000fe200087fe4ff */
[----:B------:R1:W-:Y:S01]  /*2f50*/  STG.E desc[UR22][R14.64], R45 ;  /* 0x0000002d0e007986 */ /* 0x0003e2000c101916 */
[----:B------:R-:W-:-:S03]  /*2f60*/  F2FP.BF16.F32.PACK_AB R0, RZ, R45 ;  /* 0x0000002dff00723e */ /* 0x000fc600000010ff */
[----:B------:R1:W-:Y:S04]  /*2f70*/  STG.E desc[UR22][R4.64], R13 ;  /* 0x0000000d04007986 */ /* 0x0003e8000c101916 */
[----:B------:R1:W-:Y:S04]  /*2f80*/  STG.E desc[UR22][R16.64], R32 ;  /* 0x0000002010007986 */ /* 0x0003e8000c101916 */
[----:B------:R1:W-:Y:S02]  /*2f90*/  STG.E.U16 desc[UR22][R2.64], R0 ;  /* 0x0000000002007986 */ /* 0x0003e4000c101516 */
.L_x_3898:
[----:B------:R-:W-:Y:S05]  /*2fa0*/  BSYNC B0 ;  /* 0x0000000000007941 */ /* 0x000fea0003800000 */
.L_x_3897:
[----:B------:R-:W-:Y:S01]  /*2fb0*/  BSSY B0, `(.L_x_3899) ;  /* 0x0000012000007945 */ /* 0x000fe20003800000 */
[----:B------:R-:W-:-:S03]  /*2fc0*/  FFMA R39, -R39, UR32, R8 ;  /* 0x0000002027277c23 */ /* 0x000fc60008000108 */
[----:B------:R-:W-:Y:S05]  /*2fd0*/  @!P2 BRA `(.L_x_3900) ;  /* 0x00000000003ca947 */ /* 0x000fea0003800000 */
[C---:B------:R-:W-:Y:S01]  /*2fe0*/  IMAD.SHL.U32 R8, R22.reuse, 0x4, RZ ;  /* 0x0000000416087824 */ /* 0x040fe200078e00ff */
[C---:B01----:R-:W-:Y:S02]  /*2ff0*/  LEA R2, P0, R22.reuse, UR16, 0x1 ;  /* 0x0000001016027c11 */ /* 0x043fe4000f8008ff */
[--C-:B------:R-:W-:Y:S02]  /*3000*/  SHF.L.U64.HI R9, R22, 0x2, R7.reuse ;  /* 0x0000000216097819 */ /* 0x100fe40000010207 */
[C---:B------:R-:W-:Y:S02]  /*3010*/  IADD3 R4, P2, R8.reuse, UR8, RZ ;  /* 0x0000000808047c10 */ /* 0x040fe4000ff5e0ff */
[----:B------:R-:W-:Y:S02]  /*3020*/  IADD3 R6, P1, R8, UR18, RZ ;  /* 0x0000001208067c10 */ /* 0x000fe4000ff3e0ff */
[----:B------:R-:W-:Y:S02]  /*3030*/  LEA.HI.X R3, R22, UR17, R7, 0x1, P0 ;  /* 0x0000001116037c11 */ /* 0x000fe400080f0c07 */
[----:B------:R-:W-:-:S02]  /*3040*/  IADD3 R8, P0, R8, UR20, RZ ;  /* 0x0000001408087c10 */ /* 0x000fc4000ff1e0ff */
        /* <DEDUP_REMOVED lines=8> */
.L_x_3900:
[----:B------:R-:W-:Y:S05]  /*30d0*/  BSYNC B0 ;  /* 0x0000000000007941 */ /* 0x000fea0003800000 */
.L_x_3899:
[----:B------:R-:W-:-:S04]  /*30e0*/  ULEA UR4, UP0, UR28, UR4, 0x2 ;  /* 0x000000041c047291 */ /* 0x000fc8000f80103f */
[----:B------:R-:W-:Y:S02]  /*30f0*/  UISETP.LT.U32.AND UP1, UPT, UR4, UR6, UPT ;  /* 0x000000060400728c */ /* 0x000fe4000bf21070 */
[----:B------:R-:W-:Y:S01]  /*3100*/  UIADD3.X UR5, URZ, UR5, URZ, UP0, !UPT ;  /* 0x000000053f057290 */ /* 0x000fe200087fe43f */
[----:B------:R-:W-:-:S03]  /*3110*/  ISETP.LE.U32.AND P0, PT, R10, UR4, PT ;  /* 0x000000040a007c0c */ /* 0x000fc6000bf03070 */
[----:B------:R-:W-:Y:S02]  /*3120*/  PLOP3.LUT P1, PT, PT, PT, UP1, 0x80, 0x0 ;  /* 0x000000000000781c */ /* 0x000fe40003f2f018 */
[----:B012---:R-:W-:Y:S02]  /*3130*/  MOV R0, UR5 ;  /* 0x0000000500007c02 */ /* 0x007fe40008000f00 */
[----:B------:R-:W-:Y:S02]  /*3140*/  MOV R2, UR5 ;  /* 0x0000000500027c02 */ /* 0x000fe40008000f00 */
[----:B------:R-:W-:Y:S02]  /*3150*/  ISETP.GE.AND.EX P0, PT, R0, R11, PT, P0 ;  /* 0x0000000b0000720c */ /* 0x000fe40003f06300 */
[----:B------:R-:W-:-:S13]  /*3160*/  ISETP.LT.AND.EX P1, PT, R2, UR11, PT, P1 ;  /* 0x0000000b02007c0c */ /* 0x000fda000bf21310 */
[----:B------:R-:W-:Y:S05]  /*3170*/  @!P0 BRA P1, `(.L_x_3901) ;  /* 0xffffffd000548947 */ /* 0x000fea000083ffff */
[----:B------:R-:W-:Y:S05]  /*3180*/  EXIT ;  /* 0x000000000000794d */ /* 0x000fea0003800000 */
        .weak           $__internal_90_$__cuda_sm20_sqrt_rn_f32_slowpath
        .type           $__internal_90_$__cuda_sm20_sqrt_rn_f32_slowpath,@function
        .size           $__internal_90_$__cuda_sm20_sqrt_rn_f32_slowpath,($__internal_91_$__cuda_sm3x_div_rn_noftz_f32_slowpath - $__internal_90_$__cuda_sm20_sqrt_rn_f32_slowpath)
$__internal_90_$__cuda_sm20_sqrt_rn_f32_slowpath:
        /* <DEDUP_REMOVED lines=19> */
.L_x_3902:
[----:B------:R-:W-:-:S04]  /*32c0*/  IMAD.MOV.U32 R31, RZ, RZ, 0x0 ;  /* 0x00000000ff1f7424 */ /* 0x000fc800078e00ff */
[----:B------:R-:W-:Y:S05]  /*32d0*/  RET.REL.NODEC R30 `(_Z25multi_tensor_apply_kernelI18TensorListMetadataILi5ELb0EEN18transformer_engine17multi_tensor_adam17AdamFunctorMasterI13__nv_bfloat16S5_flEEJffffffNS3_10adamMode_tEfEEvlPViT_T0_DpT1_) ;  /* 0xffffffcc1e487950 */ /* 0x000fea0003c3ffff */
        .weak           $__internal_91_$__cuda_sm3x_div_rn_noftz_f32_slowpath
        .type           $__internal_91_$__cuda_sm3x_div_rn_noftz_f32_slowpath,@function
        .size           $__internal_91_$__cuda_sm3x_div_rn_noftz_f32_slowpath,(.L_x_5574 - $__internal_91_$__cuda_sm3x_div_rn_noftz_f32_slowpath)
$__internal_91_$__cuda_sm3x_div_rn_noftz_f32_slowpath:
[----:B------:R-:W-:Y:S01]  /*32e0*/  SHF.R.U32.HI R31, RZ, 0x17, R30 ;  /* 0x00000017ff1f7819 */ /* 0x000fe2000001161e */
[----:B------:R-:W-:Y:S01]  /*32f0*/  BSSY B0, `(.L_x_3903) ;  /* 0x0000065000007945 */ /* 0x000fe20003800000 */
[----:B------:R-:W-:Y:S02]  /*3300*/  SHF.R.U32.HI R42, RZ, 0x17, R40 ;  /* 0x00000017ff2a7819 */ /* 0x000fe40000011628 */
[----:B------:R-:W-:Y:S02]  /*3310*/  LOP3.LUT R31, R31, 0xff, RZ, 0xc0, !PT ;  /* 0x000000ff1f1f7812 */ /* 0x000fe400078ec0ff */
[----:B------:R-:W-:Y:S02]  /*3320*/  LOP3.LUT R42, R42, 0xff, RZ, 0xc0, !PT ;  /* 0x000000ff2a2a7812 */ /* 0x000fe400078ec0ff */
[----:B------:R-:W-:-:S04]  /*3330*/  IADD3 R38, R31, -0x1, RZ ;  /* 0xffffffff1f267810 */ /* 0x000fc80007ffe0ff */
[----:B------:R-:W-:Y:S02]  /*3340*/  ISETP.GT.U32.AND P3, PT, R38, 0xfd, PT ;  /* 0x000000fd2600780c */ /* 0x000fe40003f64070 */
[----:B------:R-:W-:-:S04]  /*3350*/  IADD3 R38, R42, -0x1, RZ ;  /* 0xffffffff2a267810 */ /* 0x000fc80007ffe0ff */
        /* <DEDUP_REMOVED lines=20> */
[----:B------:R-:W-:Y:S02]  /*34a0*/  ISETP.GE.AND P3, PT, R38, RZ, PT ;  /* 0x000000ff2600720c */ /* 0x000fe40003f66270 */
[----:B------:R-:W-:-:S04]  /*34b0*/  IADD3 R38, R31, -0x1, RZ ;  /* 0xffffffff1f267810 */ /* 0x000fc80007ffe0ff */
[----:B------:R-:W-:-:S07]  /*34c0*/  ISETP.GE.AND P4, PT, R38, RZ, PT ;  /* 0x000000ff2600720c */ /* 0x000fce0003f86270 */
[----:B------:R-:W-:Y:S01]  /*34d0*/  @P3 IMAD.MOV.U32 R41, RZ, RZ, RZ ;  /* 0x000000ffff293224 */ /* 0x000fe200078e00ff */
[----:B------:R-:W-:Y:S01]  /*34e0*/  @!P3 MOV R41, 0xffffffc0 ;  /* 0xffffffc00029b802 */ /* 0x000fe20000000f00 */
[----:B------:R-:W-:-:S04]  /*34f0*/  @!P3 FFMA R40, R40, 1.84467440737095516160e+19, RZ ;  /* 0x5f8000002828b823 */ /* 0x000fc800000000ff */
[----:B------:R-:W-:Y:S01]  /*3500*/  @!P4 FFMA R30, R30, 1.84467440737095516160e+19, RZ ;  /* 0x5f8000001e1ec823 */ /* 0x000fe200000000ff */
[----:B------:R-:W-:-:S07]  /*3510*/  @!P4 IADD3 R41, R41, 0x40, RZ ;  /* 0x000000402929c810 */ /* 0x000fce0007ffe0ff */
.L_x_3904:
[----:B------:R-:W-:Y:S01]  /*3520*/  LEA R38, R31, 0xc0800000, 0x17 ;  /* 0xc08000001f267811 */ /* 0x000fe200078eb8ff */
[----:B------:R-:W-:Y:S01]  /*3530*/  BSSY B1, `(.L_x_3909) ;  /* 0x0000036000017945 */ /* 0x000fe20003800000 */
[----:B------:R-:W-:-:S03]  /*3540*/  IADD3 R42, R42, -0x7f, RZ ;  /* 0xffffff812a2a7810 */ /* 0x000fc60007ffe0ff */
[----:B------:R-:W-:Y:S01]  /*3550*/  IMAD.IADD R30, R30, 0x1, -R38 ;  /* 0x000000011e1e7824 */ /* 0x000fe200078e0a26 */
[C---:B------:R-:W-:Y:S01]  /*3560*/  IADD3 R31, R42.reuse, 0x7f, -R31 ;  /* 0x0000007f2a1f7810 */ /* 0x040fe20007ffe81f */
[----:B------:R-:W-:Y:S02]  /*3570*/  IMAD R40, R42, -0x800000, R40 ;  /* 0xff8000002a287824 */ /* 0x000fe400078e0228 */
[----:B------:R0:W1:Y:S01]  /*3580*/  MUFU.RCP R38, R30 ;  /* 0x0000001e00267308 */ /* 0x0000620000001000 */
[----:B------:R-:W-:Y:S01]  /*3590*/  IADD3 R41, R31, R41, RZ ;  /* 0x000000291f297210 */ /* 0x000fe20007ffe0ff */
[----:B0-----:R-:W-:-:S04]  /*35a0*/  FADD.FTZ R30, -R30, -RZ ;  /* 0x800000ff1e1e7221 */ /* 0x001fc80000010100 */
[----:B-1----:R-:W-:-:S04]  /*35b0*/  FFMA R42, R38, R30, 1 ;  /* 0x3f800000262a7423 */ /* 0x002fc8000000001e */
        /* <DEDUP_REMOVED lines=41> */
.L_x_3911:
[----:B------:R-:W-:-:S04]  /*3850*/  LOP3.LUT R43, R43, 0x80000000, RZ, 0xc0, !PT ;  /* 0x800000002b2b7812 */ /* 0x000fc800078ec0ff */
[----:B------:R-:W-:Y:S01]  /*3860*/  LOP3.LUT R43, R43, 0x7f800000, RZ, 0xfc, !PT ;  /* 0x7f8000002b2b7812 */ /* 0x000fe200078efcff */
[----:B------:R-:W-:Y:S06]  /*3870*/  BRA `(.L_x_3912) ;  /* 0x0000000000047947 */ /* 0x000fec0003800000 */
.L_x_3910:
[----:B------:R-:W-:-:S07]  /*3880*/  LEA R43, R41, R43, 0x17 ;  /* 0x0000002b292b7211 */ /* 0x000fce00078eb8ff */
.L_x_3912:
[----:B------:R-:W-:Y:S05]  /*3890*/  BSYNC B1 ;  /* 0x0000000000017941 */ /* 0x000fea0003800000 */
.L_x_3909:
[----:B------:R-:W-:Y:S01]  /*38a0*/  IMAD.MOV.U32 R30, RZ, RZ, R43 ;  /* 0x000000ffff1e7224 */ /* 0x000fe200078e002b */
[----:B------:R-:W-:Y:S06]  /*38b0*/  BRA `(.L_x_3913) ;  /* 0x0000000000207947 */ /* 0x000fec0003800000 */
.L_x_3908:
[----:B------:R-:W-:-:S04]  /*38c0*/  LOP3.LUT R30, R30, 0x80000000, R40, 0x48, !PT ;  /* 0x800000001e1e7812 */ /* 0x000fc800078e4828 */
[----:B------:R-:W-:Y:S01]  /*38d0*/  LOP3.LUT R30, R30, 0x7f800000, RZ, 0xfc, !PT ;  /* 0x7f8000001e1e7812 */ /* 0x000fe200078efcff */
[----:B------:R-:W-:Y:S06]  /*38e0*/  BRA `(.L_x_3913) ;  /* 0x0000000000147947 */ /* 0x000fec0003800000 */
.L_x_3907:
[----:B------:R-:W-:Y:S01]  /*38f0*/  LOP3.LUT R30, R30, 0x80000000, R40, 0x48, !PT ;  /* 0x800000001e1e7812 */ /* 0x000fe200078e4828 */
[----:B------:R-:W-:Y:S06]  /*3900*/  BRA `(.L_x_3913) ;  /* 0x00000000000c7947 */ /* 0x000fec0003800000 */
.L_x_3906:
[----:B------:R-:W0:Y:S01]  /*3910*/  MUFU.RSQ R30, -QNAN ;  /* 0xffc00000001e7908 */ /* 0x000e220000001400 */
[----:B------:R-:W-:Y:S05]  /*3920*/  BRA `(.L_x_3913) ;  /* 0x0000000000047947 */ /* 0x000fea0003800000 */
.L_x_3905:
[----:B------:R-:W-:-:S07]  /*3930*/  FADD.FTZ R30, R40, R30 ;  /* 0x0000001e281e7221 */ /* 0x000fce0000010000 */
.L_x_3913:
[----:B------:R-:W-:Y:S05]  /*3940*/  BSYNC B0 ;  /* 0x0000000000007941 */ /* 0x000fea0003800000 */
.L_x_3903:
[----:B------:R-:W-:Y:S01]  /*3950*/  MOV R38, R39 ;  /* 0x0000002700267202 */ /* 0x000fe20000000f00 */
[----:B------:R-:W-:-:S06]  /*3960*/  HFMA2.MMA R39, -RZ, RZ, 0, 0 ;  /* 0x00000000ff277435 */ /* 0x000fcc00000001ff */
[----:B0-----:R-:W-:Y:S05]  /*3970*/  RET.REL.NODEC R38 `(_Z25multi_tensor_apply_kernelI18TensorListMetadataILi5ELb0EEN18transformer_engine17multi_tensor_adam17AdamFunctorMasterI13__nv_bfloat16S5_flEEJffffffNS3_10adamMode_tEfEEvlPViT_T0_DpT1_) ;  /* 0xffffffc426a07950 */ /* 0x001fea0003c3ffff */
.L_x_3914:
        /* <DEDUP_REMOVED lines=16> */
.L_x_5574:


//--------------------- .text._Z25multi_tensor_apply_kernelI18TensorListMetadataILi5ELb0EEN18transformer_engine17multi_tensor_adam17AdamFunctorMasterI13__nv_bfloat166__halfflEEJffffffNS3_10adamMode_tEfEEvlPViT_T0_DpT1_ --------------------------
	.section	.text._Z25multi_tensor_apply_kernelI18TensorListMetadataILi5ELb0EEN18transformer_engine17multi_tensor_adam17AdamFunctorMasterI13__nv_bfloat166__halfflEEJffffffNS3_10adamMode_tEfEEvlPViT_T0_DpT1_,"ax",@progbits
	.align	128
        .global         _Z25multi_tensor_apply_kernelI18TensorListMetadataILi5ELb0EEN18transformer_engine17multi_tensor_adam17AdamFunctorMasterI13__nv_bfloat166__halfflEEJffffffNS3_10adamMode_tEfEEvlPViT_T0_DpT1_
        .type           _Z25multi_tensor_apply_kernelI18TensorListMetadataILi5ELb0EEN18transformer_engine17multi_tensor_adam17AdamFunctorMasterI13__nv_bfloat166__halfflEEJffffffNS3_10adamMode_tEfEEvlPViT_T0_DpT1_,@function
        .size           _Z25multi_tensor_apply_kernelI18TensorListMetadataILi5ELb0EEN18transformer_engine17multi_tensor_adam17AdamFunctorMasterI13__nv_bfloat166__halfflEEJffffffNS3_10adamMode_tEfEEvlPViT_T0_DpT1_,(.L_x_5576 - _Z25multi_tensor_apply_kernelI18TensorListMetadataILi5ELb0EEN18transformer_engine17multi_tensor_adam17AdamFunctorMasterI13__nv_bfloat166__halfflEEJffffffNS3_10adamMode_tEfEEvlPViT_T0_DpT1_)
        .other          _Z25multi_tensor_apply_kernelI18TensorListMetadataILi5ELb0EEN18transformer_engine17multi_tensor_adam17AdamFunctorMasterI13__nv_bfloat166__halfflEEJffffffNS3_10adamMode_tEfEEvlPViT_T0_DpT1_,@"STO_CUDA_ENTRY STV_DEFAULT"
_Z25multi_tensor_apply_kernelI18TensorListMetadataILi5ELb0EEN18transformer_engine17multi_tensor_adam17AdamFunctorMasterI13__nv_bfloat166__halfflEEJffffffNS3_10adamMode_tEfEEvlPViT_T0_DpT1_:
.text._Z25multi_tensor_apply_kernelI18TensorListMetadataILi5ELb0EEN18transformer_engine17multi_tensor_adam17AdamFunctorMasterI13__nv_bfloat166__halfflEEJffffffNS3_10adamMode_tEfEEvlPViT_T0_DpT1_:
        /* <DEDUP_REMOVED lines=45> */
.L_x_3995:
[----:B------:R-:W0:Y:S01]  /*02d0*/  S2R R16, SR_TID.X ;  /* 0x0000000000107919 */ /* 0x000e220000002100 */
[----:B------:R-:W-:Y:S01]  /*02e0*/  MOV R3, UR11 ;  /* 0x0000000b00037c02 */ /* 0x000fe20008000f00 */
[----:B------:R-:W-:Y:S01]  /*02f0*/  UIMAD UR12, UR26, UR24, URZ ;  /* 0x000000181a0c72a4 */ /* 0x000fe2000f8e023f */
[----:B------:R-:W-:Y:S02]  /*0300*/  MOV R5, UR11 ;  /* 0x0000000b00057c02 */ /* 0x000fe40008000f00 */
[----:B------:R-:W-:Y:S01]  /*0310*/  MOV R7, UR11 ;  /* 0x0000000b00077c02 */ /* 0x000fe20008000f00 */
[----:B------:R-:W-:Y:S01]  /*0320*/  UIMAD UR12, UR10, UR25, UR12 ;  /* 0x000000190a0c72a4 */ /* 0x000fe2000f8e020c */
[----:B0-----:R-:W-:-:S04]  /*0330*/  IADD3 R16, R16, UR4, RZ ;  /* 0x0000000410107c10 */ /* 0x001fc8000fffe0ff */
[C---:B------:R-:W-:Y:S01]  /*0340*/  ISETP.GE.U32.AND P0, PT, R16.reuse, UR24, PT ;  /* 0x0000001810007c0c */ /* 0x040fe2000bf06070 */
[C---:B------:R-:W-:Y:S01]  /*0350*/  VIADD R18, R16.reuse, UR28 ;  /* 0x0000001c10127c36 */ /* 0x040fe20008000000 */
[----:B------:R-:W-:Y:S02]  /*0360*/  SHF.R.S32.HI R17, RZ, 0x1f, R16 ;  /* 0x0000001fff117819 */ /* 0x000fe40000011410 */
[----:B------:R-:W-:Y:S02]  /*0370*/  ISETP.LT.U32.AND P2, PT, R16, UR6, PT ;  /* 0x0000000610007c0c */ /* 0x000fe4000bf41070 */
[C---:B------:R-:W-:Y:S02]  /*0380*/  IADD3 R14, R18.reuse, UR28, RZ ;  /* 0x0000001c120e7c10 */ /* 0x040fe4000fffe0ff */
[----:B------:R-:W-:Y:S02]  /*0390*/  ISETP.GE.U32.AND P1, PT, R18, UR24, PT ;  /* 0x0000001812007c0c */ /* 0x000fe4000bf26070 */
[----:B------:R-:W-:-:S02]  /*03a0*/  SHF.R.S32.HI R19, RZ, 0x1f, R18 ;  /* 0x0000001fff137819 */ /* 0x000fc40000011412 */
[----:B------:R-:W-:Y:S02]  /*03b0*/  ISETP.GE.AND.EX P0, PT, R17, UR25, PT, P0 ;  /* 0x0000001911007c0c */ /* 0x000fe4000bf06300 */
[----:B------:R-:W-:Y:S02]  /*03c0*/  IADD3 R22, R14, UR28, RZ ;  /* 0x0000001c0e167c10 */ /* 0x000fe4000fffe0ff */
[----:B------:R-:W-:Y:S02]  /*03d0*/  ISETP.LT.U32.AND P3, PT, R18, UR6, PT ;  /* 0x0000000612007c0c */ /* 0x000fe4000bf61070 */
[----:B------:R-:W-:Y:S02]  /*03e0*/  ISETP.GE.AND.EX P1, PT, R19, UR25, PT, P1 ;  /* 0x0000001913007c0c */ /* 0x000fe4000bf26310 */
[----:B------:R-:W-:Y:S02]  /*03f0*/  ISETP.GE.U32.AND P4, PT, R14, UR24, PT ;  /* 0x000000180e007c0c */ /* 0x000fe4000bf86070 */
[----:B------:R-:W-:-:S02]  /*0400*/  SHF.R.S32.HI R15, RZ, 0x1f, R14 ;  /* 0x0000001fff0f7819 */ /* 0x000fc4000001140e */
[----:B------:R-:W-:Y:S01]  /*0410*/  ISETP.GT.AND.EX P0, PT, R3, R17, !P0, P2 ;  /* 0x000000110300720c */ /* 0x000fe20004704320 */
[----:B------:R-:W-:Y:S01]  /*0420*/  IMAD.U32 R3, RZ, RZ, UR10 ;  /* 0x0000000aff037e24 */ /* 0x000fe2000f8e00ff */
[----:B------:R-:W-:Y:S02]  /*0430*/  ISETP.GE.U32.AND P5, PT, R22, UR24, PT ;  /* 0x0000001816007c0c */ /* 0x000fe4000bfa6070 */
[----:B------:R-:W-:Y:S01]  /*0440*/  SHF.R.S32.HI R23, RZ, 0x1f, R22 ;  /* 0x0000001fff177819 */ /* 0x000fe20000011416 */
[----:B------:R-:W-:Y:S01]  /*0450*/  IMAD.WIDE.U32 R16, R3, UR24, R16 ;  /* 0x0000001803107c25 */ /* 0x000fe2000f8e0010 */
        /* <DEDUP_REMOVED lines=8> */
[----:B------:R-:W-:Y:S01]  /*04e0*/  VIADD R2, R17, UR12 ;  /* 0x0000000c11027c36 */ /* 0x000fe20008000000 */
[----:B------:R-:W-:Y:S01]  /*04f0*/  ISETP.GT.AND.EX P2, PT, R7, R23, !P5, P3 ;  /* 0x000000170700720c */ /* 0x000fe20006f44330 */
[----:B------:R-:W-:Y:S01]  /*0500*/  IMAD.WIDE.U32 R22, R3, UR24, R22 ;  /* 0x0000001803167c25 */ /* 0x000fe2000f8e0016 */
[----:B------:R-:W-:Y:S02]  /*0510*/  IADD3 R3, R19, UR12, RZ ;  /* 0x0000000c13037c10 */ /* 0x000fe4000fffe0ff */
[----:B------:R-:W-:-:S02]  /*0520*/  SHF.L.U32 R10, R18, 0x2, RZ ;  /* 0x00000002120a7819 */ /* 0x000fc400000006ff */
[----:B------:R-:W-:Y:S02]  /*0530*/  SHF.L.U64.HI R11, R18, 0x2, R3 ;  /* 0x00000002120b7819 */ /* 0x000fe40000010203 */
[----:B------:R-:W-:Y:S02]  /*0540*/  IADD3 R8, P3, R10, UR8, RZ ;  /* 0x000000080a087c10 */ /* 0x000fe4000ff7e0ff */
[----:B------:R-:W-:Y:S02]  /*0550*/  @P1 LEA R12, P5, R18, UR20, 0x2 ;  /* 0x00000014120c1c11 */ /* 0x000fe4000f8a10ff */
[----:B------:R-:W-:Y:S02]  /*0560*/  IADD3.X R9, R11, UR9, RZ, P3, !PT ;  /* 0x000000090b097c10 */ /* 0x000fe40009ffe4ff */
[----:B------:R-:W-:Y:S01]  /*0570*/  IADD3 R10, P3, R10, UR18, RZ ;  /* 0x000000120a0a7c10 */ /* 0x000fe2000ff7e0ff */
[----:B------:R-:W-:Y:S01]  /*0580*/  IMAD.MOV.U32 R4, RZ, RZ, RZ ;  /* 0x000000ffff047224 */ /* 0x000fe200078e00ff */
[----:B------:R-:W-:-:S02]  /*0590*/  @P0 LEA R6, P6, R16, UR14, 0x1 ;  /* 0x0000000e10060c11 */ /* 0x000fc4000f8c08ff */
[----:B------:R-:W-:Y:S02]  /*05a0*/  IADD3 R5, R21, UR12, RZ ;  /* 0x0000000c15057c10 */ /* 0x000fe4000fffe0ff */
        /* <DEDUP_REMOVED lines=19> */
[----:B-1----:R-:W-:Y:S02]  /*06e0*/  IADD3 R7, R23, UR12, RZ ;  /* 0x0000000c17077c10 */ /* 0x002fe4000fffe0ff */
[----:B------:R-:W-:Y:S02]  /*06f0*/  @P4 IADD3.X R9, R25, UR9, RZ, P5, !PT ;  /* 0x0000000919094c10 */ /* 0x000fe4000affe4ff */
[----:B------:R-:W-:Y:S02]  /*0700*/  @P1 LEA R40, P6, R18, UR14, 0x1 ;  /* 0x0000000e12281c11 */ /* 0x000fe4000f8c08ff */
[----:B------:R-:W-:-:S02]  /*0710*/  @P2 LEA R42, P5, R22, UR14, 0x1 ;  /* 0x0000000e162a2c11 */ /* 0x000fc4000f8a08ff */
[----:B------:R-:W-:Y:S02]  /*0720*/  @P4 IADD3.X R25, R25, UR21, RZ, P3, !PT ;  /* 0x0000001519194c10 */ /* 0x000fe40009ffe4ff */
[----:B---3--:R-:W-:Y:S02]  /*0730*/  @P2 SHF.L.U64.HI R11, R22, 0x2, R7 ;  /* 0x00000002160b2819 */ /* 0x008fe40000010207 */
[----:B------:R-:W-:Y:S01]  /*0740*/  @P2 IADD3 R38, P3, R34, UR20, RZ ;  /* 0x0000001422262c10 */ /* 0x000fe2000ff7e0ff */
[----:B------:R-:W-:Y:S01]  /*0750*/  IMAD.MOV.U32 R6, RZ, RZ, RZ ;  /* 0x000000ffff067224 */ /* 0x000fe200078e00ff */
[----:B------:R-:W-:Y:S02]  /*0760*/  @P1 LEA.HI.X R41, R18, UR15, R3, 0x1, P6 ;  /* 0x0000000f12291c11 */ /* 0x000fe4000b0f0c03 */
[----:B------:R-:W-:Y:S02]  /*0770*/  CS2R R12, SRZ ;  /* 0x00000000000c7805 */ /* 0x000fe4000001ff00 */
[----:B------:R-:W-:Y:S01]  /*0780*/  @P2 LEA.HI.X R43, R22, UR15, R7, 0x1, P5 ;  /* 0x0000000f162b2c11 */ /* 0x000fe2000a8f0c07 */
[----:B------:R1:W5:Y:S01]  /*0790*/  @P4 LDG.E R32, desc[UR22][R24.64] ;  /* 0x0000001618204981 */ /* 0x000362000c1e1900 */
[----:B------:R-:W-:-:S02]  /*07a0*/  @P2 IADD3 R30, P5, R34, UR18, RZ ;  /* 0x00000012221e2c10 */ /* 0x000fc4000ffbe0ff */
[C---:B------:R-:W-:Y:S01]  /*07b0*/  @P2 IADD3.X R39, R11.reuse, UR21, RZ, P3, !PT ;  /* 0x000000150b272c10 */ /* 0x040fe20009ffe4ff */
[----:B------:R-:W3:Y:S01]  /*07c0*/  @P1 LDG.E.U16 R40, desc[UR22][R40.64] ;  /* 0x0000001628281981 */ /* 0x000ee2000c1e1500 */
[----:B------:R-:W-:Y:S02]  /*07d0*/  @P2 IADD3 R34, P3, R34, UR8, RZ ;  /* 0x0000000822222c10 */ /* 0x000fe4000ff7e0ff */
[----:B0-----:R-:W-:Y:S01]  /*07e0*/  SHF.L.U32 R28, R16, 0x2, RZ ;  /* 0x00000002101c7819 */ /* 0x001fe200000006ff */
[----:B------:R0:W5:Y:S01]  /*07f0*/  @P4 LDG.E R6, desc[UR22][R8.64] ;  /* 0x0000001608064981 */ /* 0x000162000c1e1900 */
[C---:B------:R-:W-:Y:S02]  /*0800*/  @P2 IADD3.X R31, R11.reuse, UR19, RZ, P5, !PT ;  /* 0x000000130b1f2c10 */ /* 0x040fe4000affe4ff */
[----:B------:R-:W-:Y:S01]  /*0810*/  @P2 IADD3.X R35, R11, UR9, RZ, P3, !PT ;  /* 0x000000090b232c10 */ /* 0x000fe20009ffe4ff */
[----:B------:R4:W5:Y:S01]  /*0820*/  @P2 LDG.E R12, desc[UR22][R38.64] ;  /* 0x00000016260c2981 */ /* 0x000962000c1e1900 */
[----:B-1----:R-:W-:-:S03]  /*0830*/  IADD3 R24, P3, R28, UR8, RZ ;  /* 0x000000081c187c10 */ /* 0x002fc6000ff7e0ff */
[----:B------:R1:W3:Y:S01]  /*0840*/  @P4 LDG.E.U16 R41, desc[UR22][R26.64] ;  /* 0x000000161a294981 */ /* 0x0002e2000c1e1500 */
[----:B------:R-:W-:Y:S01]  /*0850*/  SHF.L.U64.HI R11, R16, 0x2, R2 ;  /* 0x00000002100b7819 */ /* 0x000fe20000010202 */
[----:B------:R-:W-:Y:S01]  /*0860*/  IMAD.MOV.U32 R10, RZ, RZ, RZ ;  /* 0x000000ffff0a7224 */ /* 0x000fe200078e00ff */
[----:B0-----:R-:W-:Y:S01]  /*0870*/  CS2R R8, SRZ ;  /* 0x0000000000087805 */ /* 0x001fe2000001ff00 */
[----:B------:R-:W3:Y:S01]  /*0880*/  @P2 LDG.E.U16 R42, desc[UR22][R42.64] ;  /* 0x000000162a2a2981 */ /* 0x000ee2000c1e1500 */
[C---:B------:R-:W-:Y:S02]  /*0890*/  IADD3.X R25, R11.reuse, UR9, RZ, P3, !PT ;  /* 0x000000090b197c10 */ /* 0x040fe40009ffe4ff */
[----:B----4-:R-:W-:Y:S01]  /*08a0*/  CS2R R38, SRZ ;  /* 0x0000000000267805 */ /* 0x010fe2000001ff00 */
[----:B------:R-:W5:Y:S01]  /*08b0*/  @P2 LDG.E R10, desc[UR22][R30.64] ;  /* 0x000000161e0a2981 */ /* 0x000f62000c1e1900 */
[C---:B-1----:R-:W-:Y:S02]  /*08c0*/  IADD3 R26, P5, R28.reuse, UR18, RZ ;  /* 0x000000121c1a7c10 */ /* 0x042fe4000ffbe0ff */
[----:B------:R-:W-:Y:S01]  /*08d0*/  IADD3 R28, P6, R28, UR20, RZ ;  /* 0x000000141c1c7c10 */ /* 0x000fe2000ffde0ff */
[----:B------:R-:W5:Y:S01]  /*08e0*/  @P0 LDG.E R9, desc[UR22][R24.64] ;  /* 0x0000001618090981 */ /* 0x000f62000c1e1900 */
[----:B------:R-:W-:-:S02]  /*08f0*/  IADD3.X R27, R11, UR19, RZ, P5, !PT ;  /* 0x000000130b1b7c10 */ /* 0x000fc4000affe4ff */
[----:B------:R-:W-:Y:S01]  /*0900*/  IADD3.X R29, R11, UR21, RZ, P6, !PT ;  /* 0x000000150b1d7c10 */ /* 0x000fe2000b7fe4ff */
[----:B------:R0:W5:Y:S04]  /*0910*/  @P2 LDG.E R8, desc[UR22][R34.64] ;  /* 0x0000001622082981 */ /* 0x000168000c1e1900 */
[----:B------:R1:W5:Y:S04]  /*0920*/  @P0 LDG.E R38, desc[UR22][R26.64] ;  /* 0x000000161a260981 */ /* 0x000368000c1e1900 */
[----:B------:R1:W5:Y:S01]  /*0930*/  @P0 LDG.E R39, desc[UR22][R28.64] ;  /* 0x000000161c270981 */ /* 0x000362000c1e1900 */
[----:B------:R-:W-:Y:S01]  /*0940*/  ISETP.NE.AND P3, PT, RZ, UR29, PT ;  /* 0x0000001dff007c0c */ /* 0x000fe2000bf65270 */
[----:B------:R-:W-:Y:S01]  /*0950*/  HFMA2.MMA R11, -RZ, RZ, 0, 0 ;  /* 0x00000000ff0b7435 */ /* 0x000fe200000001ff */
[----:B0-----:R-:W-:Y:S01]  /*0960*/  CS2R R34, SRZ ;  /* 0x0000000000227805 */ /* 0x001fe2000001ff00 */
[----:B--2---:R-:W-:-:S02]  /*0970*/  @P0 HADD2.F32 R34, -RZ, R0.H0_H0 ;  /* 0x20000000ff220230 */ /* 0x004fc40000004100 */
[----:B---3--:R-:W-:Y:S02]  /*0980*/  @P1 HADD2.F32 R35, -RZ, R40.H0_H0 ;  /* 0x20000028ff231230 */ /* 0x008fe40000004100 */
[----:B------:R-:W-:Y:S02]  /*0990*/  @P4 HADD2.F32 R13, -RZ, R41.H0_H0 ;  /* 0x20000029ff0d4230 */ /* 0x000fe40000004100 */
[----:B------:R-:W-:-:S04]  /*09a0*/  @P2 HADD2.F32 R11, -RZ, R42.H0_H0 ;  /* 0x2000002aff0b2230 */ /* 0x000fc80000004100 */
        /* <DEDUP_REMOVED lines=20> */
[----:B------:R-:W-:Y:S05]  /*0af0*/  CALL.REL.NOINC `($__internal_93_$__cuda_sm3x_div_rn_noftz_f32_slowpath) ;  /* 0x0000002400f47944 */ /* 0x000fea0003c00000 */
[----:B------:R-:W-:-:S07]  /*0b00*/  MOV R44, R30 ;  /* 0x0000001e002c7202 */ /* 0x000fce0000000f00 */
.L_x_3917:
[----:B------:R-:W-:Y:S05]  /*0b10*/  BSYNC B2 ;  /* 0x0000000000027941 */ /* 0x000fea0003800000 */
.L_x_3916:
        /* <DEDUP_REMOVED lines=14> */
[----:B------:R-:W-:Y:S05]  /*0c00*/  CALL.REL.NOINC `($__internal_93_$__cuda_sm3x_div_rn_noftz_f32_slowpath) ;  /* 0x0000002400b07944 */ /* 0x000fea0003c00000 */
[----:B------:R-:W-:-:S07]  /*0c10*/  MOV R31, R30 ;  /* 0x0000001e001f7202 */ /* 0x000fce0000000f00 */
.L_x_3919:
[----:B------:R-:W-:Y:S05]  /*0c20*/  BSYNC B2 ;  /* 0x0000000000027941 */ /* 0x000fea0003800000 */
.L_x_3918:
[----:B------:R-:W-:Y:S01]  /*0c30*/  VIADD R30, R31, 0xf3000000 ;  /* 0xf30000001f1e7836 */ /* 0x000fe20000000000 */
[----:B------:R0:W1:Y:S01]  /*0c40*/  MUFU.RSQ R38, R31 ;  /* 0x0000001f00267308 */ /* 0x0000620000001400 */
[----:B------:R-:W-:Y:S03]  /*0c50*/  BSSY B0, `(.L_x_3920) ;  /* 0x000000a000007945 */ /* 0x000fe60003800000 */
[----:B------:R-:W-:-:S13]  /*0c60*/  ISETP.GT.U32.AND P3, PT, R30, 0x727fffff, PT ;  /* 0x727fffff1e00780c */ /* 0x000fda0003f64070 */
[----:B01----:R-:W-:Y:S05]  /*0c70*/  @!P3 BRA `(.L_x_3921) ;  /* 0x00000000000cb947 */ /* 0x003fea0003800000 */
[----:B------:R-:W-:-:S07]  /*0c80*/  MOV R30, 0xca0 ;  /* 0x00000ca0001e7802 */ /* 0x000fce0000000f00 */
[----:B------:R-:W-:Y:S05]  /*0c90*/  CALL.REL.NOINC `($__internal_92_$__cuda_sm20_sqrt_rn_f32_slowpath) ;  /* 0x0000002400387944 */ /* 0x000fea0003c00000 */
[----:B------:R-:W-:Y:S05]  /*0ca0*/  BRA `(.L_x_3922) ;  /* 0x0000000000107947 */ /* 0x000fea0003800000 */
.L_x_3921:
[C---:B------:R-:W-:Y:S01]  /*0cb0*/  FMUL.FTZ R30, R38.reuse, R31 ;  /* 0x0000001f261e7220 */ /* 0x040fe20000410000 */
[----:B------:R-:W-:-:S03]  /*0cc0*/  FMUL.FTZ R39, R38, 0.5 ;  /* 0x3f00000026277820 */ /* 0x000fc60000410000 */
[----:B------:R-:W-:-:S04]  /*0cd0*/  FFMA R31, -R30, R30, R31 ;  /* 0x0000001e1e1f7223 */ /* 0x000fc8000000011f */
[----:B------:R-:W-:-:S07]  /*0ce0*/  FFMA R39, R31, R39, R30 ;  /* 0x000000271f277223 */ /* 0x000fce000000001e */
.L_x_3922:
[----:B------:R-:W-:Y:S05]  /*0cf0*/  BSYNC B0 ;  /* 0x0000000000007941 */ /* 0x000fea0003800000 */
.L_x_3920:
        /* <DEDUP_REMOVED lines=13> */
[----:B------:R-:W-:Y:S05]  /*0dd0*/  CALL.REL.NOINC `($__internal_93_$__cuda_sm3x_div_rn_noftz_f32_slowpath) ;  /* 0x00000024003c7944 */ /* 0x000fea0003c00000 */
[----:B------:R-:W-:-:S07]  /*0de0*/  IMAD.MOV.U32 R38, RZ, RZ, R30 ;  /* 0x000000ffff267224 */ /* 0x000fce00078e001e */
.L_x_3924:
[----:B------:R-:W-:Y:S05]  /*0df0*/  BSYNC B2 ;  /* 0x0000000000027941 */ /* 0x000fea0003800000 */
.L_x_3923:
        /* <DEDUP_REMOVED lines=20> */
[----:B------:R-:W-:Y:S05]  /*0f40*/  CALL.REL.NOINC `($__internal_93_$__cuda_sm3x_div_rn_noftz_f32_slowpath) ;  /* 0x0000002000e07944 */ /* 0x000fea0003c00000 */
[----:B------:R-:W-:-:S07]  /*0f50*/  IMAD.MOV.U32 R44, RZ, RZ, R30 ;  /* 0x000000ffff2c7224 */ /* 0x000fce00078e001e */
.L_x_3926:
[----:B------:R-:W-:Y:S05]  /*0f60*/  BSYNC B2 ;  /* 0x0000000000027941 */ /* 0x000fea0003800000 */
.L_x_3925:
        /* <DEDUP_REMOVED lines=14> */
[----:B------:R-:W-:Y:S05]  /*1050*/  CALL.REL.NOINC `($__internal_93_$__cuda_sm3x_div_rn_noftz_f32_slowpath) ;  /* 0x00000020009c7944 */ /* 0x000fea0003c00000 */
[----:B------:R-:W-:-:S07]  /*1060*/  IMAD.MOV.U32 R31, RZ, RZ, R30 ;  /* 0x000000ffff1f7224 */ /* 0x000fce00078e001e */
.L_x_3928:
[----:B------:R-:W-:Y:S05]  /*1070*/  BSYNC B2 ;  /* 0x0000000000027941 */ /* 0x000fea0003800000 */
.L_x_3927:
[----:B------:R-:W-:Y:S01]  /*1080*/  IADD3 R30, R31, -0xd000000, RZ ;  /* 0xf30000001f1e7810 */ /* 0x000fe20007ffe0ff */
[----:B------:R0:W1:Y:S01]  /*1090*/  MUFU.RSQ R38, R31 ;  /* 0x0000001f00267308 */ /* 0x0000620000001400 */
[----:B------:R-:W-:Y:S02]  /*10a0*/  BSSY B0, `(.L_x_3929) ;  /* 0x000000a000007945 */ /* 0x000fe40003800000 */
[----:B------:R-:W-:-:S13]  /*10b0*/  ISETP.GT.U32.AND P3, PT, R30, 0x727fffff, PT ;  /* 0x727fffff1e00780c */ /* 0x000fda0003f64070 */
[----:B0-----:R-:W-:Y:S05]  /*10c0*/  @!P3 BRA `(.L_x_3930) ;  /* 0x00000000000cb947 */ /* 0x001fea0003800000 */
[----:B------:R-:W-:-:S07]  /*10d0*/  MOV R30, 0x10f0 ;  /* 0x000010f0001e7802 */ /* 0x000fce0000000f00 */
[----:B-1----:R-:W-:Y:S05]  /*10e0*/  CALL.REL.NOINC `($__internal_92_$__cuda_sm20_sqrt_rn_f32_slowpath) ;  /* 0x0000002000247944 */ /* 0x002fea0003c00000 */
[----:B------:R-:W-:Y:S05]  /*10f0*/  BRA `(.L_x_3931) ;  /* 0x0000000000107947 */ /* 0x000fea0003800000 */
.L_x_3930:
[C---:B-1----:R-:W-:Y:S01]  /*1100*/  FMUL.FTZ R30, R38.reuse, R31 ;  /* 0x0000001f261e7220 */ /* 0x042fe20000410000 */
[----:B------:R-:W-:-:S03]  /*1110*/  FMUL.FTZ R39, R38, 0.5 ;  /* 0x3f00000026277820 */ /* 0x000fc60000410000 */
[----:B------:R-:W-:-:S04]  /*1120*/  FFMA R31, -R30, R30, R31 ;  /* 0x0000001e1e1f7223 */ /* 0x000fc8000000011f */
[----:B------:R-:W-:-:S07]  /*1130*/  FFMA R39, R31, R39, R30 ;  /* 0x000000271f277223 */ /* 0x000fce000000001e */
.L_x_3931:
[----:B------:R-:W-:Y:S05]  /*1140*/  BSYNC B0 ;  /* 0x0000000000007941 */ /* 0x000fea0003800000 */
.L_x_3929:
        /* <DEDUP_REMOVED lines=13> */
[----:B------:R-:W-:Y:S05]  /*1220*/  CALL.REL.NOINC `($__internal_93_$__cuda_sm3x_div_rn_noftz_f32_slowpath) ;  /* 0x0000002000287944 */ /* 0x000fea0003c00000 */
[----:B------:R-:W-:-:S07]  /*1230*/  MOV R39, R30 ;  /* 0x0000001e00277202 */ /* 0x000fce0000000f00 */
.L_x_3933:
[----:B------:R-:W-:Y:S05]  /*1240*/  BSYNC B2 ;  /* 0x0000000000027941 */ /* 0x000fea0003800000 */
.L_x_3932:
        /* <DEDUP_REMOVED lines=20> */
[----:B------:R-:W-:Y:S05]  /*1390*/  CALL.REL.NOINC `($__internal_93_$__cuda_sm3x_div_rn_noftz_f32_slowpath) ;  /* 0x0000001c00cc7944 */ /* 0x000fea0003c00000 */
[----:B------:R-:W-:-:S07]  /*13a0*/  MOV R44, R30 ;  /* 0x0000001e002c7202 */ /* 0x000fce0000000f00 */
.L_x_3935:
[----:B------:R-:W-:Y:S05]  /*13b0*/  BSYNC B2 ;  /* 0x0000000000027941 */ /* 0x000fea0003800000 */
.L_x_3934:
        /* <DEDUP_REMOVED lines=14> */
[----:B------:R-:W-:Y:S05]  /*14a0*/  CALL.REL.NOINC `($__internal_93_$__cuda_sm3x_div_rn_noftz_f32_slowpath) ;  /* 0x0000001c00887944 */ /* 0x000fea0003c00000 */
[----:B------:R-:W-:-:S07]  /*14b0*/  MOV R31, R30 ;  /* 0x0000001e001f7202 */ /* 0x000fce0000000f00 */
.L_x_3937:
[----:B------:R-:W-:Y:S05]  /*14c0*/  BSYNC B2 ;  /* 0x0000000000027941 */ /* 0x000fea0003800000 */
.L_x_3936:
        /* <DEDUP_REMOVED lines=8> */
.L_x_3939:
[C---:B-1----:R-:W-:Y:S01]  /*1550*/  FMUL.FTZ R30, R38.reuse, R31 ;  /* 0x0000001f261e7220 */ /* 0x042fe20000410000 */
[----:B------:R-:W-:-:S03]  /*1560*/  FMUL.FTZ R39, R38, 0.5 ;  /* 0x3f00000026277820 */ /* 0x000fc60000410000 */
[----:B------:R-:W-:-:S04]  /*1570*/  FFMA R31, -R30, R30, R31 ;  /* 0x0000001e1e1f7223 */ /* 0x000fc8000000011f */
[----:B------:R-:W-:-:S07]  /*1580*/  FFMA R39, R31, R39, R30 ;  /* 0x000000271f277223 */ /* 0x000fce000000001e */
.L_x_3940:
[----:B------:R-:W-:Y:S05]  /*1590*/  BSYNC B0 ;  /* 0x0000000000007941 */ /* 0x000fea0003800000 */
.L_x_3938:
        /* <DEDUP_REMOVED lines=15> */
.L_x_3942:
[----:B------:R-:W-:Y:S05]  /*1690*/  BSYNC B2 ;  /* 0x0000000000027941 */ /* 0x000fea0003800000 */
.L_x_3941:
        /* <DEDUP_REMOVED lines=20> */
[----:B------:R-:W-:Y:S05]  /*17e0*/  CALL.REL.NOINC `($__internal_93_$__cuda_sm3x_div_rn_noftz_f32_slowpath) ;  /* 0x0000001800b87944 */ /* 0x000fea0003c00000 */
[----:B------:R-:W-:-:S07]  /*17f0*/  MOV R10, R30 ;  /* 0x0000001e000a7202 */ /* 0x000fce0000000f00 */
.L_x_3944:
[----:B------:R-:W-:Y:S05]  /*1800*/  BSYNC B2 ;  /* 0x0000000000027941 */ /* 0x000fea0003800000 */
.L_x_3943:
        /* <DEDUP_REMOVED lines=16> */
.L_x_3946:
[----:B------:R-:W-:Y:S05]  /*1910*/  BSYNC B2 ;  /* 0x0000000000027941 */ /* 0x000fea0003800000 */
.L_x_3945:
        /* <DEDUP_REMOVED lines=8> */
.L_x_3948:
[C---:B------:R-:W-:Y:S01]  /*19a0*/  FMUL.FTZ R30, R38.reuse, R31 ;  /* 0x0000001f261e7220 */ /* 0x040fe20000410000 */
[----:B------:R-:W-:-:S03]  /*19b0*/  FMUL.FTZ R39, R38, 0.5 ;  /* 0x3f00000026277820 */ /* 0x000fc60000410000 */
[----:B------:R-:W-:-:S04]  /*19c0*/  FFMA R31, -R30, R30, R31 ;  /* 0x0000001e1e1f7223 */ /* 0x000fc8000000011f */
[----:B------:R-:W-:-:S07]  /*19d0*/  FFMA R39, R31, R39, R30 ;  /* 0x000000271f277223 */ /* 0x000fce000000001e */
.L_x_3949:
[----:B------:R-:W-:Y:S05]  /*19e0*/  BSYNC B0 ;  /* 0x0000000000007941 */ /* 0x000fea0003800000 */
.L_x_3947:
        /* <DEDUP_REMOVED lines=14> */
.L_x_3951:
[----:B------:R-:W-:Y:S05]  /*1ad0*/  BSYNC B2 ;  /* 0x0000000000027941 */ /* 0x000fea0003800000 */
.L_x_3950:
[----:B------:R-:W-:Y:S01]  /*1ae0*/  FFMA R39, R8, UR31, R30 ;  /* 0x0000001f08277c23 */ /* 0x000fe2000800001e */
[----:B------:R-:W-:Y:S06]  /*1af0*/  BRA `(.L_x_3952) ;  /* 0x0000001000587947 */ /* 0x000fec0003800000 */
.L_x_3915:
        /* <DEDUP_REMOVED lines=22> */
.L_x_3954:
[----:B------:R-:W-:Y:S05]  /*1c60*/  BSYNC B2 ;  /* 0x0000000000027941 */ /* 0x000fea0003800000 */
.L_x_3953:
        /* <DEDUP_REMOVED lines=16> */
.L_x_3956:
[----:B------:R-:W-:Y:S05]  /*1d70*/  BSYNC B2 ;  /* 0x0000000000027941 */ /* 0x000fea0003800000 */
.L_x_3955:
        /* <DEDUP_REMOVED lines=8> */
.L_x_3958:
[C---:B------:R-:W-:Y:S01]  /*1e00*/  FMUL.FTZ R30, R38.reuse, R31 ;  /* 0x0000001f261e7220 */ /* 0x040fe20000410000 */
[----:B------:R-:W-:-:S03]  /*1e10*/  FMUL.FTZ R39, R38, 0.5 ;  /* 0x3f00000026277820 */ /* 0x000fc60000410000 */
[----:B------:R-:W-:-:S04]  /*1e20*/  FFMA R31, -R30, R30, R31 ;  /* 0x0000001e1e1f7223 */ /* 0x000fc8000000011f */
[----:B------:R-:W-:-:S07]  /*1e30*/  FFMA R39, R31, R39, R30 ;  /* 0x000000271f277223 */ /* 0x000fce000000001e */
.L_x_3959:
[----:B------:R-:W-:Y:S05]  /*1e40*/  BSYNC B0 ;  /* 0x0000000000007941 */ /* 0x000fea0003800000 */
.L_x_3957:
        /* <DEDUP_REMOVED lines=15> */
.L_x_3961:
[----:B------:R-:W-:Y:S05]  /*1f40*/  BSYNC B2 ;  /* 0x0000000000027941 */ /* 0x000fea0003800000 */
.L_x_3960:
        /* <DEDUP_REMOVED lines=21> */
[----:B------:R-:W-:Y:S05]  /*20a0*/  CALL.REL.NOINC `($__internal_93_$__cuda_sm3x_div_rn_noftz_f32_slowpath) ;  /* 0x0000001000887944 */ /* 0x000fea0003c00000 */
[----:B------:R-:W-:-:S07]  /*20b0*/  MOV R44, R30 ;  /* 0x0000001e002c7202 */ /* 0x000fce0000000f00 */
.L_x_3963:
[----:B------:R-:W-:Y:S05]  /*20c0*/  BSYNC B2 ;  /* 0x0000000000027941 */ /* 0x000fea0003800000 */
.L_x_3962:
        /* <DEDUP_REMOVED lines=15> */
.L_x_3965:
[----:B------:R-:W-:Y:S05]  /*21c0*/  BSYNC B2 ;  /* 0x0000000000027941 */ /* 0x000fea0003800000 */
.L_x_3964:
[----:B------:R-:W-:Y:S01]  /*21d0*/  IADD3 R38, R30, -0xd000000, RZ ;  /* 0xf30000001e267810 */ /* 0x000fe20007ffe0ff */
[----:B------:R0:W1:Y:S01]  /*21e0*/  MUFU.RSQ R31, R30 ;  /* 0x0000001e001f7308 */ /* 0x0000620000001400 */
[----:B------:R-:W-:Y:S02]  /*21f0*/  BSSY B0, `(.L_x_3966) ;  /* 0x000000b000007945 */ /* 0x000fe40003800000 */
[----:B------:R-:W-:-:S13]  /*2200*/  ISETP.GT.U32.AND P3, PT, R38, 0x727fffff, PT ;  /* 0x727fffff2600780c */ /* 0x000fda0003f64070 */
[----:B0-----:R-:W-:Y:S05]  /*2210*/  @!P3 BRA `(.L_x_3967) ;  /* 0x000000000010b947 */ /* 0x001fea0003800000 */
[----:B-1----:R-:W-:Y:S02]  /*2220*/  MOV R31, R30 ;  /* 0x0000001e001f7202 */ /* 0x002fe40000000f00 */
[----:B------:R-:W-:-:S07]  /*2230*/  MOV R30, 0x2250 ;  /* 0x00002250001e7802 */ /* 0x000fce0000000f00 */
[----:B------:R-:W-:Y:S05]  /*2240*/  CALL.REL.NOINC `($__internal_92_$__cuda_sm20_sqrt_rn_f32_slowpath) ;  /* 0x0000000c00cc7944 */ /* 0x000fea0003c00000 */
[----:B------:R-:W-:Y:S05]  /*2250*/  BRA `(.L_x_3968) ;  /* 0x0000000000107947 */ /* 0x000fea0003800000 */
.L_x_3967:
[C---:B-1----:R-:W-:Y:S01]  /*2260*/  FMUL.FTZ R39, R31.reuse, R30 ;  /* 0x0000001e1f277220 */ /* 0x042fe20000410000 */
[----:B------:R-:W-:-:S03]  /*2270*/  FMUL.FTZ R31, R31, 0.5 ;  /* 0x3f0000001f1f7820 */ /* 0x000fc60000410000 */
[----:B------:R-:W-:-:S04]  /*2280*/  FFMA R30, -R39, R39, R30 ;  /* 0x00000027271e7223 */ /* 0x000fc8000000011e */
[----:B------:R-:W-:-:S07]  /*2290*/  FFMA R39, R30, R31, R39 ;  /* 0x0000001f1e277223 */ /* 0x000fce0000000027 */
.L_x_3968:
[----:B------:R-:W-:Y:S05]  /*22a0*/  BSYNC B0 ;  /* 0x0000000000007941 */ /* 0x000fea0003800000 */
.L_x_3966:
        /* <DEDUP_REMOVED lines=13> */
[----:B------:R-:W-:Y:S05]  /*2380*/  CALL.REL.NOINC `($__internal_93_$__cuda_sm3x_div_rn_noftz_f32_slowpath) ;  /* 0x0000000c00d07944 */ /* 0x000fea0003c00000 */
[----:B------:R-:W-:-:S07]  /*2390*/  MOV R38, R30 ;  /* 0x0000001e00267202 */ /* 0x000fce0000000f00 */
.L_x_3970:
[----:B------:R-:W-:Y:S05]  /*23a0*/  BSYNC B2 ;  /* 0x0000000000027941 */ /* 0x000fea0003800000 */
.L_x_3969:
        /* <DEDUP_REMOVED lines=21> */
[----:B------:R-:W-:Y:S05]  /*2500*/  CALL.REL.NOINC `($__internal_93_$__cuda_sm3x_div_rn_noftz_f32_slowpath) ;  /* 0x0000000c00707944 */ /* 0x000fea0003c00000 */
[----:B------:R-:W-:-:S07]  /*2510*/  IMAD.MOV.U32 R44, RZ, RZ, R30 ;  /* 0x000000ffff2c7224 */ /* 0x000fce00078e001e */
.L_x_3972:
[----:B------:R-:W-:Y:S05]  /*2520*/  BSYNC B2 ;  /* 0x0000000000027941 */ /* 0x000fea0003800000 */
.L_x_3971:
        /* <DEDUP_REMOVED lines=16> */
.L_x_3974:
[----:B------:R-:W-:Y:S05]  /*2630*/  BSYNC B2 ;  /* 0x0000000000027941 */ /* 0x000fea0003800000 */
.L_x_3973:
        /* <DEDUP_REMOVED lines=8> */
.L_x_3976:
[C---:B-1----:R-:W-:Y:S01]  /*26c0*/  FMUL.FTZ R30, R38.reuse, R31 ;  /* 0x0000001f261e7220 */ /* 0x042fe20000410000 */
[----:B------:R-:W-:-:S03]  /*26d0*/  FMUL.FTZ R39, R38, 0.5 ;  /* 0x3f00000026277820 */ /* 0x000fc60000410000 */
[----:B------:R-:W-:-:S04]  /*26e0*/  FFMA R31, -R30, R30, R31 ;  /* 0x0000001e1e1f7223 */ /* 0x000fc8000000011f */
[----:B------:R-:W-:-:S07]  /*26f0*/  FFMA R39, R31, R39, R30 ;  /* 0x000000271f277223 */ /* 0x000fce000000001e */
.L_x_3977:
[----:B------:R-:W-:Y:S05]  /*2700*/  BSYNC B0 ;  /* 0x0000000000007941 */ /* 0x000fea0003800000 */
.L_x_3975:
        /* <DEDUP_REMOVED lines=15> */
.L_x_3979:
[----:B------:R-:W-:Y:S05]  /*2800*/  BSYNC B2 ;  /* 0x0000000000027941 */ /* 0x000fea0003800000 */
.L_x_3978:
        /* <DEDUP_REMOVED lines=20> */
[----:B------:R-:W-:Y:S05]  /*2950*/  CALL.REL.NOINC `($__internal_93_$__cuda_sm3x_div_rn_noftz_f32_slowpath) ;  /* 0x00000008005c7944 */ /* 0x000fea0003c00000 */
[----:B------:R-:W-:-:S07]  /*2960*/  MOV R10, R30 ;  /* 0x0000001e000a7202 */ /* 0x000fce0000000f00 */
.L_x_3981:
[----:B------:R-:W-:Y:S05]  /*2970*/  BSYNC B2 ;  /* 0x0000000000027941 */ /* 0x000fea0003800000 */
.L_x_3980:
        /* <DEDUP_REMOVED lines=16> */
.L_x_3983:
[----:B------:R-:W-:Y:S05]  /*2a80*/  BSYNC B2 ;  /* 0x0000000000027941 */ /* 0x000fea0003800000 */
.L_x_3982:
        /* <DEDUP_REMOVED lines=8> */
.L_x_3985:
[C---:B-1----:R-:W-:Y:S01]  /*2b10*/  FMUL.FTZ R30, R38.reuse, R31 ;  /* 0x0000001f261e7220 */ /* 0x042fe20000410000 */
[----:B------:R-:W-:-:S03]  /*2b20*/  FMUL.FTZ R39, R38, 0.5 ;  /* 0x3f00000026277820 */ /* 0x000fc60000410000 */
[----:B------:R-:W-:-:S04]  /*2b30*/  FFMA R31, -R30, R30, R31 ;  /* 0x0000001e1e1f7223 */ /* 0x000fc8000000011f */
[----:B------:R-:W-:-:S07]  /*2b40*/  FFMA R39, R31, R39, R30 ;  /* 0x000000271f277223 */ /* 0x000fce000000001e */
.L_x_3986:
[----:B------:R-:W-:Y:S05]  /*2b50*/  BSYNC B0 ;  /* 0x0000000000007941 */ /* 0x000fea0003800000 */
.L_x_3984:
        /* <DEDUP_REMOVED lines=14> */
.L_x_3988:
[----:B------:R-:W-:Y:S05]  /*2c40*/  BSYNC B2 ;  /* 0x0000000000027941 */ /* 0x000fea0003800000 */
.L_x_3987:
[----:B------:R-:W-:-:S07]  /*2c50*/  MOV R39, R30 ;  /* 0x0000001e00277202 */ /* 0x000fce0000000f00 */
.L_x_3952:
        /* <DEDUP_REMOVED lines=33> */
.L_x_3990:
[----:B------:R-:W-:Y:S05]  /*2e70*/  BSYNC B0 ;  /* 0x0000000000007941 */ /* 0x000fea0003800000 */
.L_x_3989:
        /* <DEDUP_REMOVED lines=17> */
.L_x_3992:
[----:B------:R-:W-:Y:S05]  /*2f90*/  BSYNC B0 ;  /* 0x0000000000007941 */ /* 0x000fea0003800000 */
.L_x_3991:
        /* <DEDUP_REMOVED lines=18> */
.L_x_3994:
[----:B------:R-:W-:Y:S05]  /*30c0*/  BSYNC B0 ;  /* 0x0000000000007941 */ /* 0x000fea0003800000 */
.L_x_3993:
        /* <DEDUP_REMOVED lines=11> */
        .weak           $__internal_92_$__cuda_sm20_sqrt_rn_f32_slowpath
        .type           $__internal_92_$__cuda_sm20_sqrt_rn_f32_slowpath,@function
        .size           $__internal_92_$__cuda_sm20_sqrt_rn_f32_slowpath,($__internal_93_$__cuda_sm3x_div_rn_noftz_f32_slowpath - $__internal_92_$__cuda_sm20_sqrt_rn_f32_slowpath)
$__internal_92_$__cuda_sm20_sqrt_rn_f32_slowpath:
        /* <DEDUP_REMOVED lines=19> */
.L_x_3996:
[----:B------:R-:W-:-:S04]  /*32b0*/  IMAD.MOV.U32 R31, RZ, RZ, 0x0 ;  /* 0x00000000ff1f7424 */ /* 0x000fc800078e00ff */
[----:B------:R-:W-:Y:S05]  /*32c0*/  RET.REL.NODEC R30 `(_Z25multi_tensor_apply_kernelI18TensorListMetadataILi5ELb0EEN18transformer_engine17multi_tensor_adam17AdamFunctorMasterI13__nv_bfloat166__halfflEEJffffffNS3_10adamMode_tEfEEvlPViT_T0_DpT1_) ;  /* 0xffffffcc1e4c7950 */ /* 0x000fea0003c3ffff */
        .weak           $__internal_93_$__cuda_sm3x_div_rn_noftz_f32_slowpath
        .type           $__internal_93_$__cuda_sm3x_div_rn_noftz_f32_slowpath,@function
        .size           $__internal_93_$__cuda_sm3x_div_rn_noftz_f32_slowpath,(.L_x_5576 - $__internal_93_$__cuda_sm3x_div_rn_noftz_f32_slowpath)
$__internal_93_$__cuda_sm3x_div_rn_noftz_f32_slowpath:
        /* <DEDUP_REMOVED lines=36> */
.L_x_3998:
        /* <DEDUP_REMOVED lines=51> */
.L_x_4005:
[----:B------:R-:W-:-:S04]  /*3840*/  LOP3.LUT R43, R43, 0x80000000, RZ, 0xc0, !PT ;  /* 0x800000002b2b7812 */ /* 0x000fc800078ec0ff */
[----:B------:R-:W-:Y:S01]  /*3850*/  LOP3.LUT R43, R43, 0x7f800000, RZ, 0xfc, !PT ;  /* 0x7f8000002b2b7812 */ /* 0x000fe200078efcff */
[----:B------:R-:W-:Y:S06]  /*3860*/  BRA `(.L_x_4006) ;  /* 0x0000000000047947 */ /* 0x000fec0003800000 */
.L_x_4004:
[----:B------:R-:W-:-:S07]  /*3870*/  IMAD R43, R41, 0x800000, R43 ;  /* 0x00800000292b7824 */ /* 0x000fce00078e022b */
.L_x_4006:
[----:B------:R-:W-:Y:S05]  /*3880*/  BSYNC B1 ;  /* 0x0000000000017941 */ /* 0x000fea0003800000 */
.L_x_4003:
[----:B------:R-:W-:Y:S01]  /*3890*/  MOV R30, R43 ;  /* 0x0000002b001e7202 */ /* 0x000fe20000000f00 */
[----:B------:R-:W-:Y:S06]  /*38a0*/  BRA `(.L_x_4007) ;  /* 0x0000000000207947 */ /* 0x000fec0003800000 */
.L_x_4002:
[----:B------:R-:W-:-:S04]  /*38b0*/  LOP3.LUT R30, R30, 0x80000000, R40, 0x48, !PT ;  /* 0x800000001e1e7812 */ /* 0x000fc800078e4828 */
[----:B------:R-:W-:Y:S01]  /*38c0*/  LOP3.LUT R30, R30, 0x7f800000, RZ, 0xfc, !PT ;  /* 0x7f8000001e1e7812 */ /* 0x000fe200078efcff */
[----:B------:R-:W-:Y:S06]  /*38d0*/  BRA `(.L_x_4007) ;  /* 0x0000000000147947 */ /* 0x000fec0003800000 */
.L_x_4001:
[----:B------:R-:W-:Y:S01]  /*38e0*/  LOP3.LUT R30, R30, 0x80000000, R40, 0x48, !PT ;  /* 0x800000001e1e7812 */ /* 0x000fe200078e4828 */
[----:B------:R-:W-:Y:S06]  /*38f0*/  BRA `(.L_x_4007) ;  /* 0x00000000000c7947 */ /* 0x000fec0003800000 */
.L_x_4000:
[----:B------:R-:W0:Y:S01]  /*3900*/  MUFU.RSQ R30, -QNAN ;  /* 0xffc00000001e7908 */ /* 0x000e220000001400 */
[----:B------:R-:W-:Y:S05]  /*3910*/  BRA `(.L_x_4007) ;  /* 0x0000000000047947 */ /* 0x000fea0003800000 */
.L_x_3999:
[----:B------:R-:W-:-:S07]  /*3920*/  FADD.FTZ R30, R40, R30 ;  /* 0x0000001e281e7221 */ /* 0x000fce0000010000 */
.L_x_4007:
[----:B------:R-:W-:Y:S05]  /*3930*/  BSYNC B0 ;  /* 0x0000000000007941 */ /* 0x000fea0003800000 */
.L_x_3997:
[----:B------:R-:W-:Y:S01]  /*3940*/  MOV R38, R39 ;  /* 0x0000002700267202 */ /* 0x000fe20000000f00 */
[----:B------:R-:W-:-:S06]  /*3950*/  HFMA2.MMA R39, -RZ, RZ, 0, 0 ;  /* 0x00000000ff277435 */ /* 0x000fcc00000001ff */
[----:B0-----:R-:W-:Y:S05]  /*3960*/  RET.REL.NODEC R38 `(_Z25multi_tensor_apply_kernelI18TensorListMetadataILi5ELb0EEN18transformer_engine17multi_tensor_adam17AdamFunctorMasterI13__nv_bfloat166__halfflEEJffffffNS3_10adamMode_tEfEEvlPViT_T0_DpT1_) ;  /* 0xffffffc426a47950 */ /* 0x001fea0003c3ffff */
.L_x_4008:
        /* <DEDUP_REMOVED lines=9> */
.L_x_5576:


//--------------------- .text._Z25multi_tensor_apply_kernelI18TensorListMetadataILi5ELb0EEN18transformer_engine17multi_tensor_adam17AdamFunctorMasterI13__nv_bfloat16fflEEJffffffNS3_10adamMode_tEfEEvlPViT_T0_DpT1_ --------------------------
	.section	.text._Z25multi_tensor_apply_kernelI18TensorListMetadataILi5ELb0EEN18transformer_engine17multi_tensor_adam17AdamFunctorMasterI13__nv_bfloat16fflEEJffffffNS3_10adamMode_tEfEEvlPViT_T0_DpT1_,"ax",@progbits
	.align	128
        .global         _Z25multi_tensor_apply_kernelI18TensorListMetadataILi5ELb0EEN18transformer_engine17multi_tensor_adam17AdamFunctorMasterI13__nv_bfloat16fflEEJffffffNS3_10adamMode_tEfEEvlPViT_T0_DpT1_
        .type           _Z25multi_tensor_apply_kernelI18TensorListMetadataILi5ELb0EEN18transformer_engine17multi_tensor_adam17AdamFunctorMasterI13__nv_bfloat16fflEEJffffffNS3_10adamMode_tEfEEvlPViT_T0_DpT1_,@function
        .size           _Z25multi_tensor_apply_kernelI18TensorListMetadataILi5ELb0EEN18transformer_engine17multi_tensor_adam17AdamFunctorMasterI13__nv_bfloat16fflEEJffffffNS3_10adamMode_tEfEEvlPViT_T0_DpT1_,(.L_x_5578 - _Z25multi_tensor_apply_kernelI18TensorListMetadataILi5ELb0EEN18transformer_engine17multi_tensor_adam17AdamFunctorMasterI13__nv_bfloat16fflEEJffffffNS3_10adamMode_tEfEEvlPViT_T0_DpT1_)
        .other          _Z25multi_tensor_apply_kernelI18TensorListMetadataILi5ELb0EEN18transformer_engine17multi_tensor_adam17AdamFunctorMasterI13__nv_bfloat16fflEEJffffffNS3_10adamMode_tEfEEvlPViT_T0_DpT1_,@"STO_CUDA_ENTRY STV_DEFAULT"
_Z25multi_tensor_apply_kernelI18TensorListMetadataILi5ELb0EEN18transformer_engine17multi_tensor_adam17AdamFunctorMasterI13__nv_bfloat16fflEEJffffffNS3_10adamMode_tEfEEvlPViT_T0_DpT1_:
.text._Z25multi_tensor_apply_kernelI18TensorListMetadataILi5ELb0EEN18transformer_engine17multi_tensor_adam17AdamFunctorMasterI13__nv_bfloat16fflEEJffffffNS3_10adamMode_tEfEEvlPViT_T0_DpT1_:
        /* <DEDUP_REMOVED lines=45> */
.L_x_4089:
[----:B------:R-:W0:Y:S01]  /*02d0*/  S2R R3, SR_TID.X ;  /* 0x0000000000037919 */ /* 0x000e220000002100 */
[----:B------:R-:W-:Y:S01]  /*02e0*/  MOV R9, UR11 ;  /* 0x0000000b00097c02 */ /* 0x000fe20008000f00 */
[----:B------:R-:W-:Y:S01]  /*02f0*/  UIMAD UR12, UR26, UR24, URZ ;  /* 0x000000181a0c72a4 */ /* 0x000fe2000f8e023f */
[----:B------:R-:W-:Y:S02]  /*0300*/  MOV R7, UR11 ;  /* 0x0000000b00077c02 */ /* 0x000fe40008000f00 */
[----:B------:R-:W-:Y:S02]  /*0310*/  CS2R R40, SRZ ;  /* 0x0000000000287805 */ /* 0x000fe4000001ff00 */
[----:B------:R-:W-:Y:S01]  /*0320*/  MOV R11, UR11 ;  /* 0x0000000b000b7c02 */ /* 0x000fe20008000f00 */
[----:B------:R-:W-:Y:S01]  /*0330*/  UIMAD UR12, UR10, UR25, UR12 ;  /* 0x000000190a0c72a4 */ /* 0x000fe2000f8e020c */
[----:B0-----:R-:W-:-:S04]  /*0340*/  IADD3 R4, R3, UR4, RZ ;  /* 0x0000000403047c10 */ /* 0x001fc8000fffe0ff */
[C---:B------:R-:W-:Y:S01]  /*0350*/  ISETP.GE.U32.AND P1, PT, R4.reuse, UR24, PT ;  /* 0x0000001804007c0c */ /* 0x040fe2000bf26070 */
[C---:B------:R-:W-:Y:S01]  /*0360*/  VIADD R20, R4.reuse, UR28 ;  /* 0x0000001c04147c36 */ /* 0x040fe20008000000 */
[----:B------:R-:W-:Y:S02]  /*0370*/  SHF.R.S32.HI R5, RZ, 0x1f, R4 ;  /* 0x0000001fff057819 */ /* 0x000fe40000011404 */
[----:B------:R-:W-:Y:S01]  /*0380*/  ISETP.LT.U32.AND P2, PT, R4, UR6, PT ;  /* 0x0000000604007c0c */ /* 0x000fe2000bf41070 */
[C---:B------:R-:W-:Y:S01]  /*0390*/  VIADD R18, R20.reuse, UR28 ;  /* 0x0000001c14127c36 */ /* 0x040fe20008000000 */
[C---:B------:R-:W-:Y:S02]  /*03a0*/  ISETP.GE.U32.AND P0, PT, R20.reuse, UR24, PT ;  /* 0x0000001814007c0c */ /* 0x040fe4000bf06070 */
[----:B------:R-:W-:Y:S02]  /*03b0*/  SHF.R.S32.HI R21, RZ, 0x1f, R20 ;  /* 0x0000001fff157819 */ /* 0x000fe40000011414 */
[----:B------:R-:W-:-:S02]  /*03c0*/  ISETP.LT.U32.AND P3, PT, R20, UR6, PT ;  /* 0x0000000614007c0c */ /* 0x000fc4000bf61070 */
[----:B------:R-:W-:Y:S02]  /*03d0*/  ISETP.GE.AND.EX P0, PT, R21, UR25, PT, P0 ;  /* 0x0000001915007c0c */ /* 0x000fe4000bf06300 */
[----:B------:R-:W-:Y:S02]  /*03e0*/  ISETP.GE.AND.EX P1, PT, R5, UR25, PT, P1 ;  /* 0x0000001905007c0c */ /* 0x000fe4000bf26310 */
[----:B------:R-:W-:Y:S02]  /*03f0*/  ISETP.GT.AND.EX P0, PT, R9, R21, !P0, P3 ;  /* 0x000000150900720c */ /* 0x000fe40004704330 */
[----:B------:R-:W-:Y:S02]  /*0400*/  MOV R9, UR10 ;  /* 0x0000000a00097c02 */ /* 0x000fe40008000f00 */
[----:B------:R-:W-:Y:S02]  /*0410*/  ISETP.GE.U32.AND P3, PT, R18, UR24, PT ;  /* 0x0000001812007c0c */ /* 0x000fe4000bf66070 */
[----:B------:R-:W-:Y:S01]  /*0420*/  SHF.R.S32.HI R19, RZ, 0x1f, R18 ;  /* 0x0000001fff137819 */ /* 0x000fe20000011412 */
[----:B------:R-:W-:Y:S01]  /*0430*/  IMAD.WIDE.U32 R20, R9, UR24, R20 ;  /* 0x0000001809147c25 */ /* 0x000fe2000f8e0014 */
[----:B------:R-:W-:-:S02]  /*0440*/  ISETP.GT.AND.EX P1, PT, R7, R5, !P1, P2 ;  /* 0x000000050700720c */ /* 0x000fc40004f24320 */
[C---:B------:R-:W-:Y:S01]  /*0450*/  IADD3 R22, R18.reuse, UR28, RZ ;  /* 0x0000001c12167c10 */ /* 0x040fe2000fffe0ff */
[----:B------:R-:W-:Y:S01]  /*0460*/  IMAD.WIDE.U32 R4, R9, UR24, R4 ;  /* 0x0000001809047c25 */ /* 0x000fe2000f8e0004 */
[----:B------:R-:W-:Y:S02]  /*0470*/  ISETP.LT.U32.AND P2, PT, R18, UR6, PT ;  /* 0x0000000612007c0c */ /* 0x000fe4000bf41070 */
[----:B------:R-:W-:Y:S01]  /*0480*/  ISETP.GE.AND.EX P3, PT, R19, UR25, PT, P3 ;  /* 0x0000001913007c0c */ /* 0x000fe2000bf66330 */
[----:B------:R-:W-:Y:S01]  /*0490*/  VIADD R5, R5, UR12 ;  /* 0x0000000c05057c36 */ /* 0x000fe20008000000 */
[C---:B------:R-:W-:Y:S02]  /*04a0*/  ISETP.GE.U32.AND P5, PT, R22.reuse, UR24, PT ;  /* 0x0000001816007c0c */ /* 0x040fe4000bfa6070 */
[----:B------:R-:W-:Y:S02]  /*04b0*/  SHF.R.S32.HI R23, RZ, 0x1f, R22 ;  /* 0x0000001fff177819 */ /* 0x000fe40000011416 */
[----:B------:R-:W-:Y:S01]  /*04c0*/  ISETP.GT.AND.EX P2, PT, R7, R19, !P3, P2 ;  /* 0x000000130700720c */ /* 0x000fe20005f44320 */
[----:B------:R-:W-:Y:S01]  /*04d0*/  IMAD.WIDE.U32 R6, R9, UR24, R18 ;  /* 0x0000001809067c25 */ /* 0x000fe2000f8e0012 */
[----:B------:R-:W-:-:S02]  /*04e0*/  ISETP.LT.U32.AND P4, PT, R22, UR6, PT ;  /* 0x0000000616007c0c */ /* 0x000fc4000bf81070 */
[----:B------:R-:W-:Y:S01]  /*04f0*/  ISETP.GE.AND.EX P5, PT, R23, UR25, PT, P5 ;  /* 0x0000001917007c0c */ /* 0x000fe2000bfa6350 */
[----:B------:R-:W-:Y:S01]  /*0500*/  VIADD R7, R7, UR12 ;  /* 0x0000000c07077c36 */ /* 0x000fe20008000000 */
[C---:B------:R-:W-:Y:S02]  /*0510*/  SHF.L.U32 R28, R4.reuse, 0x2, RZ ;  /* 0x00000002041c7819 */ /* 0x040fe400000006ff */
[----:B------:R-:W-:Y:S02]  /*0520*/  SHF.L.U64.HI R2, R4, 0x2, R5 ;  /* 0x0000000204027819 */ /* 0x000fe40000010205 */
[----:B------:R-:W-:Y:S02]  /*0530*/  IADD3 R4, R21, UR12, RZ ;  /* 0x0000000c15047c10 */ /* 0x000fe4000fffe0ff */
[----:B------:R-:W-:Y:S02]  /*0540*/  SHF.L.U32 R0, R20, 0x2, RZ ;  /* 0x0000000214007819 */ /* 0x000fe400000006ff */
[----:B------:R-:W-:Y:S01]  /*0550*/  ISETP.GT.AND.EX P4, PT, R11, R23, !P5, P4 ;  /* 0x000000170b00720c */ /* 0x000fe20006f84340 */
[----:B------:R-:W-:Y:S01]  /*0560*/  IMAD.WIDE.U32 R22, R9, UR24, R22 ;  /* 0x0000001809167c25 */ /* 0x000fe2000f8e0016 */
[----:B------:R-:W-:-:S02]  /*0570*/  @P1 IADD3 R8, P3, R28, UR14, RZ ;  /* 0x0000000e1c081c10 */ /* 0x000fc4000ff7e0ff */
[----:B------:R-:W-:Y:S02]  /*0580*/  SHF.L.U64.HI R36, R20, 0x2, R4 ;  /* 0x0000000214247819 */ /* 0x000fe40000010204 */
[----:B------:R-:W-:Y:S02]  /*0590*/  @P0 IADD3 R12, P5, R0, UR14, RZ ;  /* 0x0000000e000c0c10 */ /* 0x000fe4000ffbe0ff */
[----:B------:R-:W-:Y:S02]  /*05a0*/  SHF.L.U32 R5, R6, 0x2, RZ ;  /* 0x0000000206057819 */ /* 0x000fe400000006ff */
[----:B------:R-:W-:Y:S02]  /*05b0*/  @P1 IADD3.X R9, R2, UR15, RZ, P3, !PT ;  /* 0x0000000f02091c10 */ /* 0x000fe40009ffe4ff */
[----:B------:R-:W-:Y:S02]  /*05c0*/  @P0 IADD3.X R13, R36, UR15, RZ, P5, !PT ;  /* 0x0000000f240d0c10 */ /* 0x000fe4000affe4ff */
[----:B------:R-:W-:Y:S01]  /*05d0*/  SHF.L.U64.HI R6, R6, 0x2, R7 ;  /* 0x0000000206067819 */ /* 0x000fe20000010207 */
[----:B------:R0:W5:Y:S01]  /*05e0*/  @P1 LDG.E R41, desc[UR22][R8.64] ;  /* 0x0000001608291981 */ /* 0x000162000c1e1900 */
[----:B------:R-:W-:-:S02]  /*05f0*/  @P2 IADD3 R26, P3, R5, UR18, RZ ;  /* 0x00000012051a2c10 */ /* 0x000fc4000ff7e0ff */
[----:B------:R-:W-:Y:S02]  /*0600*/  CS2R R16, SRZ ;  /* 0x0000000000107805 */ /* 0x000fe4000001ff00 */
[C---:B------:R-:W-:Y:S01]  /*0610*/  @P2 IADD3 R14, P5, R5.reuse, UR8, RZ ;  /* 0x00000008050e2c10 */ /* 0x040fe2000ffbe0ff */
[----:B------:R-:W-:Y:S01]  /*0620*/  IMAD.MOV.U32 R7, RZ, RZ, RZ ;  /* 0x000000ffff077224 */ /* 0x000fe200078e00ff */
[C---:B------:R-:W-:Y:S02]  /*0630*/  @P2 IADD3.X R27, R6.reuse, UR19, RZ, P3, !PT ;  /* 0x00000013061b2c10 */ /* 0x040fe40009ffe4ff */
[----:B------:R-:W-:Y:S02]  /*0640*/  CS2R R38, SRZ ;  /* 0x0000000000267805 */ /* 0x000fe4000001ff00 */
[----:B------:R-:W-:Y:S01]  /*0650*/  @P2 IADD3.X R15, R6, UR9, RZ, P5, !PT ;  /* 0x00000009060f2c10 */ /* 0x000fe2000affe4ff */
[----:B------:R-:W-:Y:S01]  /*0660*/  IMAD.MOV.U32 R11, RZ, RZ, RZ ;  /* 0x000000ffff0b7224 */ /* 0x000fe200078e00ff */
[C---:B------:R-:W-:Y:S01]  /*0670*/  @P2 IADD3 R24, P5, R5.reuse, UR14, RZ ;  /* 0x0000000e05182c10 */ /* 0x040fe2000ffbe0ff */
[----:B------:R-:W5:Y:S01]  /*0680*/  @P2 LDG.E R16, desc[UR22][R26.64] ;  /* 0x000000161a102981 */ /* 0x000f62000c1e1900 */
[----:B------:R-:W-:-:S02]  /*0690*/  @P2 IADD3 R42, P3, R5, UR20, RZ ;  /* 0x00000014052a2c10 */ /* 0x000fc4000ff7e0ff */
[----:B0-----:R-:W-:Y:S01]  /*06a0*/  IADD3 R8, R23, UR12, RZ ;  /* 0x0000000c17087c10 */ /* 0x001fe2000fffe0ff */
[----:B------:R0:W5:Y:S01]  /*06b0*/  @P2 LDG.E R7, desc[UR22][R14.64] ;  /* 0x000000160e072981 */ /* 0x000162000c1e1900 */
[----:B------:R-:W-:Y:S02]  /*06c0*/  SHF.L.U32 R9, R22, 0x2, RZ ;  /* 0x0000000216097819 */ /* 0x000fe400000006ff */
[C---:B------:R-:W-:Y:S01]  /*06d0*/  @P2 IADD3.X R25, R6.reuse, UR15, RZ, P5, !PT ;  /* 0x0000000f06192c10 */ /* 0x040fe2000affe4ff */
[----:B------:R-:W-:Y:S01]  /*06e0*/  HFMA2.MMA R53, -RZ, RZ, 0, 0 ;  /* 0x00000000ff357435 */ /* 0x000fe200000001ff */
[----:B------:R-:W-:Y:S01]  /*06f0*/  @P2 IADD3.X R43, R6, UR21, RZ, P3, !PT ;  /* 0x00000015062b2c10 */ /* 0x000fe20009ffe4ff */
[----:B------:R-:W-:Y:S01]  /*0700*/  HFMA2.MMA R47, -RZ, RZ, 0, 0 ;  /* 0x00000000ff2f7435 */ /* 0x000fe200000001ff */
[----:B------:R-:W-:Y:S01]  /*0710*/  SHF.L.U64.HI R10, R22, 0x2, R8 ;  /* 0x00000002160a7819 */ /* 0x000fe20000010208 */
[----:B------:R1:W5:Y:S01]  /*0720*/  @P2 LDG.E R38, desc[UR22][R24.64] ;  /* 0x0000001618262981 */ /* 0x000362000c1e1900 */
[----:B------:R-:W-:-:S02]  /*0730*/  @P4 IADD3 R44, P5, R9, UR20, RZ ;  /* 0x00000014092c4c10 */ /* 0x000fc4000ffbe0ff */
[C---:B------:R-:W-:Y:S01]  /*0740*/  @P4 IADD3 R32, P3, R9.reuse, UR8, RZ ;  /* 0x0000000809204c10 */ /* 0x040fe2000ff7e0ff */
[----:B------:R-:W5:Y:S01]  /*0750*/  @P2 LDG.E R39, desc[UR22][R42.64] ;  /* 0x000000162a272981 */ /* 0x000f62000c1e1900 */
[C---:B------:R-:W-:Y:S02]  /*0760*/  @P4 IADD3.X R45, R10.reuse, UR21, RZ, P5, !PT ;  /* 0x000000150a2d4c10 */ /* 0x040fe4000affe4ff */
[C---:B------:R-:W-:Y:S01]  /*0770*/  @P4 IADD3 R30, P2, R9.reuse, UR18, RZ ;  /* 0x00000012091e4c10 */ /* 0x040fe2000ff5e0ff */
[----:B------:R-:W5:Y:S01]  /*0780*/  @P0 LDG.E R40, desc[UR22][R12.64] ;  /* 0x000000160c280981 */ /* 0x000f62000c1e1900 */
[----:B------:R-:W-:Y:S02]  /*0790*/  @P4 IADD3 R34, P5, R9, UR14, RZ ;  /* 0x0000000e09224c10 */ /* 0x000fe4000ffbe0ff */
[----:B0-----:R-:W-:Y:S02]  /*07a0*/  CS2R R14, SRZ ;  /* 0x00000000000e7805 */ /* 0x001fe4000001ff00 */
[C---:B------:R-:W-:Y:S01]  /*07b0*/  @P4 IADD3.X R31, R10.reuse, UR19, RZ, P2, !PT ;  /* 0x000000130a1f4c10 */ /* 0x040fe200097fe4ff */
[----:B------:R-:W5:Y:S01]  /*07c0*/  @P4 LDG.E R17, desc[UR22][R44.64] ;  /* 0x000000162c114981 */ /* 0x000f62000c1e1900 */
[----:B------:R-:W-:-:S02]  /*07d0*/  @P4 IADD3.X R33, R10, UR9, RZ, P3, !PT ;  /* 0x000000090a214c10 */ /* 0x000fc40009ffe4ff */
[----:B------:R-:W-:Y:S01]  /*07e0*/  @P4 IADD3.X R35, R10, UR15, RZ, P5, !PT ;  /* 0x0000000f0a234c10 */ /* 0x000fe2000affe4ff */
[----:B------:R0:W5:Y:S01]  /*07f0*/  @P4 LDG.E R15, desc[UR22][R30.64] ;  /* 0x000000161e0f4981 */ /* 0x000162000c1e1900 */
[C---:B-1----:R-:W-:Y:S02]  /*0800*/  IADD3 R24, P2, R28.reuse, UR8, RZ ;  /* 0x000000081c187c10 */ /* 0x042fe4000ff5e0ff */
[C---:B------:R-:W-:Y:S01]  /*0810*/  IADD3 R26, P3, R28.reuse, UR18, RZ ;  /* 0x000000121c1a7c10 */ /* 0x040fe2000ff7e0ff */
[----:B------:R1:W5:Y:S01]  /*0820*/  @P4 LDG.E R11, desc[UR22][R32.64] ;  /* 0x00000016200b4981 */ /* 0x000362000c1e1900 */
[----:B------:R-:W-:Y:S02]  /*0830*/  IADD3 R28, P5, R28, UR20, RZ ;  /* 0x000000141c1c7c10 */ /* 0x000fe4000ffbe0ff */
[C---:B------:R-:W-:Y:S01]  /*0840*/  IADD3.X R25, R2.reuse, UR9, RZ, P2, !PT ;  /* 0x0000000902197c10 */ /* 0x040fe200097fe4ff */
[----:B------:R2:W5:Y:S01]  /*0850*/  @P4 LDG.E R14, desc[UR22][R34.64] ;  /* 0x00000016220e4981 */ /* 0x000562000c1e1900 */
[----:B------:R-:W-:-:S02]  /*0860*/  IADD3.X R27, R2, UR19, RZ, P3, !PT ;  /* 0x00000013021b7c10 */ /* 0x000fc40009ffe4ff */
[----:B------:R-:W-:Y:S02]  /*0870*/  IADD3.X R29, R2, UR21, RZ, P5, !PT ;  /* 0x00000015021d7c10 */ /* 0x000fe4000affe4ff */
[C---:B0-----:R-:W-:Y:S02]  /*0880*/  IADD3 R30, P2, R0.reuse, UR8, RZ ;  /* 0x00000008001e7c10 */ /* 0x041fe4000ff5e0ff */
[----:B------:R-:W-:Y:S02]  /*0890*/  CS2R R12, SRZ ;  /* 0x00000000000c7805 */ /* 0x000fe4000001ff00 */
[C---:B-1----:R-:W-:Y:S01]  /*08a0*/  IADD3 R32, P3, R0.reuse, UR18, RZ ;  /* 0x0000001200207c10 */ /* 0x042fe2000ff7e0ff */
[----:B------:R-:W-:Y:S01]  /*08b0*/  IMAD.MOV.U32 R42, RZ, RZ, RZ ;  /* 0x000000ffff2a7224 */ /* 0x000fe200078e00ff */
[----:B------:R-:W-:Y:S01]  /*08c0*/  MOV R45, RZ ;  /* 0x000000ff002d7202 */ /* 0x000fe20000000f00 */
[----:B------:R0:W5:Y:S01]  /*08d0*/  @P1 LDG.E R53, desc[UR22][R26.64] ;  /* 0x000000161a351981 */ /* 0x000162000c1e1900 */
[----:B--2---:R-:W-:-:S02]  /*08e0*/  IADD3 R34, P5, R0, UR20, RZ ;  /* 0x0000001400227c10 */ /* 0x004fc4000ffbe0ff */
[C---:B------:R-:W-:Y:S01]  /*08f0*/  IADD3.X R31, R36.reuse, UR9, RZ, P2, !PT ;  /* 0x00000009241f7c10 */ /* 0x040fe200097fe4ff */
[----:B------:R0:W5:Y:S01]  /*0900*/  @P1 LDG.E R12, desc[UR22][R24.64] ;  /* 0x00000016180c1981 */ /* 0x000162000c1e1900 */
[C---:B------:R-:W-:Y:S02]  /*0910*/  IADD3.X R33, R36.reuse, UR19, RZ, P3, !PT ;  /* 0x0000001324217c10 */ /* 0x040fe40009ffe4ff */
[----:B------:R-:W-:Y:S01]  /*0920*/  IADD3.X R35, R36, UR21, RZ, P5, !PT ;  /* 0x0000001524237c10 */ /* 0x000fe2000affe4ff */
        /* <DEDUP_REMOVED lines=25> */
[----:B------:R-:W-:Y:S05]  /*0ac0*/  CALL.REL.NOINC `($__internal_95_$__cuda_sm3x_div_rn_noftz_f32_slowpath) ;  /* 0x0000002400d87944 */ /* 0x000fea0003c00000 */
[----:B------:R-:W-:-:S07]  /*0ad0*/  MOV R43, R2 ;  /* 0x00000002002b7202 */ /* 0x000fce0000000f00 */
.L_x_4011:
[----:B------:R-:W-:Y:S05]  /*0ae0*/  BSYNC B2 ;  /* 0x0000000000027941 */ /* 0x000fea0003800000 */
.L_x_4010:
        /* <DEDUP_REMOVED lines=14> */
[----:B------:R-:W-:Y:S05]  /*0bd0*/  CALL.REL.NOINC `($__internal_95_$__cuda_sm3x_div_rn_noftz_f32_slowpath) ;  /* 0x0000002400947944 */ /* 0x000fea0003c00000 */
[----:B------:R-:W-:-:S07]  /*0be0*/  MOV R36, R2 ;  /* 0x0000000200247202 */ /* 0x000fce0000000f00 */
.L_x_4013:
[----:B------:R-:W-:Y:S05]  /*0bf0*/  BSYNC B2 ;  /* 0x0000000000027941 */ /* 0x000fea0003800000 */
.L_x_4012:
[----:B------:R-:W-:Y:S01]  /*0c00*/  IADD3 R2, R36, -0xd000000, RZ ;  /* 0xf300000024027810 */ /* 0x000fe20007ffe0ff */
[----:B------:R0:W1:Y:S01]  /*0c10*/  MUFU.RSQ R45, R36 ;  /* 0x00000024002d7308 */ /* 0x0000620000001400 */
[----:B------:R-:W-:Y:S02]  /*0c20*/  BSSY B0, `(.L_x_4014) ;  /* 0x000000a000007945 */ /* 0x000fe40003800000 */
[----:B------:R-:W-:-:S13]  /*0c30*/  ISETP.GT.U32.AND P2, PT, R2, 0x727fffff, PT ;  /* 0x727fffff0200780c */ /* 0x000fda0003f44070 */
[----:B0-----:R-:W-:Y:S05]  /*0c40*/  @!P2 BRA `(.L_x_4015) ;  /* 0x00000000000ca947 */ /* 0x001fea0003800000 */
[----:B------:R-:W-:-:S07]  /*0c50*/  MOV R2, 0xc70 ;  /* 0x00000c7000027802 */ /* 0x000fce0000000f00 */
[----:B-1----:R-:W-:Y:S05]  /*0c60*/  CALL.REL.NOINC `($__internal_94_$__cuda_sm20_sqrt_rn_f32_slowpath) ;  /* 0x0000002400187944 */ /* 0x002fea0003c00000 */
[----:B------:R-:W-:Y:S05]  /*0c70*/  BRA `(.L_x_4016) ;  /* 0x0000000000107947 */ /* 0x000fea0003800000 */
.L_x_4015:
[C---:B-1----:R-:W-:Y:S01]  /*0c80*/  FMUL.FTZ R37, R45.reuse, R36 ;  /* 0x000000242d257220 */ /* 0x042fe20000410000 */
[----:B------:R-:W-:-:S03]  /*0c90*/  FMUL.FTZ R44, R45, 0.5 ;  /* 0x3f0000002d2c7820 */ /* 0x000fc60000410000 */
[----:B------:R-:W-:-:S04]  /*0ca0*/  FFMA R36, -R37, R37, R36 ;  /* 0x0000002525247223 */ /* 0x000fc80000000124 */
[----:B------:R-:W-:-:S07]  /*0cb0*/  FFMA R44, R36, R44, R37 ;  /* 0x0000002c242c7223 */ /* 0x000fce0000000025 */
.L_x_4016:
[----:B------:R-:W-:Y:S05]  /*0cc0*/  BSYNC B0 ;  /* 0x0000000000007941 */ /* 0x000fea0003800000 */
.L_x_4014:
        /* <DEDUP_REMOVED lines=12> */
[----:B------:R-:W-:Y:S05]  /*0d90*/  CALL.REL.NOINC `($__internal_95_$__cuda_sm3x_div_rn_noftz_f32_slowpath) ;  /* 0x0000002400247944 */ /* 0x000fea0003c00000 */
[----:B------:R-:W-:-:S07]  /*0da0*/  MOV R45, R2 ;  /* 0x00000002002d7202 */ /* 0x000fce0000000f00 */
.L_x_4018:
[----:B------:R-:W-:Y:S05]  /*0db0*/  BSYNC B2 ;  /* 0x0000000000027941 */ /* 0x000fea0003800000 */
.L_x_4017:
        /* <DEDUP_REMOVED lines=22> */
.L_x_4020:
[----:B------:R-:W-:Y:S05]  /*0f20*/  BSYNC B2 ;  /* 0x0000000000027941 */ /* 0x000fea0003800000 */
.L_x_4019:
        /* <DEDUP_REMOVED lines=16> */
.L_x_4022:
[----:B------:R-:W-:Y:S05]  /*1030*/  BSYNC B2 ;  /* 0x0000000000027941 */ /* 0x000fea0003800000 */
.L_x_4021:
        /* <DEDUP_REMOVED lines=8> */
.L_x_4024:
[C---:B-1----:R-:W-:Y:S01]  /*10c0*/  FMUL.FTZ R37, R49.reuse, R36 ;  /* 0x0000002431257220 */ /* 0x042fe20000410000 */
[----:B------:R-:W-:-:S03]  /*10d0*/  FMUL.FTZ R44, R49, 0.5 ;  /* 0x3f000000312c7820 */ /* 0x000fc60000410000 */
[----:B------:R-:W-:-:S04]  /*10e0*/  FFMA R36, -R37, R37, R36 ;  /* 0x0000002525247223 */ /* 0x000fc80000000124 */
[----:B------:R-:W-:-:S07]  /*10f0*/  FFMA R44, R36, R44, R37 ;  /* 0x0000002c242c7223 */ /* 0x000fce0000000025 */
.L_x_4025:
[----:B------:R-:W-:Y:S05]  /*1100*/  BSYNC B0 ;  /* 0x0000000000007941 */ /* 0x000fea0003800000 */
.L_x_4023:
        /* <DEDUP_REMOVED lines=13> */
[----:B------:R-:W-:Y:S05]  /*11e0*/  CALL.REL.NOINC `($__internal_95_$__cuda_sm3x_div_rn_noftz_f32_slowpath) ;  /* 0x0000002000107944 */ /* 0x000fea0003c00000 */
.L_x_4027:
[----:B------:R-:W-:Y:S05]  /*11f0*/  BSYNC B2 ;  /* 0x0000000000027941 */ /* 0x000fea0003800000 */
.L_x_4026:
        /* <DEDUP_REMOVED lines=20> */
[----:B------:R-:W-:Y:S05]  /*1340*/  CALL.REL.NOINC `($__internal_95_$__cuda_sm3x_div_rn_noftz_f32_slowpath) ;  /* 0x0000001c00b87944 */ /* 0x000fea0003c00000 */
[----:B------:R-:W-:-:S07]  /*1350*/  MOV R40, R2 ;  /* 0x0000000200287202 */ /* 0x000fce0000000f00 */
.L_x_4029:
[----:B------:R-:W-:Y:S05]  /*1360*/  BSYNC B2 ;  /* 0x0000000000027941 */ /* 0x000fea0003800000 */
.L_x_4028:
        /* <DEDUP_REMOVED lines=14> */
[----:B------:R-:W-:Y:S05]  /*1450*/  CALL.REL.NOINC `($__internal_95_$__cuda_sm3x_div_rn_noftz_f32_slowpath) ;  /* 0x0000001c00747944 */ /* 0x000fea0003c00000 */
[----:B------:R-:W-:-:S07]  /*1460*/  MOV R36, R2 ;  /* 0x0000000200247202 */ /* 0x000fce0000000f00 */
.L_x_4031:
[----:B------:R-:W-:Y:S05]  /*1470*/  BSYNC B2 ;  /* 0x0000000000027941 */ /* 0x000fea0003800000 */
.L_x_4030:
        /* <DEDUP_REMOVED lines=8> */
.L_x_4033:
[C---:B-1----:R-:W-:Y:S01]  /*1500*/  FMUL.FTZ R37, R49.reuse, R36 ;  /* 0x0000002431257220 */ /* 0x042fe20000410000 */
[----:B------:R-:W-:-:S03]  /*1510*/  FMUL.FTZ R44, R49, 0.5 ;  /* 0x3f000000312c7820 */ /* 0x000fc60000410000 */
[----:B------:R-:W-:-:S04]  /*1520*/  FFMA R36, -R37, R37, R36 ;  /* 0x0000002525247223 */ /* 0x000fc80000000124 */
[----:B------:R-:W-:-:S07]  /*1530*/  FFMA R44, R36, R44, R37 ;  /* 0x0000002c242c7223 */ /* 0x000fce0000000025 */
.L_x_4034:
[----:B------:R-:W-:Y:S05]  /*1540*/  BSYNC B0 ;  /* 0x0000000000007941 */ /* 0x000fea0003800000 */
.L_x_4032:
        /* <DEDUP_REMOVED lines=13> */
[----:B------:R-:W-:Y:S05]  /*1620*/  CALL.REL.NOINC `($__internal_95_$__cuda_sm3x_div_rn_noftz_f32_slowpath) ;  /* 0x0000001c00007944 */ /* 0x000fea0003c00000 */
[----:B------:R-:W-:-:S07]  /*1630*/  MOV R42, R2 ;  /* 0x00000002002a7202 */ /* 0x000fce0000000f00 */
.L_x_4036:
[----:B------:R-:W-:Y:S05]  /*1640*/  BSYNC B2 ;  /* 0x0000000000027941 */ /* 0x000fea0003800000 */
.L_x_4035:
[----:B------:R-:W0:Y:S01]  /*1650*/  LDC.64 R36, c[0x0][0xd98] ;  /* 0x00036600ff247b82 */ /* 0x000e220000000a00 */
[C---:B------:R-:W-:Y:S01]  /*1660*/  FMUL R2, R14.reuse, UR13 ;  /* 0x0000000d0e027c20 */ /* 0x040fe20008400000 */
        /* <DEDUP_REMOVED lines=20> */
.L_x_4038:
[----:B------:R-:W-:Y:S05]  /*17b0*/  BSYNC B2 ;  /* 0x0000000000027941 */ /* 0x000fea0003800000 */
.L_x_4037:
        /* <DEDUP_REMOVED lines=14> */
[----:B------:R-:W-:Y:S05]  /*18a0*/  CALL.REL.NOINC `($__internal_95_$__cuda_sm3x_div_rn_noftz_f32_slowpath) ;  /* 0x0000001800607944 */ /* 0x000fea0003c00000 */
[----:B------:R-:W-:-:S07]  /*18b0*/  IMAD.MOV.U32 R36, RZ, RZ, R2 ;  /* 0x000000ffff247224 */ /* 0x000fce00078e0002 */
.L_x_4040:
[----:B------:R-:W-:Y:S05]  /*18c0*/  BSYNC B2 ;  /* 0x0000000000027941 */ /* 0x000fea0003800000 */
.L_x_4039:
        /* <DEDUP_REMOVED lines=8> */
.L_x_4042:
[C---:B-1----:R-:W-:Y:S01]  /*1950*/  FMUL.FTZ R15, R37.reuse, R36 ;  /* 0x00000024250f7220 */ /* 0x042fe20000410000 */
[----:B------:R-:W-:-:S03]  /*1960*/  FMUL.FTZ R44, R37, 0.5 ;  /* 0x3f000000252c7820 */ /* 0x000fc60000410000 */
[----:B------:R-:W-:-:S04]  /*1970*/  FFMA R36, -R15, R15, R36 ;  /* 0x0000000f0f247223 */ /* 0x000fc80000000124 */
[----:B------:R-:W-:-:S07]  /*1980*/  FFMA R44, R36, R44, R15 ;  /* 0x0000002c242c7223 */ /* 0x000fce000000000f */
.L_x_4043:
[----:B------:R-:W-:Y:S05]  /*1990*/  BSYNC B0 ;  /* 0x0000000000007941 */ /* 0x000fea0003800000 */
.L_x_4041:
        /* <DEDUP_REMOVED lines=12> */
[----:B------:R-:W-:Y:S05]  /*1a60*/  CALL.REL.NOINC `($__internal_95_$__cuda_sm3x_div_rn_noftz_f32_slowpath) ;  /* 0x0000001400f07944 */ /* 0x000fea0003c00000 */
.L_x_4045:
[----:B------:R-:W-:Y:S05]  /*1a70*/  BSYNC B2 ;  /* 0x0000000000027941 */ /* 0x000fea0003800000 */
.L_x_4044:
[----:B------:R-:W-:Y:S01]  /*1a80*/  FFMA R44, R11, UR31, R2 ;  /* 0x0000001f0b2c7c23 */ /* 0x000fe20008000002 */
[----:B------:R-:W-:Y:S06]  /*1a90*/  BRA `(.L_x_4046) ;  /* 0x0000001000487947 */ /* 0x000fec0003800000 */
.L_x_4009:
        /* <DEDUP_REMOVED lines=20> */
[----:B------:R-:W-:Y:S05]  /*1be0*/  CALL.REL.NOINC `($__internal_95_$__cuda_sm3x_div_rn_noftz_f32_slowpath) ;  /* 0x0000001400907944 */ /* 0x000fea0003c00000 */
[----:B------:R-:W-:-:S07]  /*1bf0*/  MOV R43, R2 ;  /* 0x00000002002b7202 */ /* 0x000fce0000000f00 */
.L_x_4048:
[----:B------:R-:W-:Y:S05]  /*1c00*/  BSYNC B2 ;  /* 0x0000000000027941 */ /* 0x000fea0003800000 */
.L_x_4047:
        /* <DEDUP_REMOVED lines=16> */
.L_x_4050:
[----:B------:R-:W-:Y:S05]  /*1d10*/  BSYNC B2 ;  /* 0x0000000000027941 */ /* 0x000fea0003800000 */
.L_x_4049:
        /* <DEDUP_REMOVED lines=8> */
.L_x_4052:
[C---:B-1----:R-:W-:Y:S01]  /*1da0*/  FMUL.FTZ R37, R45.reuse, R36 ;  /* 0x000000242d257220 */ /* 0x042fe20000410000 */
[----:B------:R-:W-:-:S03]  /*1db0*/  FMUL.FTZ R44, R45, 0.5 ;  /* 0x3f0000002d2c7820 */ /* 0x000fc60000410000 */
[----:B------:R-:W-:-:S04]  /*1dc0*/  FFMA R36, -R37, R37, R36 ;  /* 0x0000002525247223 */ /* 0x000fc80000000124 */
[----:B------:R-:W-:-:S07]  /*1dd0*/  FFMA R44, R36, R44, R37 ;  /* 0x0000002c242c7223 */ /* 0x000fce0000000025 */
.L_x_4053:
[----:B------:R-:W-:Y:S05]  /*1de0*/  BSYNC B0 ;  /* 0x0000000000007941 */ /* 0x000fea0003800000 */
.L_x_4051:
        /* <DEDUP_REMOVED lines=13> */
.L_x_4055:
[----:B------:R-:W-:Y:S05]  /*1ec0*/  BSYNC B2 ;  /* 0x0000000000027941 */ /* 0x000fea0003800000 */
.L_x_4054:
        /* <DEDUP_REMOVED lines=21> */
[----:B------:R-:W-:Y:S05]  /*2020*/  CALL.REL.NOINC `($__internal_95_$__cuda_sm3x_div_rn_noftz_f32_slowpath) ;  /* 0x0000001000807944 */ /* 0x000fea0003c00000 */
[----:B------:R-:W-:-:S07]  /*2030*/  MOV R40, R2 ;  /* 0x0000000200287202 */ /* 0x000fce0000000f00 */
.L_x_4057:
[----:B------:R-:W-:Y:S05]  /*2040*/  BSYNC B2 ;  /* 0x0000000000027941 */ /* 0x000fea0003800000 */
.L_x_4056:
        /* <DEDUP_REMOVED lines=15> */
.L_x_4059:
[----:B------:R-:W-:Y:S05]  /*2140*/  BSYNC B2 ;  /* 0x0000000000027941 */ /* 0x000fea0003800000 */
.L_x_4058:
[----:B------:R-:W-:Y:S01]  /*2150*/  IADD3 R36, R2, -0xd000000, RZ ;  /* 0xf300000002247810 */ /* 0x000fe20007ffe0ff */
[----:B------:R0:W1:Y:S01]  /*2160*/  MUFU.RSQ R49, R2 ;  /* 0x0000000200317308 */ /* 0x0000620000001400 */
[----:B------:R-:W-:Y:S02]  /*2170*/  BSSY B0, `(.L_x_4060) ;  /* 0x000000b000007945 */ /* 0x000fe40003800000 */
[----:B------:R-:W-:-:S13]  /*2180*/  ISETP.GT.U32.AND P2, PT, R36, 0x727fffff, PT ;  /* 0x727fffff2400780c */ /* 0x000fda0003f44070 */
[----:B0-----:R-:W-:Y:S05]  /*2190*/  @!P2 BRA `(.L_x_4061) ;  /* 0x000000000010a947 */ /* 0x001fea0003800000 */
[----:B------:R-:W-:Y:S02]  /*21a0*/  MOV R36, R2 ;  /* 0x0000000200247202 */ /* 0x000fe40000000f00 */
[----:B------:R-:W-:-:S07]  /*21b0*/  MOV R2, 0x21d0 ;  /* 0x000021d000027802 */ /* 0x000fce0000000f00 */
[----:B-1----:R-:W-:Y:S05]  /*21c0*/  CALL.REL.NOINC `($__internal_94_$__cuda_sm20_sqrt_rn_f32_slowpath) ;  /* 0x0000000c00c07944 */ /* 0x002fea0003c00000 */
[----:B------:R-:W-:Y:S05]  /*21d0*/  BRA `(.L_x_4062) ;  /* 0x0000000000107947 */ /* 0x000fea0003800000 */
.L_x_4061:
[C---:B-1----:R-:W-:Y:S01]  /*21e0*/  FMUL.FTZ R37, R49.reuse, R2 ;  /* 0x0000000231257220 */ /* 0x042fe20000410000 */
[----:B------:R-:W-:-:S03]  /*21f0*/  FMUL.FTZ R44, R49, 0.5 ;  /* 0x3f000000312c7820 */ /* 0x000fc60000410000 */
[----:B------:R-:W-:-:S04]  /*2200*/  FFMA R2, -R37, R37, R2 ;  /* 0x0000002525027223 */ /* 0x000fc80000000102 */
[----:B------:R-:W-:-:S07]  /*2210*/  FFMA R44, R2, R44, R37 ;  /* 0x0000002c022c7223 */ /* 0x000fce0000000025 */
.L_x_4062:
[----:B------:R-:W-:Y:S05]  /*2220*/  BSYNC B0 ;  /* 0x0000000000007941 */ /* 0x000fea0003800000 */
.L_x_4060:
        /* <DEDUP_REMOVED lines=14> */
.L_x_4064:
[----:B------:R-:W-:Y:S05]  /*2310*/  BSYNC B2 ;  /* 0x0000000000027941 */ /* 0x000fea0003800000 */
.L_x_4063:
        /* <DEDUP_REMOVED lines=22> */
[----:B------:R-:W-:-:S07]  /*2480*/  IMAD.MOV.U32 R40, RZ, RZ, R2 ;  /* 0x000000ffff287224 */ /* 0x000fce00078e0002 */
.L_x_4066:
[----:B------:R-:W-:Y:S05]  /*2490*/  BSYNC B2 ;  /* 0x0000000000027941 */ /* 0x000fea0003800000 */
.L_x_4065:
        /* <DEDUP_REMOVED lines=15> */
.L_x_4068:
[----:B------:R-:W-:Y:S05]  /*2590*/  BSYNC B2 ;  /* 0x0000000000027941 */ /* 0x000fea0003800000 */
.L_x_4067:
[----:B------:R-:W-:Y:S01]  /*25a0*/  IADD3 R36, R2, -0xd000000, RZ ;  /* 0xf300000002247810 */ /* 0x000fe20007ffe0ff */
[----:B------:R0:W1:Y:S01]  /*25b0*/  MUFU.RSQ R49, R2 ;  /* 0x0000000200317308 */ /* 0x0000620000001400 */
[----:B------:R-:W-:Y:S02]  /*25c0*/  BSSY B0, `(.L_x_4069) ;  /* 0x000000b000007945 */ /* 0x000fe40003800000 */
[----:B------:R-:W-:-:S13]  /*25d0*/  ISETP.GT.U32.AND P2, PT, R36, 0x727fffff, PT ;  /* 0x727fffff2400780c */ /* 0x000fda0003f44070 */
[----:B0-----:R-:W-:Y:S05]  /*25e0*/  @!P2 BRA `(.L_x_4070) ;  /* 0x000000000010a947 */ /* 0x001fea0003800000 */
[----:B------:R-:W-:Y:S01]  /*25f0*/  IMAD.MOV.U32 R36, RZ, RZ, R2 ;  /* 0x000000ffff247224 */ /* 0x000fe200078e0002 */
[----:B------:R-:W-:-:S07]  /*2600*/  MOV R2, 0x2620 ;  /* 0x0000262000027802 */ /* 0x000fce0000000f00 */
[----:B-1----:R-:W-:Y:S05]  /*2610*/  CALL.REL.NOINC `($__internal_94_$__cuda_sm20_sqrt_rn_f32_slowpath) ;  /* 0x0000000800ac7944 */ /* 0x002fea0003c00000 */
[----:B------:R-:W-:Y:S05]  /*2620*/  BRA `(.L_x_4071) ;  /* 0x0000000000107947 */ /* 0x000fea0003800000 */
.L_x_4070:
[C---:B-1----:R-:W-:Y:S01]  /*2630*/  FMUL.FTZ R37, R49.reuse, R2 ;  /* 0x0000000231257220 */ /* 0x042fe20000410000 */
[----:B------:R-:W-:-:S03]  /*2640*/  FMUL.FTZ R44, R49, 0.5 ;  /* 0x3f000000312c7820 */ /* 0x000fc60000410000 */
[----:B------:R-:W-:-:S04]  /*2650*/  FFMA R2, -R37, R37, R2 ;  /* 0x0000002525027223 */ /* 0x000fc80000000102 */
[----:B------:R-:W-:-:S07]  /*2660*/  FFMA R44, R2, R44, R37 ;  /* 0x0000002c022c7223 */ /* 0x000fce0000000025 */
.L_x_4071:
[----:B------:R-:W-:Y:S05]  /*2670*/  BSYNC B0 ;  /* 0x0000000000007941 */ /* 0x000fea0003800000 */
.L_x_4069:
        /* <DEDUP_REMOVED lines=13> */
[----:B------:R-:W-:Y:S05]  /*2750*/  CALL.REL.NOINC `($__internal_95_$__cuda_sm3x_div_rn_noftz_f32_slowpath) ;  /* 0x0000000800b47944 */ /* 0x000fea0003c00000 */
.L_x_4073:
[----:B------:R-:W-:Y:S05]  /*2760*/  BSYNC B2 ;  /* 0x0000000000027941 */ /* 0x000fea0003800000 */
.L_x_4072:
        /* <DEDUP_REMOVED lines=19> */
[----:B------:R-:W-:Y:S02]  /*28a0*/  MOV R36, 0x28d0 ;  /* 0x000028d000247802 */ /* 0x000fe40000000f00 */
[----:B------:R-:W-:-:S07]  /*28b0*/  MOV R49, UR12 ;  /* 0x0000000c00317c02 */ /* 0x000fce0008000f00 */
[----:B------:R-:W-:Y:S05]  /*28c0*/  CALL.REL.NOINC `($__internal_95_$__cuda_sm3x_div_rn_noftz_f32_slowpath) ;  /* 0x0000000800587944 */ /* 0x000fea0003c00000 */
[----:B------:R-:W-:-:S07]  /*28d0*/  MOV R14, R2 ;  /* 0x00000002000e7202 */ /* 0x000fce0000000f00 */
.L_x_4075:
[----:B------:R-:W-:Y:S05]  /*28e0*/  BSYNC B2 ;  /* 0x0000000000027941 */ /* 0x000fea0003800000 */
.L_x_4074:
        /* <DEDUP_REMOVED lines=15> */
.L_x_4077:
[----:B------:R-:W-:Y:S05]  /*29e0*/  BSYNC B2 ;  /* 0x0000000000027941 */ /* 0x000fea0003800000 */
.L_x_4076:
        /* <DEDUP_REMOVED lines=9> */
.L_x_4079:
[C---:B-1----:R-:W-:Y:S01]  /*2a80*/  FMUL.FTZ R15, R37.reuse, R2 ;  /* 0x00000002250f7220 */ /* 0x042fe20000410000 */
[----:B------:R-:W-:-:S03]  /*2a90*/  FMUL.FTZ R44, R37, 0.5 ;  /* 0x3f000000252c7820 */ /* 0x000fc60000410000 */
[----:B------:R-:W-:-:S04]  /*2aa0*/  FFMA R2, -R15, R15, R2 ;  /* 0x0000000f0f027223 */ /* 0x000fc80000000102 */
[----:B------:R-:W-:-:S07]  /*2ab0*/  FFMA R44, R2, R44, R15 ;  /* 0x0000002c022c7223 */ /* 0x000fce000000000f */
.L_x_4080:
[----:B------:R-:W-:Y:S05]  /*2ac0*/  BSYNC B0 ;  /* 0x0000000000007941 */ /* 0x000fea0003800000 */
.L_x_4078:
        /* <DEDUP_REMOVED lines=13> */
.L_x_4082:
[----:B------:R-:W-:Y:S05]  /*2ba0*/  BSYNC B2 ;  /* 0x0000000000027941 */ /* 0x000fea0003800000 */
.L_x_4081:
[----:B------:R-:W-:-:S07]  /*2bb0*/  IMAD.MOV.U32 R44, RZ, RZ, R2 ;  /* 0x000000ffff2c7224 */ /* 0x000fce00078e0002 */
.L_x_4046:
[----:B------:R-:W0:Y:S01]  /*2bc0*/  LDC.64 R14, c[0x0][0x210] ;  /* 0x00008400ff0e7b82 */ /* 0x000e220000000a00 */
[----:B------:R-:W-:Y:S01]  /*2bd0*/  @P0 LEA R36, P2, R20, UR16, 0x1 ;  /* 0x0000001014240c11 */ /* 0x000fe2000f8408ff */
[----:B------:R-:W-:Y:S01]  /*2be0*/  BSSY B0, `(.L_x_4083) ;  /* 0x0000013000007945 */ /* 0x000fe20003800000 */
[----:B------:R-:W-:Y:S01]  /*2bf0*/  FFMA R21, -R38, UR32, R13 ;  /* 0x0000002026157c23 */ /* 0x000fe2000800010d */
[----:B------:R-:W-:Y:S01]  /*2c00*/  FFMA R45, -R45, UR32, R12 ;  /* 0x000000202d2d7c23 */ /* 0x000fe2000800010c */
[----:B------:R-:W-:Y:S01]  /*2c10*/  @P0 LEA.HI.X R37, R20, UR17, R4, 0x1, P2 ;  /* 0x0000001114250c11 */ /* 0x000fe200090f0c04 */
[----:B------:R-:W-:Y:S08]  /*2c20*/  @!P1 BRA `(.L_x_4084) ;  /* 0x0000000000389947 */ /* 0x000ff00003800000 */
[----:B------:R-:W1:Y:S01]  /*2c30*/  LDC.64 R12, c[0x0][0x210] ;  /* 0x00008400ff0c7b82 */ /* 0x000e620000000a00 */
[----:B------:R-:W-:Y:S01]  /*2c40*/  IADD3 R2, R3, UR4, RZ ;  /* 0x0000000403027c10 */ /* 0x000fe2000fffe0ff */
[----:B------:R2:W-:Y:S03]  /*2c50*/  STG.E desc[UR22][R24.64], R45 ;  /* 0x0000002d18007986 */ /* 0x0005e6000c101916 */
[----:B------:R-:W-:Y:S01]  /*2c60*/  SHF.R.S32.HI R3, RZ, 0x1f, R2 ;  /* 0x0000001fff037819 */ /* 0x000fe20000011402 */
[----:B------:R2:W-:Y:S04]  /*2c70*/  STG.E desc[UR22][R26.64], R41 ;  /* 0x000000291a007986 */ /* 0x0005e8000c101916 */
[----:B------:R2:W-:Y:S01]  /*2c80*/  STG.E desc[UR22][R28.64], R0 ;  /* 0x000000001c007986 */ /* 0x0005e2000c101916 */
[----:B-1----:R-:W-:-:S04]  /*2c90*/  IMAD R4, R12, UR26, RZ ;  /* 0x0000001a0c047c24 */ /* 0x002fc8000f8e02ff */
[----:B------:R-:W-:Y:S01]  /*2ca0*/  IMAD R49, R13, UR10, R4 ;  /* 0x0000000a0d317c24 */ /* 0x000fe2000f8e0204 */
[----:B------:R-:W-:Y:S01]  /*2cb0*/  F2FP.BF16.F32.PACK_AB R4, RZ, R45 ;  /* 0x0000002dff04723e */ /* 0x000fe200000010ff */
[----:B------:R-:W-:-:S05]  /*2cc0*/  IMAD.WIDE.U32 R12, R12, UR10, R2 ;  /* 0x0000000a0c0c7c25 */ /* 0x000fca000f8e0002 */
[----:B------:R-:W-:Y:S02]  /*2cd0*/  IADD3 R3, R49, R13, RZ ;  /* 0x0000000d31037210 */ /* 0x000fe40007ffe0ff */
[----:B------:R-:W-:-:S04]  /*2ce0*/  LEA R2, P1, R12, UR16, 0x1 ;  /* 0x000000100c027c11 */ /* 0x000fc8000f8208ff */
[----:B------:R-:W-:-:S05]  /*2cf0*/  LEA.HI.X R3, R12, UR17, R3, 0x1, P1 ;  /* 0x000000110c037c11 */ /* 0x000fca00088f0c03 */
[----:B------:R2:W-:Y:S04]  /*2d00*/  STG.E.U16 desc[UR22][R2.64], R4 ;  /* 0x0000000402007986 */ /* 0x0005e8000c101516 */
.L_x_4084:
[----:B------:R-:W-:Y:S05]  /*2d10*/  BSYNC B0 ;  /* 0x0000000000007941 */ /* 0x000fea0003800000 */
.L_x_4083:
[----:B--2---:R-:W-:Y:S01]  /*2d20*/  @P0 F2FP.BF16.F32.PACK_AB R0, RZ, R21 ;  /* 0x00000015ff00023e */ /* 0x004fe200000010ff */
[----:B------:R1:W-:Y:S01]  /*2d30*/  @P0 STG.E desc[UR22][R30.64], R21 ;  /* 0x000000151e000986 */ /* 0x0003e2000c101916 */
[C---:B0-----:R-:W-:Y:S01]  /*2d40*/  ISETP.GE.U32.AND P1, PT, R18.reuse, R14, PT ;  /* 0x0000000e1200720c */ /* 0x041fe20003f26070 */
[----:B------:R-:W-:Y:S01]  /*2d50*/  BSSY B0, `(.L_x_4085) ;  /* 0x000001b000007945 */ /* 0x000fe20003800000 */
[----:B------:R-:W-:Y:S01]  /*2d60*/  ISETP.LT.U32.AND P2, PT, R18, UR6, PT ;  /* 0x0000000612007c0c */ /* 0x000fe2000bf41070 */
[----:B------:R1:W-:Y:S01]  /*2d70*/  @P0 STG.E desc[UR22][R32.64], R43 ;  /* 0x0000002b20000986 */ /* 0x0003e2000c101916 */
[----:B------:R-:W-:Y:S01]  /*2d80*/  MOV R3, UR11 ;  /* 0x0000000b00037c02 */ /* 0x000fe20008000f00 */
[----:B------:R-:W-:Y:S01]  /*2d90*/  FFMA R7, -R42, UR32, R7 ;  /* 0x000000202a077c23 */ /* 0x000fe20008000107 */
[----:B------:R-:W-:Y:S01]  /*2da0*/  ISETP.GE.AND.EX P1, PT, R19, R15, PT, P1 ;  /* 0x0000000f1300720c */ /* 0x000fe20003f26310 */
[----:B------:R1:W-:Y:S03]  /*2db0*/  @P0 STG.E desc[UR22][R34.64], R47 ;  /* 0x0000002f22000986 */ /* 0x0003e6000c101916 */
[----:B------:R-:W-:Y:S01]  /*2dc0*/  ISETP.GT.AND.EX P1, PT, R3, R19, !P1, P2 ;  /* 0x000000130300720c */ /* 0x000fe20004f24320 */
[----:B------:R1:W-:-:S12]  /*2dd0*/  @P0 STG.E.U16 desc[UR22][R36.64], R0 ;  /* 0x0000000024000986 */ /* 0x0003d8000c101516 */
[----:B-1----:R-:W-:Y:S05]  /*2de0*/  @!P1 BRA `(.L_x_4086) ;  /* 0x0000000000449947 */ /* 0x002fea0003800000 */
[C---:B------:R-:W-:Y:S01]  /*2df0*/  IMAD R0, R14.reuse, UR26, RZ ;  /* 0x0000001a0e007c24 */ /* 0x040fe2000f8e02ff */
[C---:B------:R-:W-:Y:S01]  /*2e00*/  IADD3 R12, P1, R5.reuse, UR8, RZ ;  /* 0x00000008050c7c10 */ /* 0x040fe2000ff3e0ff */
[----:B------:R-:W-:Y:S01]  /*2e10*/  IMAD.WIDE.U32 R18, R14, UR10, R18 ;  /* 0x0000000a0e127c25 */ /* 0x000fe2000f8e0012 */
[----:B------:R-:W-:Y:S02]  /*2e20*/  IADD3 R4, P0, R5, UR18, RZ ;  /* 0x0000001205047c10 */ /* 0x000fe4000ff1e0ff */
[C---:B------:R-:W-:Y:S01]  /*2e30*/  IADD3.X R13, R6.reuse, UR9, RZ, P1, !PT ;  /* 0x00000009060d7c10 */ /* 0x040fe20008ffe4ff */
[----:B------:R-:W-:Y:S01]  /*2e40*/  IMAD R3, R15, UR10, R0 ;  /* 0x0000000a0f037c24 */ /* 0x000fe2000f8e0200 */
[----:B------:R-:W-:Y:S02]  /*2e50*/  IADD3 R20, P1, R5, UR20, RZ ;  /* 0x0000001405147c10 */ /* 0x000fe4000ff3e0ff */
[----:B------:R-:W-:Y:S01]  /*2e60*/  IADD3.X R5, R6, UR19, RZ, P0, !PT ;  /* 0x0000001306057c10 */ /* 0x000fe200087fe4ff */
[----:B------:R-:W-:Y:S01]  /*2e70*/  IMAD.IADD R3, R3, 0x1, R19 ;  /* 0x0000000103037824 */ /* 0x000fe200078e0213 */
[----:B------:R-:W-:Y:S01]  /*2e80*/  LEA R2, P0, R18, UR16, 0x1 ;  /* 0x0000001012027c11 */ /* 0x000fe2000f8008ff */
[----:B------:R0:W-:Y:S01]  /*2e90*/  STG.E desc[UR22][R12.64], R7 ;  /* 0x000000070c007986 */ /* 0x0001e2000c101916 */
[----:B------:R-:W-:-:S02]  /*2ea0*/  IADD3.X R21, R6, UR21, RZ, P1, !PT ;  /* 0x0000001506157c10 */ /* 0x000fc40008ffe4ff */
[----:B------:R-:W-:Y:S01]  /*2eb0*/  F2FP.BF16.F32.PACK_AB R0, RZ, R7 ;  /* 0x00000007ff00723e */ /* 0x000fe200000010ff */
[----:B------:R0:W-:Y:S01]  /*2ec0*/  STG.E desc[UR22][R4.64], R16 ;  /* 0x0000001004007986 */ /* 0x0001e2000c101916 */
[----:B------:R-:W-:-:S03]  /*2ed0*/  LEA.HI.X R3, R18, UR17, R3, 0x1, P0 ;  /* 0x0000001112037c11 */ /* 0x000fc600080f0c03 */
[----:B------:R0:W-:Y:S04]  /*2ee0*/  STG.E desc[UR22][R20.64], R39 ;  /* 0x0000002714007986 */ /* 0x0001e8000c101916 */
[----:B------:R0:W-:Y:S02]  /*2ef0*/  STG.E.U16 desc[UR22][R2.64], R0 ;  /* 0x0000000002007986 */ /* 0x0001e4000c101516 */
.L_x_4086:
[----:B------:R-:W-:Y:S05]  /*2f00*/  BSYNC B0 ;  /* 0x0000000000007941 */ /* 0x000fea0003800000 */
.L_x_4085:
[----:B------:R-:W-:Y:S01]  /*2f10*/  BSSY B0, `(.L_x_4087) ;  /* 0x0000010000007945 */ /* 0x000fe20003800000 */
[----:B------:R-:W-:-:S03]  /*2f20*/  FFMA R11, -R44, UR32, R11 ;  /* 0x000000202c0b7c23 */ /* 0x000fc6000800010b */
[----:B------:R-:W-:Y:S05]  /*2f30*/  @!P4 BRA `(.L_x_4088) ;  /* 0x000000000034c947 */ /* 0x000fea0003800000 */
[C---:B0-----:R-:W-:Y:S02]  /*2f40*/  IADD3 R4, P3, R9.reuse, UR8, RZ ;  /* 0x0000000809047c10 */ /* 0x041fe4000ff7e0ff */
[C---:B------:R-:W-:Y:S02]  /*2f50*/  IADD3 R6, P2, R9.reuse, UR18, RZ ;  /* 0x0000001209067c10 */ /* 0x040fe4000ff5e0ff */
[----:B------:R-:W-:Y:S02]  /*2f60*/  IADD3 R12, P1, R9, UR20, RZ ;  /* 0x00000014090c7c10 */ /* 0x000fe4000ff3e0ff */
[----:B------:R-:W-:Y:S02]  /*2f70*/  LEA R2, P0, R22, UR16, 0x1 ;  /* 0x0000001016027c11 */ /* 0x000fe4000f8008ff */
[C---:B------:R-:W-:Y:S02]  /*2f80*/  IADD3.X R5, R10.reuse, UR9, RZ, P3, !PT ;  /* 0x000000090a057c10 */ /* 0x040fe40009ffe4ff */
[----:B------:R-:W-:-:S02]  /*2f90*/  IADD3.X R7, R10, UR19, RZ, P2, !PT ;  /* 0x000000130a077c10 */ /* 0x000fc400097fe4ff */
[----:B------:R-:W-:Y:S01]  /*2fa0*/  IADD3.X R13, R10, UR21, RZ, P1, !PT ;  /* 0x000000150a0d7c10 */ /* 0x000fe20008ffe4ff */
[----:B------:R1:W-:Y:S01]  /*2fb0*/  STG.E desc[UR22][R4.64], R11 ;  /* 0x0000000b04007986 */ /* 0x0003e2000c101916 */
[----:B------:R-:W-:Y:S02]  /*2fc0*/  LEA.HI.X R3, R22, UR17, R8, 0x1, P0 ;  /* 0x0000001116037c11 */ /* 0x000fe400080f0c08 */
[----:B------:R-:W-:Y:S01]  /*2fd0*/  F2FP.BF16.F32.PACK_AB R0, RZ, R11 ;  /* 0x0000000bff00723e */ /* 0x000fe200000010ff */
[----:B------:R1:W-:Y:S04]  /*2fe0*/  STG.E desc[UR22][R6.64], R40 ;  /* 0x0000002806007986 */ /* 0x0003e8000c101916 */
[----:B------:R1:W-:Y:S04]  /*2ff0*/  STG.E desc[UR22][R12.64], R17 ;  /* 0x000000110c007986 */ /* 0x0003e8000c101916 */
[----:B------:R1:W-:Y:S02]  /*3000*/  STG.E.U16 desc[UR22][R2.64], R0 ;  /* 0x0000000002007986 */ /* 0x0003e4000c101516 */
.L_x_4088:
[----:B------:R-:W-:Y:S05]  /*3010*/  BSYNC B0 ;  /* 0x0000000000007941 */ /* 0x000fea0003800000 */
.L_x_4087:
[----:B------:R-:W-:-:S04]  /*3020*/  ULEA UR4, UP0, UR28, UR4, 0x2 ;  /* 0x000000041c047291 */ /* 0x000fc8000f80103f */
[----:B------:R-:W-:Y:S02]  /*3030*/  UISETP.LT.U32.AND UP1, UPT, UR4, UR6, UPT ;  /* 0x000000060400728c */ /* 0x000fe4000bf21070 */
[----:B------:R-:W-:Y:S01]  /*3040*/  UIADD3.X UR5, URZ, UR5, URZ, UP0, !UPT ;  /* 0x000000053f057290 */ /* 0x000fe200087fe43f */
[----:B------:R-:W-:-:S03]  /*3050*/  ISETP.LE.U32.AND P0, PT, R14, UR4, PT ;  /* 0x000000040e007c0c */ /* 0x000fc6000bf03070 */
[----:B------:R-:W-:Y:S02]  /*3060*/  PLOP3.LUT P1, PT, PT, PT, UP1, 0x80, 0x0 ;  /* 0x000000000000781c */ /* 0x000fe40003f2f018 */
[----:B01----:R-:W-:Y:S02]  /*3070*/  MOV R0, UR5 ;  /* 0x0000000500007c02 */ /* 0x003fe40008000f00 */
[----:B------:R-:W-:Y:S02]  /*3080*/  MOV R2, UR5 ;  /* 0x0000000500027c02 */ /* 0x000fe40008000f00 */
[----:B------:R-:W-:Y:S02]  /*3090*/  ISETP.GE.AND.EX P0, PT, R0, R15, PT, P0 ;  /* 0x0000000f0000720c */ /* 0x000fe40003f06300 */
[----:B------:R-:W-:-:S13]  /*30a0*/  ISETP.LT.AND.EX P1, PT, R2, UR11, PT, P1 ;  /* 0x0000000b02007c0c */ /* 0x000fda000bf21310 */
[----:B------:R-:W-:Y:S05]  /*30b0*/  @!P0 BRA P1, `(.L_x_4089) ;  /* 0xffffffd000848947 */ /* 0x000fea000083ffff */
[----:B------:R-:W-:Y:S05]  /*30c0*/  EXIT ;  /* 0x000000000000794d */ /* 0x000fea0003800000 */
        .weak           $__internal_94_$__cuda_sm20_sqrt_rn_f32_slowpath
        .type           $__internal_94_$__cuda_sm20_sqrt_rn_f32_slowpath,@function
        .size           $__internal_94_$__cuda_sm20_sqrt_rn_f32_slowpath,($__internal_95_$__cuda_sm3x_div_rn_noftz_f32_slowpath - $__internal_94_$__cuda_sm20_sqrt_rn_f32_slowpath)
$__internal_94_$__cuda_sm20_sqrt_rn_f32_slowpath:
        /* <DEDUP_REMOVED lines=19> */
.L_x_4090:
[----:B------:R-:W-:Y:S01]  /*3200*/  HFMA2.MMA R37, -RZ, RZ, 0, 0 ;  /* 0x00000000ff257435 */ /* 0x000fe200000001ff */
[----:B------:R-:W-:-:S05]  /*3210*/  MOV R36, R2 ;  /* 0x0000000200247202 */ /* 0x000fca0000000f00 */
[----:B------:R-:W-:Y:S05]  /*3220*/  RET.REL.NODEC R36 `(_Z25multi_tensor_apply_kernelI18TensorListMetadataILi5ELb0EEN18transformer_engine17multi_tensor_adam17AdamFunctorMasterI13__nv_bfloat16fflEEJffffffNS3_10adamMode_tEfEEvlPViT_T0_DpT1_) ;  /* 0xffffffcc24747950 */ /* 0x000fea0003c3ffff */
        .weak           $__internal_95_$__cuda_sm3x_div_rn_noftz_f32_slowpath
        .type           $__internal_95_$__cuda_sm3x_div_rn_noftz_f32_slowpath,@function
        .size           $__internal_95_$__cuda_sm3x_div_rn_noftz_f32_slowpath,(.L_x_5578 - $__internal_95_$__cuda_sm3x_div_rn_noftz_f32_slowpath)
$__internal_95_$__cuda_sm3x_div_rn_noftz_f32_slowpath:
        /* <DEDUP_REMOVED lines=34> */
.L_x_4092:
        /* <DEDUP_REMOVED lines=36> */
[----:B------:R-:W-:Y:S01]  /*3690*/  IADD3 R44, R37, 0x20, RZ ;  /* 0x00000020252c7810 */ /* 0x000fe20007ffe0ff */
[----:B------:R-:W-:Y:S01]  /*36a0*/  IMAD.MOV R37, RZ, RZ, -R37 ;  /* 0x000000ffff257224 */ /* 0x000fe200078e0a25 */
[----:B------:R-:W-:-:S02]  /*36b0*/  FSETP.NEU.FTZ.AND P2, PT, R46, R49, PT ;  /* 0x000000312e00720b */ /* 0x000fc40003f5d000 */
        /* <DEDUP_REMOVED lines=12> */
.L_x_4099:
[----:B------:R-:W-:-:S04]  /*3780*/  LOP3.LUT R2, R2, 0x80000000, RZ, 0xc0, !PT ;  /* 0x8000000002027812 */ /* 0x000fc800078ec0ff */
[----:B------:R-:W-:Y:S01]  /*3790*/  LOP3.LUT R2, R2, 0x7f800000, RZ, 0xfc, !PT ;  /* 0x7f80000002027812 */ /* 0x000fe200078efcff */
[----:B------:R-:W-:Y:S06]  /*37a0*/  BRA `(.L_x_4100) ;  /* 0x0000000000047947 */ /* 0x000fec0003800000 */
.L_x_4098:
[----:B------:R-:W-:-:S07]  /*37b0*/  LEA R2, R53, R2, 0x17 ;  /* 0x0000000235027211 */ /* 0x000fce00078eb8ff */
.L_x_4100:
[----:B------:R-:W-:Y:S05]  /*37c0*/  BSYNC B1 ;  /* 0x0000000000017941 */ /* 0x000fea0003800000 */
.L_x_4097:
[----:B------:R-:W-:Y:S05]  /*37d0*/  BRA `(.L_x_4101) ;  /* 0x0000000000207947 */ /* 0x000fea0003800000 */
.L_x_4096:
[----:B------:R-:W-:-:S04]  /*37e0*/  LOP3.LUT R49, R49, 0x80000000, R53, 0x48, !PT ;  /* 0x8000000031317812 */ /* 0x000fc800078e4835 */
[----:B------:R-:W-:Y:S01]  /*37f0*/  LOP3.LUT R2, R49, 0x7f800000, RZ, 0xfc, !PT ;  /* 0x7f80000031027812 */ /* 0x000fe200078efcff */
[----:B------:R-:W-:Y:S06]  /*3800*/  BRA `(.L_x_4101) ;  /* 0x0000000000147947 */ /* 0x000fec0003800000 */
.L_x_4095:
[----:B------:R-:W-:Y:S01]  /*3810*/  LOP3.LUT R2, R49, 0x80000000, R53, 0x48, !PT ;  /* 0x8000000031027812 */ /* 0x000fe200078e4835 */
[----:B------:R-:W-:Y:S06]  /*3820*/  BRA `(.L_x_4101) ;  /* 0x00000000000c7947 */ /* 0x000fec0003800000 */
.L_x_4094:
[----:B------:R-:W0:Y:S01]  /*3830*/  MUFU.RSQ R2, -QNAN ;  /* 0xffc0000000027908 */ /* 0x000e220000001400 */
[----:B------:R-:W-:Y:S05]  /*3840*/  BRA `(.L_x_4101) ;  /* 0x0000000000047947 */ /* 0x000fea0003800000 */
.L_x_4093:
[----:B------:R-:W-:-:S07]  /*3850*/  FADD.FTZ R2, R53, R49 ;  /* 0x0000003135027221 */ /* 0x000fce0000010000 */
.L_x_4101:
[----:B------:R-:W-:Y:S05]  /*3860*/  BSYNC B0 ;  /* 0x0000000000007941 */ /* 0x000fea0003800000 */
.L_x_4091:
[----:B------:R-:W-:-:S06]  /*3870*/  HFMA2.MMA R37, -RZ, RZ, 0, 0 ;  /* 0x00000000ff257435 */ /* 0x000fcc00000001ff */
[----:B0-----:R-:W-:Y:S05]  /*3880*/  RET.REL.NODEC R36 `(_Z25multi_tensor_apply_kernelI18TensorListMetadataILi5ELb0EEN18transformer_engine17multi_tensor_adam17AdamFunctorMasterI13__nv_bfloat16fflEEJffffffNS3_10adamMode_tEfEEvlPViT_T0_DpT1_) ;  /* 0xffffffc424dc7950 */ /* 0x001fea0003c3ffff */
.L_x_4102:
        /* <DEDUP_REMOVED lines=15> */
.L_x_5578:


//--------------------- .text._Z25multi_tensor_apply_kernelI18TensorListMetadataILi5ELb0EEN18transformer_engine17multi_tensor_adam17AdamFunctorMasterI6__half13__nv_bfloat16flEEJffffffNS3_10adamMode_tEfEEvlPViT_T0_DpT1_ --------------------------
	.section	.text._Z25multi_tensor_apply_kernelI18TensorListMetadataILi5ELb0EEN18transformer_engine17multi_tensor_adam17AdamFunctorMasterI6__half13__nv_bfloat16flEEJffffffNS3_10adamMode_tEfEEvlPViT_T0_DpT1_,"ax",@progbits
	.align	128
        .global         _Z25multi_tensor_apply_kernelI18TensorListMetadataILi5ELb0EEN18transformer_engine17multi_tensor_adam17AdamFunctorMasterI6__half13__nv_bfloat16flEEJffffffNS3_10adamMode_tEfEEvlPViT_T0_DpT1_
        .type           _Z25multi_tensor_apply_kernelI18TensorListMetadataILi5ELb0EEN18transformer_engine17multi_tensor_adam17AdamFunctorMasterI6__half13__nv_bfloat16flEEJffffffNS3_10adamMode_tEfEEvlPViT_T0_DpT1_,@function
        .size           _Z25multi_tensor_apply_kernelI18TensorListMetadataILi5ELb0EEN18transformer_engine17multi_tensor_adam17AdamFunctorMasterI6__half13__nv_bfloat16flEEJffffffNS3_10adamMode_tEfEEvlPViT_T0_DpT1_,(.L_x_5580 - _Z25multi_tensor_apply_kernelI18TensorListMetadataILi5ELb0EEN18transformer_engine17multi_tensor_adam17AdamFunctorMasterI6__half13__nv_bfloat16flEEJffffffNS3_10adamMode_tEfEEvlPViT_T0_DpT1_)
        .other          _Z25multi_tensor_apply_kernelI18TensorListMetadataILi5ELb0EEN18transformer_engine17multi_tensor_adam17AdamFunctorMasterI6__half13__nv_bfloat16flEEJffffffNS3_10adamMode_tEfEEvlPViT_T0_DpT1_,@"STO_CUDA_ENTRY STV_DEFAULT"
_Z25multi_tensor_apply_kernelI18TensorListMetadataILi5ELb0EEN18transformer_engine17multi_tensor_adam17AdamFunctorMasterI6__half13__nv_bfloat16flEEJffffffNS3_10adamMode_tEfEEvlPViT_T0_DpT1_:
.text._Z25multi_tensor_apply_kernelI18TensorListMetadataILi5ELb0EEN18transformer_engine17multi_tensor_adam17AdamFunctorMasterI6__half13__nv_bfloat16flEEJffffffNS3_10adamMode_tEfEEvlPViT_T0_DpT1_:
        /* <DEDUP_REMOVED lines=45> */
.L_x_4183:
        /* <DEDUP_REMOVED lines=131> */
[----:B------:R-:W-:Y:S05]  /*0b00*/  CALL.REL.NOINC `($__internal_97_$__cuda_sm3x_div_rn_noftz_f32_slowpath) ;  /* 0x0000002400f47944 */ /* 0x000fea0003c00000 */
[----:B------:R-:W-:-:S07]  /*0b10*/  MOV R44, R30 ;  /* 0x0000001e002c7202 */ /* 0x000fce0000000f00 */
.L_x_4105:
[----:B------:R-:W-:Y:S05]  /*0b20*/  BSYNC B2 ;  /* 0x0000000000027941 */ /* 0x000fea0003800000 */
.L_x_4104:
        /* <DEDUP_REMOVED lines=14> */
[----:B------:R-:W-:Y:S05]  /*0c10*/  CALL.REL.NOINC `($__internal_97_$__cuda_sm3x_div_rn_noftz_f32_slowpath) ;  /* 0x0000002400b07944 */ /* 0x000fea0003c00000 */
[----:B------:R-:W-:-:S07]  /*0c20*/  MOV R31, R30 ;  /* 0x0000001e001f7202 */ /* 0x000fce0000000f00 */
.L_x_4107:
[----:B------:R-:W-:Y:S05]  /*0c30*/  BSYNC B2 ;  /* 0x0000000000027941 */ /* 0x000fea0003800000 */
.L_x_4106:
[----:B------:R-:W-:Y:S01]  /*0c40*/  VIADD R30, R31, 0xf3000000 ;  /* 0xf30000001f1e7836 */ /* 0x000fe20000000000 */
[----:B------:R0:W1:Y:S01]  /*0c50*/  MUFU.RSQ R38, R31 ;  /* 0x0000001f00267308 */ /* 0x0000620000001400 */
[----:B------:R-:W-:Y:S03]  /*0c60*/  BSSY B0, `(.L_x_4108) ;  /* 0x000000a000007945 */ /* 0x000fe60003800000 */
[----:B------:R-:W-:-:S13]  /*0c70*/  ISETP.GT.U32.AND P3, PT, R30, 0x727fffff, PT ;  /* 0x727fffff1e00780c */ /* 0x000fda0003f64070 */
[----:B01----:R-:W-:Y:S05]  /*0c80*/  @!P3 BRA `(.L_x_4109) ;  /* 0x00000000000cb947 */ /* 0x003fea0003800000 */
[----:B------:R-:W-:-:S07]  /*0c90*/  MOV R30, 0xcb0 ;  /* 0x00000cb0001e7802 */ /* 0x000fce0000000f00 */
[----:B------:R-:W-:Y:S05]  /*0ca0*/  CALL.REL.NOINC `($__internal_96_$__cuda_sm20_sqrt_rn_f32_slowpath) ;  /* 0x0000002400387944 */ /* 0x000fea0003c00000 */
[----:B------:R-:W-:Y:S05]  /*0cb0*/  BRA `(.L_x_4110) ;  /* 0x0000000000107947 */ /* 0x000fea0003800000 */
.L_x_4109:
[C---:B------:R-:W-:Y:S01]  /*0cc0*/  FMUL.FTZ R30, R38.reuse, R31 ;  /* 0x0000001f261e7220 */ /* 0x040fe20000410000 */
[----:B------:R-:W-:-:S03]  /*0cd0*/  FMUL.FTZ R39, R38, 0.5 ;  /* 0x3f00000026277820 */ /* 0x000fc60000410000 */
[----:B------:R-:W-:-:S04]  /*0ce0*/  FFMA R31, -R30, R30, R31 ;  /* 0x0000001e1e1f7223 */ /* 0x000fc8000000011f */
[----:B------:R-:W-:-:S07]  /*0cf0*/  FFMA R39, R31, R39, R30 ;  /* 0x000000271f277223 */ /* 0x000fce000000001e */
.L_x_4110:
[----:B------:R-:W-:Y:S05]  /*0d00*/  BSYNC B0 ;  /* 0x0000000000007941 */ /* 0x000fea0003800000 */
.L_x_4108:
        /* <DEDUP_REMOVED lines=13> */
[----:B------:R-:W-:Y:S05]  /*0de0*/  CALL.REL.NOINC `($__internal_97_$__cuda_sm3x_div_rn_noftz_f32_slowpath) ;  /* 0x00000024003c7944 */ /* 0x000fea0003c00000 */
[----:B------:R-:W-:-:S07]  /*0df0*/  IMAD.MOV.U32 R38, RZ, RZ, R30 ;  /* 0x000000ffff267224 */ /* 0x000fce00078e001e */
.L_x_4112:
[----:B------:R-:W-:Y:S05]  /*0e00*/  BSYNC B2 ;  /* 0x0000000000027941 */ /* 0x000fea0003800000 */
.L_x_4111:
        /* <DEDUP_REMOVED lines=20> */
[----:B------:R-:W-:Y:S05]  /*0f50*/  CALL.REL.NOINC `($__internal_97_$__cuda_sm3x_div_rn_noftz_f32_slowpath) ;  /* 0x0000002000e07944 */ /* 0x000fea0003c00000 */
[----:B------:R-:W-:-:S07]  /*0f60*/  IMAD.MOV.U32 R44, RZ, RZ, R30 ;  /* 0x000000ffff2c7224 */ /* 0x000fce00078e001e */
.L_x_4114:
[----:B------:R-:W-:Y:S05]  /*0f70*/  BSYNC B2 ;  /* 0x0000000000027941 */ /* 0x000fea0003800000 */
.L_x_4113:
        /* <DEDUP_REMOVED lines=14> */
[----:B------:R-:W-:Y:S05]  /*1060*/  CALL.REL.NOINC `($__internal_97_$__cuda_sm3x_div_rn_noftz_f32_slowpath) ;  /* 0x00000020009c7944 */ /* 0x000fea0003c00000 */
[----:B------:R-:W-:-:S07]  /*1070*/  IMAD.MOV.U32 R31, RZ, RZ, R30 ;  /* 0x000000ffff1f7224 */ /* 0x000fce00078e001e */
.L_x_4116:
[----:B------:R-:W-:Y:S05]  /*1080*/  BSYNC B2 ;  /* 0x0000000000027941 */ /* 0x000fea0003800000 */
.L_x_4115:
[----:B------:R-:W-:Y:S01]  /*1090*/  IADD3 R30, R31, -0xd000000, RZ ;  /* 0xf30000001f1e7810 */ /* 0x000fe20007ffe0ff */
[----:B------:R0:W1:Y:S01]  /*10a0*/  MUFU.RSQ R38, R31 ;  /* 0x0000001f00267308 */ /* 0x0000620000001400 */
[----:B------:R-:W-:Y:S02]  /*10b0*/  BSSY B0, `(.L_x_4117) ;  /* 0x000000a000007945 */ /* 0x000fe40003800000 */
[----:B------:R-:W-:-:S13]  /*10c0*/  ISETP.GT.U32.AND P3, PT, R30, 0x727fffff, PT ;  /* 0x727fffff1e00780c */ /* 0x000fda0003f64070 */
[----:B0-----:R-:W-:Y:S05]  /*10d0*/  @!P3 BRA `(.L_x_4118) ;  /* 0x00000000000cb947 */ /* 0x001fea0003800000 */
[----:B------:R-:W-:-:S07]  /*10e0*/  MOV R30, 0x1100 ;  /* 0x00001100001e7802 */ /* 0x000fce0000000f00 */
[----:B-1----:R-:W-:Y:S05]  /*10f0*/  CALL.REL.NOINC `($__internal_96_$__cuda_sm20_sqrt_rn_f32_slowpath) ;  /* 0x0000002000247944 */ /* 0x002fea0003c00000 */
[----:B------:R-:W-:Y:S05]  /*1100*/  BRA `(.L_x_4119) ;  /* 0x0000000000107947 */ /* 0x000fea0003800000 */
.L_x_4118:
[C---:B-1----:R-:W-:Y:S01]  /*1110*/  FMUL.FTZ R30, R38.reuse, R31 ;  /* 0x0000001f261e7220 */ /* 0x042fe20000410000 */
[----:B------:R-:W-:-:S03]  /*1120*/  FMUL.FTZ R39, R38, 0.5 ;  /* 0x3f00000026277820 */ /* 0x000fc60000410000 */
[----:B------:R-:W-:-:S04]  /*1130*/  FFMA R31, -R30, R30, R31 ;  /* 0x0000001e1e1f7223 */ /* 0x000fc8000000011f */
[----:B------:R-:W-:-:S07]  /*1140*/  FFMA R39, R31, R39, R30 ;  /* 0x000000271f277223 */ /* 0x000fce000000001e */
.L_x_4119:
[----:B------:R-:W-:Y:S05]  /*1150*/  BSYNC B0 ;  /* 0x0000000000007941 */ /* 0x000fea0003800000 */
.L_x_4117:
        /* <DEDUP_REMOVED lines=13> */
[----:B------:R-:W-:Y:S05]  /*1230*/  CALL.REL.NOINC `($__internal_97_$__cuda_sm3x_div_rn_noftz_f32_slowpath) ;  /* 0x0000002000287944 */ /* 0x000fea0003c00000 */
[----:B------:R-:W-:-:S07]  /*1240*/  MOV R39, R30 ;  /* 0x0000001e00277202 */ /* 0x000fce0000000f00 */
.L_x_4121:
[----:B------:R-:W-:Y:S05]  /*1250*/  BSYNC B2 ;  /* 0x0000000000027941 */ /* 0x000fea0003800000 */
.L_x_4120:
        /* <DEDUP_REMOVED lines=20> */
[----:B------:R-:W-:Y:S05]  /*13a0*/  CALL.REL.NOINC `($__internal_97_$__cuda_sm3x_div_rn_noftz_f32_slowpath) ;  /* 0x0000001c00cc7944 */ /* 0x000fea0003c00000 */
[----:B------:R-:W-:-:S07]  /*13b0*/  MOV R44, R30 ;  /* 0x0000001e002c7202 */ /* 0x000fce0000000f00 */
.L_x_4123:
[----:B------:R-:W-:Y:S05]  /*13c0*/  BSYNC B2 ;  /* 0x0000000000027941 */ /* 0x000fea0003800000 */
.L_x_4122:
        /* <DEDUP_REMOVED lines=14> */
[----:B------:R-:W-:Y:S05]  /*14b0*/  CALL.REL.NOINC `($__internal_97_$__cuda_sm3x_div_rn_noftz_f32_slowpath) ;  /* 0x0000001c00887944 */ /* 0x000fea0003c00000 */
[----:B------:R-:W-:-:S07]  /*14c0*/  MOV R31, R30 ;  /* 0x0000001e001f7202 */ /* 0x000fce0000000f00 */
.L_x_4125:
[----:B------:R-:W-:Y:S05]  /*14d0*/  BSYNC B2 ;  /* 0x0000000000027941 */ /* 0x000fea0003800000 */
.L_x_4124:
        /* <DEDUP_REMOVED lines=8> */
.L_x_4127:
[C---:B-1----:R-:W-:Y:S01]  /*1560*/  FMUL.FTZ R30, R38.reuse, R31 ;  /* 0x0000001f261e7220 */ /* 0x042fe20000410000 */
[----:B------:R-:W-:-:S03]  /*1570*/  FMUL.FTZ R39, R38, 0.5 ;  /* 0x3f00000026277820 */ /* 0x000fc60000410000 */
[----:B------:R-:W-:-:S04]  /*1580*/  FFMA R31, -R30, R30, R31 ;  /* 0x0000001e1e1f7223 */ /* 0x000fc8000000011f */
[----:B------:R-:W-:-:S07]  /*1590*/  FFMA R39, R31, R39, R30 ;  /* 0x000000271f277223 */ /* 0x000fce000000001e */
.L_x_4128:
[----:B------:R-:W-:Y:S05]  /*15a0*/  BSYNC B0 ;  /* 0x0000000000007941 */ /* 0x000fea0003800000 */
.L_x_4126:
        /* <DEDUP_REMOVED lines=15> */
.L_x_4130:
[----:B------:R-:W-:Y:S05]  /*16a0*/  BSYNC B2 ;  /* 0x0000000000027941 */ /* 0x000fea0003800000 */
.L_x_4129:
        /* <DEDUP_REMOVED lines=20> */
[----:B------:R-:W-:Y:S05]  /*17f0*/  CALL.REL.NOINC `($__internal_97_$__cuda_sm3x_div_rn_noftz_f32_slowpath) ;  /* 0x0000001800b87944 */ /* 0x000fea0003c00000 */
[----:B------:R-:W-:-:S07]  /*1800*/  MOV R10, R30 ;  /* 0x0000001e000a7202 */ /* 0x000fce0000000f00 */
.L_x_4132:
[----:B------:R-:W-:Y:S05]  /*1810*/  BSYNC B2 ;  /* 0x0000000000027941 */ /* 0x000fea0003800000 */
.L_x_4131:
        /* <DEDUP_REMOVED lines=16> */
.L_x_4134:
[----:B------:R-:W-:Y:S05]  /*1920*/  BSYNC B2 ;  /* 0x0000000000027941 */ /* 0x000fea0003800000 */
.L_x_4133:
        /* <DEDUP_REMOVED lines=8> */
.L_x_4136:
[C---:B------:R-:W-:Y:S01]  /*19b0*/  FMUL.FTZ R30, R38.reuse, R31 ;  /* 0x0000001f261e7220 */ /* 0x040fe20000410000 */
[----:B------:R-:W-:-:S03]  /*19c0*/  FMUL.FTZ R39, R38, 0.5 ;  /* 0x3f00000026277820 */ /* 0x000fc60000410000 */
[----:B------:R-:W-:-:S04]  /*19d0*/  FFMA R31, -R30, R30, R31 ;  /* 0x0000001e1e1f7223 */ /* 0x000fc8000000011f */
[----:B------:R-:W-:-:S07]  /*19e0*/  FFMA R39, R31, R39, R30 ;  /* 0x000000271f277223 */ /* 0x000fce000000001e */
.L_x_4137:
[----:B------:R-:W-:Y:S05]  /*19f0*/  BSYNC B0 ;  /* 0x0000000000007941 */ /* 0x000fea0003800000 */
.L_x_4135:
        /* <DEDUP_REMOVED lines=14> */
.L_x_4139:
[----:B------:R-:W-:Y:S05]  /*1ae0*/  BSYNC B2 ;  /* 0x0000000000027941 */ /* 0x000fea0003800000 */
.L_x_4138:
[----:B------:R-:W-:Y:S01]  /*1af0*/  FFMA R39, R8, UR31, R30 ;  /* 0x0000001f08277c23 */ /* 0x000fe2000800001e */
[----:B------:R-:W-:Y:S06]  /*1b00*/  BRA `(.L_x_4140) ;  /* 0x0000001000587947 */ /* 0x000fec0003800000 */
.L_x_4103:
        /* <DEDUP_REMOVED lines=22> */
.L_x_4142:
[----:B------:R-:W-:Y:S05]  /*1c70*/  BSYNC B2 ;  /* 0x0000000000027941 */ /* 0x000fea0003800000 */
.L_x_4141:
        /* <DEDUP_REMOVED lines=16> */
.L_x_4144:
[----:B------:R-:W-:Y:S05]  /*1d80*/  BSYNC B2 ;  /* 0x0000000000027941 */ /* 0x000fea0003800000 */
.L_x_4143:
        /* <DEDUP_REMOVED lines=8> */
.L_x_4146:
[C---:B------:R-:W-:Y:S01]  /*1e10*/  FMUL.FTZ R30, R38.reuse, R31 ;  /* 0x0000001f261e7220 */ /* 0x040fe20000410000 */
[----:B------:R-:W-:-:S03]  /*1e20*/  FMUL.FTZ R39, R38, 0.5 ;  /* 0x3f00000026277820 */ /* 0x000fc60000410000 */
[----:B------:R-:W-:-:S04]  /*1e30*/  FFMA R31, -R30, R30, R31 ;  /* 0x0000001e1e1f7223 */ /* 0x000fc8000000011f */
[----:B------:R-:W-:-:S07]  /*1e40*/  FFMA R39, R31, R39, R30 ;  /* 0x000000271f277223 */ /* 0x000fce000000001e */
.L_x_4147:
[----:B------:R-:W-:Y:S05]  /*1e50*/  BSYNC B0 ;  /* 0x0000000000007941 */ /* 0x000fea0003800000 */
.L_x_4145:
        /* <DEDUP_REMOVED lines=15> */
.L_x_4149:
[----:B------:R-:W-:Y:S05]  /*1f50*/  BSYNC B2 ;  /* 0x0000000000027941 */ /* 0x000fea0003800000 */
.L_x_4148:
        /* <DEDUP_REMOVED lines=21> */
[----:B------:R-:W-:Y:S05]  /*20b0*/  CALL.REL.NOINC `($__internal_97_$__cuda_sm3x_div_rn_noftz_f32_slowpath) ;  /* 0x0000001000887944 */ /* 0x000fea0003c00000 */
[----:B------:R-:W-:-:S07]  /*20c0*/  MOV R44, R30 ;  /* 0x0000001e002c7202 */ /* 0x000fce0000000f00 */
.L_x_4151:
[----:B------:R-:W-:Y:S05]  /*20d0*/  BSYNC B2 ;  /* 0x0000000000027941 */ /* 0x000fea0003800000 */
.L_x_4150:
        /* <DEDUP_REMOVED lines=15> */
.L_x_4153:
[----:B------:R-:W-:Y:S05]  /*21d0*/  BSYNC B2 ;  /* 0x0000000000027941 */ /* 0x000fea0003800000 */
.L_x_4152:
[----:B------:R-:W-:Y:S01]  /*21e0*/  IADD3 R38, R30, -0xd000000, RZ ;  /* 0xf30000001e267810 */ /* 0x000fe20007ffe0ff */
[----:B------:R0:W1:Y:S01]  /*21f0*/  MUFU.RSQ R31, R30 ;  /* 0x0000001e001f7308 */ /* 0x0000620000001400 */
[----:B------:R-:W-:Y:S02]  /*2200*/  BSSY B0, `(.L_x_4154) ;  /* 0x000000b000007945 */ /* 0x000fe40003800000 */
[----:B------:R-:W-:-:S13]  /*2210*/  ISETP.GT.U32.AND P3, PT, R38, 0x727fffff, PT ;  /* 0x727fffff2600780c */ /* 0x000fda0003f64070 */
[----:B0-----:R-:W-:Y:S05]  /*2220*/  @!P3 BRA `(.L_x_4155) ;  /* 0x000000000010b947 */ /* 0x001fea0003800000 */
[----:B-1----:R-:W-:Y:S02]  /*2230*/  MOV R31, R30 ;  /* 0x0000001e001f7202 */ /* 0x002fe40000000f00 */
[----:B------:R-:W-:-:S07]  /*2240*/  MOV R30, 0x2260 ;  /* 0x00002260001e7802 */ /* 0x000fce0000000f00 */
[----:B------:R-:W-:Y:S05]  /*2250*/  CALL.REL.NOINC `($__internal_96_$__cuda_sm20_sqrt_rn_f32_slowpath) ;  /* 0x0000000c00cc7944 */ /* 0x000fea0003c00000 */
[----:B------:R-:W-:Y:S05]  /*2260*/  BRA `(.L_x_4156) ;  /* 0x0000000000107947 */ /* 0x000fea0003800000 */
.L_x_4155:
[C---:B-1----:R-:W-:Y:S01]  /*2270*/  FMUL.FTZ R39, R31.reuse, R30 ;  /* 0x0000001e1f277220 */ /* 0x042fe20000410000 */
[----:B------:R-:W-:-:S03]  /*2280*/  FMUL.FTZ R31, R31, 0.5 ;  /* 0x3f0000001f1f7820 */ /* 0x000fc60000410000 */
[----:B------:R-:W-:-:S04]  /*2290*/  FFMA R30, -R39, R39, R30 ;  /* 0x00000027271e7223 */ /* 0x000fc8000000011e */
[----:B------:R-:W-:-:S07]  /*22a0*/  FFMA R39, R30, R31, R39 ;  /* 0x0000001f1e277223 */ /* 0x000fce0000000027 */
.L_x_4156:
[----:B------:R-:W-:Y:S05]  /*22b0*/  BSYNC B0 ;  /* 0x0000000000007941 */ /* 0x000fea0003800000 */
.L_x_4154:
        /* <DEDUP_REMOVED lines=13> */
[----:B------:R-:W-:Y:S05]  /*2390*/  CALL.REL.NOINC `($__internal_97_$__cuda_sm3x_div_rn_noftz_f32_slowpath) ;  /* 0x0000000c00d07944 */ /* 0x000fea0003c00000 */
[----:B------:R-:W-:-:S07]  /*23a0*/  MOV R38, R30 ;  /* 0x0000001e00267202 */ /* 0x000fce0000000f00 */
.L_x_4158:
[----:B------:R-:W-:Y:S05]  /*23b0*/  BSYNC B2 ;  /* 0x0000000000027941 */ /* 0x000fea0003800000 */
.L_x_4157:
        /* <DEDUP_REMOVED lines=21> */
[----:B------:R-:W-:Y:S05]  /*2510*/  CALL.REL.NOINC `($__internal_97_$__cuda_sm3x_div_rn_noftz_f32_slowpath) ;  /* 0x0000000c00707944 */ /* 0x000fea0003c00000 */
[----:B------:R-:W-:-:S07]  /*2520*/  IMAD.MOV.U32 R44, RZ, RZ, R30 ;  /* 0x000000ffff2c7224 */ /* 0x000fce00078e001e */
.L_x_4160:
[----:B------:R-:W-:Y:S05]  /*2530*/  BSYNC B2 ;  /* 0x0000000000027941 */ /* 0x000fea0003800000 */
.L_x_4159:
        /* <DEDUP_REMOVED lines=16> */
.L_x_4162:
[----:B------:R-:W-:Y:S05]  /*2640*/  BSYNC B2 ;  /* 0x0000000000027941 */ /* 0x000fea0003800000 */
.L_x_4161:
        /* <DEDUP_REMOVED lines=8> */
.L_x_4164:
[C---:B-1----:R-:W-:Y:S01]  /*26d0*/  FMUL.FTZ R30, R38.reuse, R31 ;  /* 0x0000001f261e7220 */ /* 0x042fe20000410000 */
[----:B------:R-:W-:-:S03]  /*26e0*/  FMUL.FTZ R39, R38, 0.5 ;  /* 0x3f00000026277820 */ /* 0x000fc60000410000 */
[----:B------:R-:W-:-:S04]  /*26f0*/  FFMA R31, -R30, R30, R31 ;  /* 0x0000001e1e1f7223 */ /* 0x000fc8000000011f */
[----:B------:R-:W-:-:S07]  /*2700*/  FFMA R39, R31, R39, R30 ;  /* 0x000000271f277223 */ /* 0x000fce000000001e */
.L_x_4165:
[----:B------:R-:W-:Y:S05]  /*2710*/  BSYNC B0 ;  /* 0x0000000000007941 */ /* 0x000fea0003800000 */
.L_x_4163:
        /* <DEDUP_REMOVED lines=15> */
.L_x_4167:
[----:B------:R-:W-:Y:S05]  /*2810*/  BSYNC B2 ;  /* 0x0000000000027941 */ /* 0x000fea0003800000 */
.L_x_4166:
        /* <DEDUP_REMOVED lines=20> */
[----:B------:R-:W-:Y:S05]  /*2960*/  CALL.REL.NOINC `($__internal_97_$__cuda_sm3x_div_rn_noftz_f32_slowpath) ;  /* 0x00000008005c7944 */ /* 0x000fea0003c00000 */
[----:B------:R-:W-:-:S07]  /*2970*/  MOV R10, R30 ;  /* 0x0000001e000a7202 */ /* 0x000fce0000000f00 */
.L_x_4169:
[----:B------:R-:W-:Y:S05]  /*2980*/  BSYNC B2 ;  /* 0x0000000000027941 */ /* 0x000fea0003800000 */
.L_x_4168:
        /* <DEDUP_REMOVED lines=16> */
.L_x_4171:
[----:B------:R-:W-:Y:S05]  /*2a90*/  BSYNC B2 ;  /* 0x0000000000027941 */ /* 0x000fea0003800000 */
.L_x_4170:
        /* <DEDUP_REMOVED lines=8> */
.L_x_4173:
[C---:B-1----:R-:W-:Y:S01]  /*2b20*/  FMUL.FTZ R30, R38.reuse, R31 ;  /* 0x0000001f261e7220 */ /* 0x042fe20000410000 */
[----:B------:R-:W-:-:S03]  /*2b30*/  FMUL.FTZ R39, R38, 0.5 ;  /* 0x3f00000026277820 */ /* 0x000fc60000410000 */
[----:B------:R-:W-:-:S04]  /*2b40*/  FFMA R31, -R30, R30, R31 ;  /* 0x0000001e1e1f7223 */ /* 0x000fc8000000011f */
[----:B------:R-:W-:-:S07]  /*2b50*/  FFMA R39, R31, R39, R30 ;  /* 0x000000271f277223 */ /* 0x000fce000000001e */
.L_x_4174:
[----:B------:R-:W-:Y:S05]  /*2b60*/  BSYNC B0 ;  /* 0x0000000000007941 */ /* 0x000fea0003800000 */
.L_x_4172:
        /* <DEDUP_REMOVED lines=14> */
.L_x_4176:
[----:B------:R-:W-:Y:S05]  /*2c50*/  BSYNC B2 ;  /* 0x0000000000027941 */ /* 0x000fea0003800000 */
.L_x_4175:
[----:B------:R-:W-:-:S07]  /*2c60*/  MOV R39, R30 ;  /* 0x0000001e00277202 */ /* 0x000fce0000000f00 */
.L_x_4140:
[----:B------:R-:W0:Y:S01]  /*2c70*/  LDC.64 R10, c[0x0][0x210] ;  /* 0x00008400ff0a7b82 */ /* 0x000e220000000a00 */
[----:B------:R-:W-:Y:S01]  /*2c80*/  FFMA R17, -R36, UR32, R9 ;  /* 0x0000002024117c23 */ /* 0x000fe20008000109 */
[----:B------:R-:W-:Y:S01]  /*2c90*/  @P0 LEA R30, P5, R16, UR16, 0x1 ;  /* 0x00000010101e0c11 */ /* 0x000fe2000f8a08ff */
[----:B------:R-:W-:Y:S01]  /*2ca0*/  BSSY B0, `(.L_x_4177) ;  /* 0x000001e000007945 */ /* 0x000fe20003800000 */
[----:B------:R-:W-:Y:S01]  /*2cb0*/  ISETP.LT.U32.AND P4, PT, R14, UR6, PT ;  /* 0x000000060e007c0c */ /* 0x000fe2000bf81070 */
[----:B------:R-:W-:Y:S01]  /*2cc0*/  FFMA R45, -R45, UR32, R6 ;  /* 0x000000202d2d7c23 */ /* 0x000fe20008000106 */
[----:B------:R-:W-:Y:S01]  /*2cd0*/  @P0 F2FP.F16.F32.PACK_AB R9, RZ, R17 ;  /* 0x00000011ff09023e */ /* 0x000fe200000000ff */
        /* <DEDUP_REMOVED lines=21> */
[----:B------:R-:W-:Y:S02]  /*2e30*/  F2FP.F16.F32.PACK_AB R0, RZ, R33 ;  /* 0x00000021ff00723e */ /* 0x000fe400000000ff */
[----:B------:R-:W-:Y:S01]  /*2e40*/  LEA.HI.X R3, R18, UR17, R3, 0x1, P0 ;  /* 0x0000001112037c11 */ /* 0x000fe200080f0c03 */
[----:B------:R0:W-:Y:S04]  /*2e50*/  STG.E desc[UR22][R24.64], R35 ;  /* 0x0000002318007986 */ /* 0x0001e8000c101916 */
[----:B------:R0:W-:Y:S04]  /*2e60*/  STG.E desc[UR22][R16.64], R37 ;  /* 0x0000002510007986 */ /* 0x0001e8000c101916 */
[----:B------:R0:W-:Y:S02]  /*2e70*/  STG.E.U16 desc[UR22][R2.64], R0 ;  /* 0x0000000002007986 */ /* 0x0001e4000c101516 */
.L_x_4178:
[----:B------:R-:W-:Y:S05]  /*2e80*/  BSYNC B0 ;  /* 0x0000000000007941 */ /* 0x000fea0003800000 */
.L_x_4177:
        /* <DEDUP_REMOVED lines=13> */
[----:B------:R-:W-:-:S03]  /*2f60*/  F2FP.F16.F32.PACK_AB R0, RZ, R45 ;  /* 0x0000002dff00723e */ /* 0x000fc600000000ff */
[----:B------:R1:W-:Y:S04]  /*2f70*/  STG.E desc[UR22][R4.64], R13 ;  /* 0x0000000d04007986 */ /* 0x0003e8000c101916 */
[----:B------:R1:W-:Y:S04]  /*2f80*/  STG.E desc[UR22][R16.64], R32 ;  /* 0x0000002010007986 */ /* 0x0003e8000c101916 */
[----:B------:R1:W-:Y:S02]  /*2f90*/  STG.E.U16 desc[UR22][R2.64], R0 ;  /* 0x0000000002007986 */ /* 0x0003e4000c101516 */
.L_x_4180:
[----:B------:R-:W-:Y:S05]  /*2fa0*/  BSYNC B0 ;  /* 0x0000000000007941 */ /* 0x000fea0003800000 */
.L_x_4179:
        /* <DEDUP_REMOVED lines=18> */
.L_x_4182:
[----:B------:R-:W-:Y:S05]  /*30d0*/  BSYNC B0 ;  /* 0x0000000000007941 */ /* 0x000fea0003800000 */
.L_x_4181:
        /* <DEDUP_REMOVED lines=11> */
        .weak           $__internal_96_$__cuda_sm20_sqrt_rn_f32_slowpath
        .type           $__internal_96_$__cuda_sm20_sqrt_rn_f32_slowpath,@function
        .size           $__internal_96_$__cuda_sm20_sqrt_rn_f32_slowpath,($__internal_97_$__cuda_sm3x_div_rn_noftz_f32_slowpath - $__internal_96_$__cuda_sm20_sqrt_rn_f32_slowpath)
$__internal_96_$__cuda_sm20_sqrt_rn_f32_slowpath:
        /* <DEDUP_REMOVED lines=19> */
.L_x_4184:
[----:B------:R-:W-:-:S04]  /*32c0*/  IMAD.MOV.U32 R31, RZ, RZ, 0x0 ;  /* 0x00000000ff1f7424 */ /* 0x000fc800078e00ff */
[----:B------:R-:W-:Y:S05]  /*32d0*/  RET.REL.NODEC R30 `(_Z25multi_tensor_apply_kernelI18TensorListMetadataILi5ELb0EEN18transformer_engine17multi_tensor_adam17AdamFunctorMasterI6__half13__nv_bfloat16flEEJffffffNS3_10adamMode_tEfEEvlPViT_T0_DpT1_) ;  /* 0xffffffcc1e487950 */ /* 0x000fea0003c3ffff */
        .weak           $__internal_97_$__cuda_sm3x_div_rn_noftz_f32_slowpath
        .type           $__internal_97_$__cuda_sm3x_div_rn_noftz_f32_slowpath,@function
        .size           $__internal_97_$__cuda_sm3x_div_rn_noftz_f32_slowpath,(.L_x_5580 - $__internal_97_$__cuda_sm3x_div_rn_noftz_f32_slowpath)
$__internal_97_$__cuda_sm3x_div_rn_noftz_f32_slowpath:
        /* <DEDUP_REMOVED lines=36> */
.L_x_4186:
        /* <DEDUP_REMOVED lines=51> */
.L_x_4193:
[----:B------:R-:W-:-:S04]  /*3850*/  LOP3.LUT R43, R43, 0x80000000, RZ, 0xc0, !PT ;  /* 0x800000002b2b7812 */ /* 0x000fc800078ec0ff */
[----:B------:R-:W-:Y:S01]  /*3860*/  LOP3.LUT R43, R43, 0x7f800000, RZ, 0xfc, !PT ;  /* 0x7f8000002b2b7812 */ /* 0x000fe200078efcff */
[----:B------:R-:W-:Y:S06]  /*3870*/  BRA `(.L_x_4194) ;  /* 0x0000000000047947 */ /* 0x000fec0003800000 */
.L_x_4192:
[----:B------:R-:W-:-:S07]  /*3880*/  LEA R43, R41, R43, 0x17 ;  /* 0x0000002b292b7211 */ /* 0x000fce00078eb8ff */
.L_x_4194:
[----:B------:R-:W-:Y:S05]  /*3890*/  BSYNC B1 ;  /* 0x0000000000017941 */ /* 0x000fea0003800000 */
.L_x_4191:
[----:B------:R-:W-:Y:S01]  /*38a0*/  IMAD.MOV.U32 R30, RZ, RZ, R43 ;  /* 0x000000ffff1e7224 */ /* 0x000fe200078e002b */
[----:B------:R-:W-:Y:S06]  /*38b0*/  BRA `(.L_x_4195) ;  /* 0x0000000000207947 */ /* 0x000fec0003800000 */
.L_x_4190:
[----:B------:R-:W-:-:S04]  /*38c0*/  LOP3.LUT R30, R30, 0x80000000, R40, 0x48, !PT ;  /* 0x800000001e1e7812 */ /* 0x000fc800078e4828 */
[----:B------:R-:W-:Y:S01]  /*38d0*/  LOP3.LUT R30, R30, 0x7f800000, RZ, 0xfc, !PT ;  /* 0x7f8000001e1e7812 */ /* 0x000fe200078efcff */
[----:B------:R-:W-:Y:S06]  /*38e0*/  BRA `(.L_x_4195) ;  /* 0x0000000000147947 */ /* 0x000fec0003800000 */
.L_x_4189:
[----:B------:R-:W-:Y:S01]  /*38f0*/  LOP3.LUT R30, R30, 0x80000000, R40, 0x48, !PT ;  /* 0x800000001e1e7812 */ /* 0x000fe200078e4828 */
[----:B------:R-:W-:Y:S06]  /*3900*/  BRA `(.L_x_4195) ;  /* 0x00000000000c7947 */ /* 0x000fec0003800000 */
.L_x_4188:
[----:B------:R-:W0:Y:S01]  /*3910*/  MUFU.RSQ R30, -QNAN ;  /* 0xffc00000001e7908 */ /* 0x000e220000001400 */
[----:B------:R-:W-:Y:S05]  /*3920*/  BRA `(.L_x_4195) ;  /* 0x0000000000047947 */ /* 0x000fea0003800000 */
.L_x_4187:
[----:B------:R-:W-:-:S07]  /*3930*/  FADD.FTZ R30, R40, R30 ;  /* 0x0000001e281e7221 */ /* 0x000fce0000010000 */
.L_x_4195:
[----:B------:R-:W-:Y:S05]  /*3940*/  BSYNC B0 ;  /* 0x0000000000007941 */ /* 0x000fea0003800000 */
.L_x_4185:
[----:B------:R-:W-:Y:S01]  /*3950*/  MOV R38, R39 ;  /* 0x0000002700267202 */ /* 0x000fe20000000f00 */
[----:B------:R-:W-:-:S06]  /*3960*/  HFMA2.MMA R39, -RZ, RZ, 0, 0 ;  /* 0x00000000ff277435 */ /* 0x000fcc00000001ff */
[----:B0-----:R-:W-:Y:S05]  /*3970*/  RET.REL.NODEC R38 `(_Z25multi_tensor_apply_kernelI18TensorListMetadataILi5ELb0EEN18transformer_engine17multi_tensor_adam17AdamFunctorMasterI6__half13__nv_bfloat16flEEJffffffNS3_10adamMode_tEfEEvlPViT_T0_DpT1_) ;  /* 0xffffffc426a07950 */ /* 0x001fea0003c3ffff */
.L_x_4196:
        /* <DEDUP_REMOVED lines=16> */
.L_x_5580:


//--------------------- .text._Z25multi_tensor_apply_kernelI18TensorListMetadataILi5ELb0EEN18transformer_engine17multi_tensor_adam17AdamFunctorMasterI6__halfS5_flEEJffffffNS3_10adamMode_tEfEEvlPViT_T0_DpT1_ --------------------------
	.section	.text._Z25multi_tensor_apply_kernelI18TensorListMetadataILi5ELb0EEN18transformer_engine17multi_tensor_adam17AdamFunctorMasterI6__halfS5_flEEJffffffNS3_10adamMode_tEfEEvlPViT_T0_DpT1_,"ax",@progbits
	.align	128
        .global         _Z25multi_tensor_apply_kernelI18TensorListMetadataILi5ELb0EEN18transformer_engine17multi_tensor_adam17AdamFunctorMasterI6__halfS5_flEEJffffffNS3_10adamMode_tEfEEvlPViT_T0_DpT1_
        .type           _Z25multi_tensor_apply_kernelI18TensorListMetadataILi5ELb0EEN18transformer_engine17multi_tensor_adam17AdamFunctorMasterI6__halfS5_flEEJffffffNS3_10adamMode_tEfEEvlPViT_T0_DpT1_,@function
        .size           _Z25multi_tensor_apply_kernelI18TensorListMetadataILi5ELb0EEN18transformer_engine17multi_tensor_adam17AdamFunctorMasterI6__halfS5_flEEJffffffNS3_10adamMode_tEfEEvlPViT_T0_DpT1_,(.L_x_5582 - _Z25multi_tensor_apply_kernelI18TensorListMetadataILi5ELb0EEN18transformer_engine17multi_tensor_adam17AdamFunctorMasterI6__halfS5_flEEJffffffNS3_10adamMode_tEfEEvlPViT_T0_DpT1_)
        .other          _Z25multi_tensor_apply_kernelI18TensorListMetadataILi5ELb0EEN18transformer_engine17multi_tensor_adam17AdamFunctorMasterI6__halfS5_flEEJffffffNS3_10adamMode_tEfEEvlPViT_T0_DpT1_,@"STO_CUDA_ENTRY STV_DEFAULT"
_Z25multi_tensor_apply_kernelI18TensorListMetadataILi5ELb0EEN18transformer_engine17multi_tensor_adam17AdamFunctorMasterI6__halfS5_flEEJffffffNS3_10adamMode_tEfEEvlPViT_T0_DpT1_:
.text._Z25multi_tensor_apply_kernelI18TensorListMetadataILi5ELb0EEN18transformer_engine17multi_tensor_adam17AdamFunctorMasterI6__halfS5_flEEJffffffNS3_10adamMode_tEfEEvlPViT_T0_DpT1_:
        /* <DEDUP_REMOVED lines=45> */
.L_x_4277:
        /* <DEDUP_REMOVED lines=130> */
[----:B------:R-:W-:Y:S05]  /*0af0*/  CALL.REL.NOINC `($__internal_99_$__cuda_sm3x_div_rn_noftz_f32_slowpath) ;  /* 0x0000002400f47944 */ /* 0x000fea0003c00000 */
[----:B------:R-:W-:-:S07]  /*0b00*/  MOV R44, R30 ;  /* 0x0000001e002c7202 */ /* 0x000fce0000000f00 */
.L_x_4199:
[----:B------:R-:W-:Y:S05]  /*0b10*/  BSYNC B2 ;  /* 0x0000000000027941 */ /* 0x000fea0003800000 */
.L_x_4198:
        /* <DEDUP_REMOVED lines=14> */
[----:B------:R-:W-:Y:S05]  /*0c00*/  CALL.REL.NOINC `($__internal_99_$__cuda_sm3x_div_rn_noftz_f32_slowpath) ;  /* 0x0000002400b07944 */ /* 0x000fea0003c00000 */
[----:B------:R-:W-:-:S07]  /*0c10*/  MOV R31, R30 ;  /* 0x0000001e001f7202 */ /* 0x000fce0000000f00 */
.L_x_4201:
[----:B------:R-:W-:Y:S05]  /*0c20*/  BSYNC B2 ;  /* 0x0000000000027941 */ /* 0x000fea0003800000 */
.L_x_4200:
[----:B------:R-:W-:Y:S01]  /*0c30*/  VIADD R30, R31, 0xf3000000 ;  /* 0xf30000001f1e7836 */ /* 0x000fe20000000000 */
[----:B------:R0:W1:Y:S01]  /*0c40*/  MUFU.RSQ R38, R31 ;  /* 0x0000001f00267308 */ /* 0x0000620000001400 */
[----:B------:R-:W-:Y:S03]  /*0c50*/  BSSY B0, `(.L_x_4202) ;  /* 0x000000a000007945 */ /* 0x000fe60003800000 */
[----:B------:R-:W-:-:S13]  /*0c60*/  ISETP.GT.U32.AND P3, PT, R30, 0x727fffff, PT ;  /* 0x727fffff1e00780c */ /* 0x000fda0003f64070 */
[----:B01----:R-:W-:Y:S05]  /*0c70*/  @!P3 BRA `(.L_x_4203) ;  /* 0x00000000000cb947 */ /* 0x003fea0003800000 */
[----:B------:R-:W-:-:S07]  /*0c80*/  MOV R30, 0xca0 ;  /* 0x00000ca0001e7802 */ /* 0x000fce0000000f00 */
[----:B------:R-:W-:Y:S05]  /*0c90*/  CALL.REL.NOINC `($__internal_98_$__cuda_sm20_sqrt_rn_f32_slowpath) ;  /* 0x0000002400387944 */ /* 0x000fea0003c00000 */
[----:B------:R-:W-:Y:S05]  /*0ca0*/  BRA `(.L_x_4204) ;  /* 0x0000000000107947 */ /* 0x000fea0003800000 */
.L_x_4203:
[C---:B------:R-:W-:Y:S01]  /*0cb0*/  FMUL.FTZ R30, R38.reuse, R31 ;  /* 0x0000001f261e7220 */ /* 0x040fe20000410000 */
[----:B------:R-:W-:-:S03]  /*0cc0*/  FMUL.FTZ R39, R38, 0.5 ;  /* 0x3f00000026277820 */ /* 0x000fc60000410000 */
[----:B------:R-:W-:-:S04]  /*0cd0*/  FFMA R31, -R30, R30, R31 ;  /* 0x0000001e1e1f7223 */ /* 0x000fc8000000011f */
[----:B------:R-:W-:-:S07]  /*0ce0*/  FFMA R39, R31, R39, R30 ;  /* 0x000000271f277223 */ /* 0x000fce000000001e */
.L_x_4204:
[----:B------:R-:W-:Y:S05]  /*0cf0*/  BSYNC B0 ;  /* 0x0000000000007941 */ /* 0x000fea0003800000 */
.L_x_4202:
        /* <DEDUP_REMOVED lines=13> */
[----:B------:R-:W-:Y:S05]  /*0dd0*/  CALL.REL.NOINC `($__internal_99_$__cuda_sm3x_div_rn_noftz_f32_slowpath) ;  /* 0x00000024003c7944 */ /* 0x000fea0003c00000 */
[----:B------:R-:W-:-:S07]  /*0de0*/  IMAD.MOV.U32 R38, RZ, RZ, R30 ;  /* 0x000000ffff267224 */ /* 0x000fce00078e001e */
.L_x_4206:
[----:B------:R-:W-:Y:S05]  /*0df0*/  BSYNC B2 ;  /* 0x0000000000027941 */ /* 0x000fea0003800000 */
.L_x_4205:
        /* <DEDUP_REMOVED lines=20> */
[----:B------:R-:W-:Y:S05]  /*0f40*/  CALL.REL.NOINC `($__internal_99_$__cuda_sm3x_div_rn_noftz_f32_slowpath) ;  /* 0x0000002000e07944 */ /* 0x000fea0003c00000 */
[----:B------:R-:W-:-:S07]  /*0f50*/  IMAD.MOV.U32 R44, RZ, RZ, R30 ;  /* 0x000000ffff2c7224 */ /* 0x000fce00078e001e */
.L_x_4208:
[----:B------:R-:W-:Y:S05]  /*0f60*/  BSYNC B2 ;  /* 0x0000000000027941 */ /* 0x000fea0003800000 */
.L_x_4207:
        /* <DEDUP_REMOVED lines=14> */
[----:B------:R-:W-:Y:S05]  /*1050*/  CALL.REL.NOINC `($__internal_99_$__cuda_sm3x_div_rn_noftz_f32_slowpath) ;  /* 0x00000020009c7944 */ /* 0x000fea0003c00000 */
[----:B------:R-:W-:-:S07]  /*1060*/  IMAD.MOV.U32 R31, RZ, RZ, R30 ;  /* 0x000000ffff1f7224 */ /* 0x000fce00078e001e */
.L_x_4210:
[----:B------:R-:W-:Y:S05]  /*1070*/  BSYNC B2 ;  /* 0x0000000000027941 */ /* 0x000fea0003800000 */
.L_x_4209:
[----:B------:R-:W-:Y:S01]  /*1080*/  IADD3 R30, R31, -0xd000000, RZ ;  /* 0xf30000001f1e7810 */ /* 0x000fe20007ffe0ff */
[----:B------:R0:W1:Y:S01]  /*1090*/  MUFU.RSQ R38, R31 ;  /* 0x0000001f00267308 */ /* 0x0000620000001400 */
[----:B------:R-:W-:Y:S02]  /*10a0*/  BSSY B0, `(.L_x_4211) ;  /* 0x000000a000007945 */ /* 0x000fe40003800000 */
[----:B------:R-:W-:-:S13]  /*10b0*/  ISETP.GT.U32.AND P3, PT, R30, 0x727fffff, PT ;  /* 0x727fffff1e00780c */ /* 0x000fda0003f64070 */
[----:B0-----:R-:W-:Y:S05]  /*10c0*/  @!P3 BRA `(.L_x_4212) ;  /* 0x00000000000cb947 */ /* 0x001fea0003800000 */
[----:B------:R-:W-:-:S07]  /*10d0*/  MOV R30, 0x10f0 ;  /* 0x000010f0001e7802 */ /* 0x000fce0000000f00 */
[----:B-1----:R-:W-:Y:S05]  /*10e0*/  CALL.REL.NOINC `($__internal_98_$__cuda_sm20_sqrt_rn_f32_slowpath) ;  /* 0x0000002000247944 */ /* 0x002fea0003c00000 */
[----:B------:R-:W-:Y:S05]  /*10f0*/  BRA `(.L_x_4213) ;  /* 0x0000000000107947 */ /* 0x000fea0003800000 */
.L_x_4212:
[C---:B-1----:R-:W-:Y:S01]  /*1100*/  FMUL.FTZ R30, R38.reuse, R31 ;  /* 0x0000001f261e7220 */ /* 0x042fe20000410000 */
[----:B------:R-:W-:-:S03]  /*1110*/  FMUL.FTZ R39, R38, 0.5 ;  /* 0x3f00000026277820 */ /* 0x000fc60000410000 */
[----:B------:R-:W-:-:S04]  /*1120*/  FFMA R31, -R30, R30, R31 ;  /* 0x0000001e1e1f7223 */ /* 0x000fc8000000011f */
[----:B------:R-:W-:-:S07]  /*1130*/  FFMA R39, R31, R39, R30 ;  /* 0x000000271f277223 */ /* 0x000fce000000001e */
.L_x_4213:
[----:B------:R-:W-:Y:S05]  /*1140*/  BSYNC B0 ;  /* 0x0000000000007941 */ /* 0x000fea0003800000 */
.L_x_4211:
        /* <DEDUP_REMOVED lines=13> */
[----:B------:R-:W-:Y:S05]  /*1220*/  CALL.REL.NOINC `($__internal_99_$__cuda_sm3x_div_rn_noftz_f32_slowpath) ;  /* 0x0000002000287944 */ /* 0x000fea0003c00000 */
[----:B------:R-:W-:-:S07]  /*1230*/  MOV R39, R30 ;  /* 0x0000001e00277202 */ /* 0x000fce0000000f00 */
.L_x_4215:
[----:B------:R-:W-:Y:S05]  /*1240*/  BSYNC B2 ;  /* 0x0000000000027941 */ /* 0x000fea0003800000 */
.L_x_4214:
        /* <DEDUP_REMOVED lines=20> */
[----:B------:R-:W-:Y:S05]  /*1390*/  CALL.REL.NOINC `($__internal_99_$__cuda_sm3x_div_rn_noftz_f32_slowpath) ;  /* 0x0000001c00cc7944 */ /* 0x000fea0003c00000 */
[----:B------:R-:W-:-:S07]  /*13a0*/  MOV R44, R30 ;  /* 0x0000001e002c7202 */ /* 0x000fce0000000f00 */
.L_x_4217:
[----:B------:R-:W-:Y:S05]  /*13b0*/  BSYNC B2 ;  /* 0x0000000000027941 */ /* 0x000fea0003800000 */
.L_x_4216:
        /* <DEDUP_REMOVED lines=14> */
[----:B------:R-:W-:Y:S05]  /*14a0*/  CALL.REL.NOINC `($__internal_99_$__cuda_sm3x_div_rn_noftz_f32_slowpath) ;  /* 0x0000001c00887944 */ /* 0x000fea0003c00000 */
[----:B------:R-:W-:-:S07]  /*14b0*/  MOV R31, R30 ;  /* 0x0000001e001f7202 */ /* 0x000fce0000000f00 */
.L_x_4219:
[----:B------:R-:W-:Y:S05]  /*14c0*/  BSYNC B2 ;  /* 0x0000000000027941 */ /* 0x000fea0003800000 */
.L_x_4218:
        /* <DEDUP_REMOVED lines=8> */
.L_x_4221:
[C---:B-1----:R-:W-:Y:S01]  /*1550*/  FMUL.FTZ R30, R38.reuse, R31 ;  /* 0x0000001f261e7220 */ /* 0x042fe20000410000 */
[----:B------:R-:W-:-:S03]  /*1560*/  FMUL.FTZ R39, R38, 0.5 ;  /* 0x3f00000026277820 */ /* 0x000fc60000410000 */
[----:B------:R-:W-:-:S04]  /*1570*/  FFMA R31, -R30, R30, R31 ;  /* 0x0000001e1e1f7223 */ /* 0x000fc8000000011f */
[----:B------:R-:W-:-:S07]  /*1580*/  FFMA R39, R31, R39, R30 ;  /* 0x000000271f277223 */ /* 0x000fce000000001e */
.L_x_4222:
[----:B------:R-:W-:Y:S05]  /*1590*/  BSYNC B0 ;  /* 0x0000000000007941 */ /* 0x000fea0003800000 */
.L_x_4220:
        /* <DEDUP_REMOVED lines=15> */
.L_x_4224:
[----:B------:R-:W-:Y:S05]  /*1690*/  BSYNC B2 ;  /* 0x0000000000027941 */ /* 0x000fea0003800000 */
.L_x_4223:
        /* <DEDUP_REMOVED lines=20> */
[----:B------:R-:W-:Y:S05]  /*17e0*/  CALL.REL.NOINC `($__internal_99_$__cuda_sm3x_div_rn_noftz_f32_slowpath) ;  /* 0x0000001800b87944 */ /* 0x000fea0003c00000 */
[----:B------:R-:W-:-:S07]  /*17f0*/  MOV R10, R30 ;  /* 0x0000001e000a7202 */ /* 0x000fce0000000f00 */
.L_x_4226:
[----:B------:R-:W-:Y:S05]  /*1800*/  BSYNC B2 ;  /* 0x0000000000027941 */ /* 0x000fea0003800000 */
.L_x_4225:
        /* <DEDUP_REMOVED lines=16> */
.L_x_4228:
[----:B------:R-:W-:Y:S05]  /*1910*/  BSYNC B2 ;  /* 0x0000000000027941 */ /* 0x000fea0003800000 */
.L_x_4227:
        /* <DEDUP_REMOVED lines=8> */
.L_x_4230:
[C---:B------:R-:W-:Y:S01]  /*19a0*/  FMUL.FTZ R30, R38.reuse, R31 ;  /* 0x0000001f261e7220 */ /* 0x040fe20000410000 */
[----:B------:R-:W-:-:S03]  /*19b0*/  FMUL.FTZ R39, R38, 0.5 ;  /* 0x3f00000026277820 */ /* 0x000fc60000410000 */
[----:B------:R-:W-:-:S04]  /*19c0*/  FFMA R31, -R30, R30, R31 ;  /* 0x0000001e1e1f7223 */ /* 0x000fc8000000011f */
[----:B------:R-:W-:-:S07]  /*19d0*/  FFMA R39, R31, R39, R30 ;  /* 0x000000271f277223 */ /* 0x000fce000000001e */
.L_x_4231:
[----:B------:R-:W-:Y:S05]  /*19e0*/  BSYNC B0 ;  /* 0x0000000000007941 */ /* 0x000fea0003800000 */
.L_x_4229:
        /* <DEDUP_REMOVED lines=14> */
.L_x_4233:
[----:B------:R-:W-:Y:S05]  /*1ad0*/  BSYNC B2 ;  /* 0x0000000000027941 */ /* 0x000fea0003800000 */
.L_x_4232:
[----:B------:R-:W-:Y:S01]  /*1ae0*/  FFMA R39, R8, UR31, R30 ;  /* 0x0000001f08277c23 */ /* 0x000fe2000800001e */
[----:B------:R-:W-:Y:S06]  /*1af0*/  BRA `(.L_x_4234) ;  /* 0x0000001000587947 */ /* 0x000fec0003800000 */
.L_x_4197:
        /* <DEDUP_REMOVED lines=22> */
.L_x_4236:
[----:B------:R-:W-:Y:S05]  /*1c60*/  BSYNC B2 ;  /* 0x0000000000027941 */ /* 0x000fea0003800000 */
.L_x_4235:
        /* <DEDUP_REMOVED lines=16> */
.L_x_4238:
[----:B------:R-:W-:Y:S05]  /*1d70*/  BSYNC B2 ;  /* 0x0000000000027941 */ /* 0x000fea0003800000 */
.L_x_4237:
        /* <DEDUP_REMOVED lines=8> */
.L_x_4240:
[C---:B------:R-:W-:Y:S01]  /*1e00*/  FMUL.FTZ R30, R38.reuse, R31 ;  /* 0x0000001f261e7220 */ /* 0x040fe20000410000 */
[----:B------:R-:W-:-:S03]  /*1e10*/  FMUL.FTZ R39, R38, 0.5 ;  /* 0x3f00000026277820 */ /* 0x000fc60000410000 */
[----:B------:R-:W-:-:S04]  /*1e20*/  FFMA R31, -R30, R30, R31 ;  /* 0x0000001e1e1f7223 */ /* 0x000fc8000000011f */
[----:B------:R-:W-:-:S07]  /*1e30*/  FFMA R39, R31, R39, R30 ;  /* 0x000000271f277223 */ /* 0x000fce000000001e */
.L_x_4241:
[----:B------:R-:W-:Y:S05]  /*1e40*/  BSYNC B0 ;  /* 0x0000000000007941 */ /* 0x000fea0003800000 */
.L_x_4239:
        /* <DEDUP_REMOVED lines=15> */
.L_x_4243:
[----:B------:R-:W-:Y:S05]  /*1f40*/  BSYNC B2 ;  /* 0x0000000000027941 */ /* 0x000fea0003800000 */
.L_x_4242:
        /* <DEDUP_REMOVED lines=21> */
[----:B------:R-:W-:Y:S05]  /*20a0*/  CALL.REL.NOINC `($__internal_99_$__cuda_sm3x_div_rn_noftz_f32_slowpath) ;  /* 0x0000001000887944 */ /* 0x000fea0003c00000 */
[----:B------:R-:W-:-:S07]  /*20b0*/  MOV R44, R30 ;  /* 0x0000001e002c7202 */ /* 0x000fce0000000f00 */
.L_x_4245:
[----:B------:R-:W-:Y:S05]  /*20c0*/  BSYNC B2 ;  /* 0x0000000000027941 */ /* 0x000fea0003800000 */
.L_x_4244:
        /* <DEDUP_REMOVED lines=15> */
.L_x_4247:
[----:B------:R-:W-:Y:S05]  /*21c0*/  BSYNC B2 ;  /* 0x0000000000027941 */ /* 0x000fea0003800000 */
.L_x_4246:
[----:B------:R-:W-:Y:S01]  /*21d0*/  IADD3 R38, R30, -0xd000000, RZ ;  /* 0xf30000001e267810 */ /* 0x000fe20007ffe0ff */
[----:B------:R0:W1:Y:S01]  /*21e0*/  MUFU.RSQ R31, R30 ;  /* 0x0000001e001f7308 */ /* 0x0000620000001400 */
[----:B------:R-:W-:Y:S02]  /*21f0*/  BSSY B0, `(.L_x_4248) ;  /* 0x000000b000007945 */ /* 0x000fe40003800000 */
[----:B------:R-:W-:-:S13]  /*2200*/  ISETP.GT.U32.AND P3, PT, R38, 0x727fffff, PT ;  /* 0x727fffff2600780c */ /* 0x000fda0003f64070 */
[----:B0-----:R-:W-:Y:S05]  /*2210*/  @!P3 BRA `(.L_x_4249) ;  /* 0x000000000010b947 */ /* 0x001fea0003800000 */
[----:B-1----:R-:W-:Y:S02]  /*2220*/  MOV R31, R30 ;  /* 0x0000001e001f7202 */ /* 0x002fe40000000f00 */
[----:B------:R-:W-:-:S07]  /*2230*/  MOV R30, 0x2250 ;  /* 0x00002250001e7802 */ /* 0x000fce0000000f00 */
[----:B------:R-:W-:Y:S05]  /*2240*/  CALL.REL.NOINC `($__internal_98_$__cuda_sm20_sqrt_rn_f32_slowpath) ;  /* 0x0000000c00cc7944 */ /* 0x000fea0003c00000 */
[----:B------:R-:W-:Y:S05]  /*2250*/  BRA `(.L_x_4250) ;  /* 0x0000000000107947 */ /* 0x000fea0003800000 */
.L_x_4249:
[C---:B-1----:R-:W-:Y:S01]  /*2260*/  FMUL.FTZ R39, R31.reuse, R30 ;  /* 0x0000001e1f277220 */ /* 0x042fe20000410000 */
[----:B------:R-:W-:-:S03]  /*2270*/  FMUL.FTZ R31, R31, 0.5 ;  /* 0x3f0000001f1f7820 */ /* 0x000fc60000410000 */
[----:B------:R-:W-:-:S04]  /*2280*/  FFMA R30, -R39, R39, R30 ;  /* 0x00000027271e7223 */ /* 0x000fc8000000011e */
[----:B------:R-:W-:-:S07]  /*2290*/  FFMA R39, R30, R31, R39 ;  /* 0x0000001f1e277223 */ /* 0x000fce0000000027 */
.L_x_4250:
[----:B------:R-:W-:Y:S05]  /*22a0*/  BSYNC B0 ;  /* 0x0000000000007941 */ /* 0x000fea0003800000 */
.L_x_4248:
        /* <DEDUP_REMOVED lines=13> */
[----:B------:R-:W-:Y:S05]  /*2380*/  CALL.REL.NOINC `($__internal_99_$__cuda_sm3x_div_rn_noftz_f32_slowpath) ;  /* 0x0000000c00d07944 */ /* 0x000fea0003c00000 */
[----:B------:R-:W-:-:S07]  /*2390*/  MOV R38, R30 ;  /* 0x0000001e00267202 */ /* 0x000fce0000000f00 */
.L_x_4252:
[----:B------:R-:W-:Y:S05]  /*23a0*/  BSYNC B2 ;  /* 0x0000000000027941 */ /* 0x000fea0003800000 */
.L_x_4251:
        /* <DEDUP_REMOVED lines=21> */
[----:B------:R-:W-:Y:S05]  /*2500*/  CALL.REL.NOINC `($__internal_99_$__cuda_sm3x_div_rn_noftz_f32_slowpath) ;  /* 0x0000000c00707944 */ /* 0x000fea0003c00000 */
[----:B------:R-:W-:-:S07]  /*2510*/  IMAD.MOV.U32 R44, RZ, RZ, R30 ;  /* 0x000000ffff2c7224 */ /* 0x000fce00078e001e */
.L_x_4254:
[----:B------:R-:W-:Y:S05]  /*2520*/  BSYNC B2 ;  /* 0x0000000000027941 */ /* 0x000fea0003800000 */
.L_x_4253:
        /* <DEDUP_REMOVED lines=16> */
.L_x_4256:
[----:B------:R-:W-:Y:S05]  /*2630*/  BSYNC B2 ;  /* 0x0000000000027941 */ /* 0x000fea0003800000 */
.L_x_4255:
        /* <DEDUP_REMOVED lines=8> */
.L_x_4258:
[C---:B-1----:R-:W-:Y:S01]  /*26c0*/  FMUL.FTZ R30, R38.reuse, R31 ;  /* 0x0000001f261e7220 */ /* 0x042fe20000410000 */
[----:B------:R-:W-:-:S03]  /*26d0*/  FMUL.FTZ R39, R38, 0.5 ;  /* 0x3f00000026277820 */ /* 0x000fc60000410000 */
[----:B------:R-:W-:-:S04]  /*26e0*/  FFMA R31, -R30, R30, R31 ;  /* 0x0000001e1e1f7223 */ /* 0x000fc8000000011f */
[----:B------:R-:W-:-:S07]  /*26f0*/  FFMA R39, R31, R39, R30 ;  /* 0x000000271f277223 */ /* 0x000fce000000001e */
.L_x_4259:
[----:B------:R-:W-:Y:S05]  /*2700*/  BSYNC B0 ;  /* 0x0000000000007941 */ /* 0x000fea0003800000 */
.L_x_4257:
        /* <DEDUP_REMOVED lines=15> */
.L_x_4261:
[----:B------:R-:W-:Y:S05]  /*2800*/  BSYNC B2 ;  /* 0x0000000000027941 */ /* 0x000fea0003800000 */
.L_x_4260:
        /* <DEDUP_REMOVED lines=20> */
[----:B------:R-:W-:Y:S05]  /*2950*/  CALL.REL.NOINC `($__internal_99_$__cuda_sm3x_div_rn_noftz_f32_slowpath) ;  /* 0x00000008005c7944 */ /* 0x000fea0003c00000 */
[----:B------:R-:W-:-:S07]  /*2960*/  MOV R10, R30 ;  /* 0x0000001e000a7202 */ /* 0x000fce0000000f00 */
.L_x_4263:
[----:B------:R-:W-:Y:S05]  /*2970*/  BSYNC B2 ;  /* 0x0000000000027941 */ /* 0x000fea0003800000 */
.L_x_4262:
        /* <DEDUP_REMOVED lines=16> */
.L_x_4265:
[----:B------:R-:W-:Y:S05]  /*2a80*/  BSYNC B2 ;  /* 0x0000000000027941 */ /* 0x000fea0003800000 */
.L_x_4264:
        /* <DEDUP_REMOVED lines=8> */
.L_x_4267:
[C---:B-1----:R-:W-:Y:S01]  /*2b10*/  FMUL.FTZ R30, R38.reuse, R31 ;  /* 0x0000001f261e7220 */ /* 0x042fe20000410000 */
[----:B------:R-:W-:-:S03]  /*2b20*/  FMUL.FTZ R39, R38, 0.5 ;  /* 0x3f00000026277820 */ /* 0x000fc60000410000 */
[----:B------:R-:W-:-:S04]  /*2b30*/  FFMA R31, -R30, R30, R31 ;  /* 0x0000001e1e1f7223 */ /* 0x000fc8000000011f */
[----:B------:R-:W-:-:S07]  /*2b40*/  FFMA R39, R31, R39, R30 ;  /* 0x000000271f277223 */ /* 0x000fce000000001e */
.L_x_4268:
[----:B------:R-:W-:Y:S05]  /*2b50*/  BSYNC B0 ;  /* 0x0000000000007941 */ /* 0x000fea0003800000 */
.L_x_4266:
        /* <DEDUP_REMOVED lines=14> */
.L_x_4270:
[----:B------:R-:W-:Y:S05]  /*2c40*/  BSYNC B2 ;  /* 0x0000000000027941 */ /* 0x000fea0003800000 */
.L_x_4269:
[----:B------:R-:W-:-:S07]  /*2c50*/  MOV R39, R30 ;  /* 0x0000001e00277202 */ /* 0x000fce0000000f00 */
.L_x_4234:
        /* <DEDUP_REMOVED lines=33> */
.L_x_4272:
[----:B------:R-:W-:Y:S05]  /*2e70*/  BSYNC B0 ;  /* 0x0000000000007941 */ /* 0x000fea0003800000 */
.L_x_4271:
        /* <DEDUP_REMOVED lines=17> */
.L_x_4274:
[----:B------:R-:W-:Y:S05]  /*2f90*/  BSYNC B0 ;  /* 0x0000000000007941 */ /* 0x000fea0003800000 */
.L_x_4273:
        /* <DEDUP_REMOVED lines=18> */
.L_x_4276:
[----:B------:R-:W-:Y:S05]  /*30c0*/  BSYNC B0 ;  /* 0x0000000000007941 */ /* 0x000fea0003800000 */
.L_x_4275:
        /* <DEDUP_REMOVED lines=11> */
        .weak           $__internal_98_$__cuda_sm20_sqrt_rn_f32_slowpath
        .type           $__internal_98_$__cuda_sm20_sqrt_rn_f32_slowpath,@function
        .size           $__internal_98_$__cuda_sm20_sqrt_rn_f32_slowpath,($__internal_99_$__cuda_sm3x_div_rn_noftz_f32_slowpath - $__internal_98_$__cuda_sm20_sqrt_rn_f32_slowpath)
$__internal_98_$__cuda_sm20_sqrt_rn_f32_slowpath:
        /* <DEDUP_REMOVED lines=19> */
.L_x_4278:
[----:B------:R-:W-:-:S04]  /*32b0*/  IMAD.MOV.U32 R31, RZ, RZ, 0x0 ;  /* 0x00000000ff1f7424 */ /* 0x000fc800078e00ff */
[----:B------:R-:W-:Y:S05]  /*32c0*/  RET.REL.NODEC R30 `(_Z25multi_tensor_apply_kernelI18TensorListMetadataILi5ELb0EEN18transformer_engine17multi_tensor_adam17AdamFunctorMasterI6__halfS5_flEEJffffffNS3_10adamMode_tEfEEvlPViT_T0_DpT1_) ;  /* 0xffffffcc1e4c7950 */ /* 0x000fea0003c3ffff */
        .weak           $__internal_99_$__cuda_sm3x_div_rn_noftz_f32_slowpath
        .type           $__internal_99_$__cuda_sm3x_div_rn_noftz_f32_slowpath,@function
        .size           $__internal_99_$__cuda_sm3x_div_rn_noftz_f32_slowpath,(.L_x_5582 - $__internal_99_$__cuda_sm3x_div_rn_noftz_f32_slowpath)
$__internal_99_$__cuda_sm3x_div_rn_noftz_f32_slowpath:
        /* <DEDUP_REMOVED lines=36> */
.L_x_4280:
        /* <DEDUP_REMOVED lines=51> */
.L_x_4287:
[----:B------:R-:W-:-:S04]  /*3840*/  LOP3.LUT R43, R43, 0x80000000, RZ, 0xc0, !PT ;  /* 0x800000002b2b7812 */ /* 0x000fc800078ec0ff */
[----:B------:R-:W-:Y:S01]  /*3850*/  LOP3.LUT R43, R43, 0x7f800000, RZ, 0xfc, !PT ;  /* 0x7f8000002b2b7812 */ /* 0x000fe200078efcff */
[----:B------:R-:W-:Y:S06]  /*3860*/  BRA `(.L_x_4288) ;  /* 0x0000000000047947 */ /* 0x000fec0003800000 */
.L_x_4286:
[----:B------:R-:W-:-:S07]  /*3870*/  IMAD R43, R41, 0x800000, R43 ;  /* 0x00800000292b7824 */ /* 0x000fce00078e022b */
.L_x_4288:
[----:B------:R-:W-:Y:S05]  /*3880*/  BSYNC B1 ;  /* 0x0000000000017941 */ /* 0x000fea0003800000 */
.L_x_4285:
[----:B------:R-:W-:Y:S01]  /*3890*/  MOV R30, R43 ;  /* 0x0000002b001e7202 */ /* 0x000fe20000000f00 */
[----:B------:R-:W-:Y:S06]  /*38a0*/  BRA `(.L_x_4289) ;  /* 0x0000000000207947 */ /* 0x000fec0003800000 */
.L_x_4284:
[----:B------:R-:W-:-:S04]  /*38b0*/  LOP3.LUT R30, R30, 0x80000000, R40, 0x48, !PT ;  /* 0x800000001e1e7812 */ /* 0x000fc800078e4828 */
[----:B------:R-:W-:Y:S01]  /*38c0*/  LOP3.LUT R30, R30, 0x7f800000, RZ, 0xfc, !PT ;  /* 0x7f8000001e1e7812 */ /* 0x000fe200078efcff */
[----:B------:R-:W-:Y:S06]  /*38d0*/  BRA `(.L_x_4289) ;  /* 0x0000000000147947 */ /* 0x000fec0003800000 */
.L_x_4283:
[----:B------:R-:W-:Y:S01]  /*38e0*/  LOP3.LUT R30, R30, 0x80000000, R40, 0x48, !PT ;  /* 0x800000001e1e7812 */ /* 0x000fe200078e4828 */
[----:B------:R-:W-:Y:S06]  /*38f0*/  BRA `(.L_x_4289) ;  /* 0x00000000000c7947 */ /* 0x000fec0003800000 */
.L_x_4282:
[----:B------:R-:W0:Y:S01]  /*3900*/  MUFU.RSQ R30, -QNAN ;  /* 0xffc00000001e7908 */ /* 0x000e220000001400 */
[----:B------:R-:W-:Y:S05]  /*3910*/  BRA `(.L_x_4289) ;  /* 0x0000000000047947 */ /* 0x000fea0003800000 */
.L_x_4281:
[----:B------:R-:W-:-:S07]  /*3920*/  FADD.FTZ R30, R40, R30 ;  /* 0x0000001e281e7221 */ /* 0x000fce0000010000 */
.L_x_4289:
[----:B------:R-:W-:Y:S05]  /*3930*/  BSYNC B0 ;  /* 0x0000000000007941 */ /* 0x000fea0003800000 */
.L_x_4279:
[----:B------:R-:W-:Y:S01]  /*3940*/  MOV R38, R39 ;  /* 0x0000002700267202 */ /* 0x000fe20000000f00 */
[----:B------:R-:W-:-:S06]  /*3950*/  HFMA2.MMA R39, -RZ, RZ, 0, 0 ;  /* 0x00000000ff277435 */ /* 0x000fcc00000001ff */
[----:B0-----:R-:W-:Y:S05]  /*3960*/  RET.REL.NODEC R38 `(_Z25multi_tensor_apply_kernelI18TensorListMetadataILi5ELb0EEN18transformer_engine17multi_tensor_adam17AdamFunctorMasterI6__halfS5_flEEJffffffNS3_10adamMode_tEfEEvlPViT_T0_DpT1_) ;  /* 0xffffffc426a47950 */ /* 0x001fea0003c3ffff */
.L_x_4290:
        /* <DEDUP_REMOVED lines=9> */
.L_x_5582:


//--------------------- .text._Z25multi_tensor_apply_kernelI18TensorListMetadataILi5ELb0EEN18transformer_engine17multi_tensor_adam17AdamFunctorMasterI6__halffflEEJffffffNS3_10adamMode_tEfEEvlPViT_T0_DpT1_ --------------------------
	.section	.text._Z25multi_tensor_apply_kernelI18TensorListMetadataILi5ELb0EEN18transformer_engine17multi_tensor_adam17AdamFunctorMasterI6__halffflEEJffffffNS3_10adamMode_tEfEEvlPViT_T0_DpT1_,"ax",@progbits
	.align	128
        .global         _Z25multi_tensor_apply_kernelI18TensorListMetadataILi5ELb0EEN18transformer_engine17multi_tensor_adam17AdamFunctorMasterI6__halffflEEJffffffNS3_10adamMode_tEfEEvlPViT_T0_DpT1_
        .type           _Z25multi_tensor_apply_kernelI18TensorListMetadataILi5ELb0EEN18transformer_engine17multi_tensor_adam17AdamFunctorMasterI6__halffflEEJffffffNS3_10adamMode_tEfEEvlPViT_T0_DpT1_,@function
        .size           _Z25multi_tensor_apply_kernelI18TensorListMetadataILi5ELb0EEN18transformer_engine17multi_tensor_adam17AdamFunctorMasterI6__halffflEEJffffffNS3_10adamMode_tEfEEvlPViT_T0_DpT1_,(.L_x_5584 - _Z25multi_tensor_apply_kernelI18TensorListMetadataILi5ELb0EEN18transformer_engine17multi_tensor_adam17AdamFunctorMasterI6__halffflEEJffffffNS3_10adamMode_tEfEEvlPViT_T0_DpT1_)
        .other          _Z25multi_tensor_apply_kernelI18TensorListMetadataILi5ELb0EEN18transformer_engine17multi_tensor_adam17AdamFunctorMasterI6__halffflEEJffffffNS3_10adamMode_tEfEEvlPViT_T0_DpT1_,@"STO_CUDA_ENTRY STV_DEFAULT"
_Z25multi_tensor_apply_kernelI18TensorListMetadataILi5ELb0EEN18transformer_engine17multi_tensor_adam17AdamFunctorMasterI6__halffflEEJffffffNS3_10adamMode_tEfEEvlPViT_T0_DpT1_:
.text._Z25multi_tensor_apply_kernelI18TensorListMetadataILi5ELb0EEN18transformer_engine17multi_tensor_adam17AdamFunctorMasterI6__halffflEEJffffffNS3_10adamMode_tEfEEvlPViT_T0_DpT1_:
        /* <DEDUP_REMOVED lines=45> */
.L_x_4371:
        /* <DEDUP_REMOVED lines=127> */
[----:B------:R-:W-:Y:S05]  /*0ac0*/  CALL.REL.NOINC `($__internal_101_$__cuda_sm3x_div_rn_noftz_f32_slowpath) ;  /* 0x0000002400d87944 */ /* 0x000fea0003c00000 */
[----:B------:R-:W-:-:S07]  /*0ad0*/  MOV R43, R2 ;  /* 0x00000002002b7202 */ /* 0x000fce0000000f00 */
.L_x_4293:
[----:B------:R-:W-:Y:S05]  /*0ae0*/  BSYNC B2 ;  /* 0x0000000000027941 */ /* 0x000fea0003800000 */
.L_x_4292:
        /* <DEDUP_REMOVED lines=14> */
[----:B------:R-:W-:Y:S05]  /*0bd0*/  CALL.REL.NOINC `($__internal_101_$__cuda_sm3x_div_rn_noftz_f32_slowpath) ;  /* 0x0000002400947944 */ /* 0x000fea0003c00000 */
[----:B------:R-:W-:-:S07]  /*0be0*/  MOV R36, R2 ;  /* 0x0000000200247202 */ /* 0x000fce0000000f00 */
.L_x_4295:
[----:B------:R-:W-:Y:S05]  /*0bf0*/  BSYNC B2 ;  /* 0x0000000000027941 */ /* 0x000fea0003800000 */
.L_x_4294:
[----:B------:R-:W-:Y:S01]  /*0c00*/  IADD3 R2, R36, -0xd000000, RZ ;  /* 0xf300000024027810 */ /* 0x000fe20007ffe0ff */
[----:B------:R0:W1:Y:S01]  /*0c10*/  MUFU.RSQ R45, R36 ;  /* 0x00000024002d7308 */ /* 0x0000620000001400 */
[----:B------:R-:W-:Y:S02]  /*0c20*/  BSSY B0, `(.L_x_4296) ;  /* 0x000000a000007945 */ /* 0x000fe40003800000 */
[----:B------:R-:W-:-:S13]  /*0c30*/  ISETP.GT.U32.AND P2, PT, R2, 0x727fffff, PT ;  /* 0x727fffff0200780c */ /* 0x000fda0003f44070 */
[----:B0-----:R-:W-:Y:S05]  /*0c40*/  @!P2 BRA `(.L_x_4297) ;  /* 0x00000000000ca947 */ /* 0x001fea0003800000 */
[----:B------:R-:W-:-:S07]  /*0c50*/  MOV R2, 0xc70 ;  /* 0x00000c7000027802 */ /* 0x000fce0000000f00 */
[----:B-1----:R-:W-:Y:S05]  /*0c60*/  CALL.REL.NOINC `($__internal_100_$__cuda_sm20_sqrt_rn_f32_slowpath) ;  /* 0x0000002400187944 */ /* 0x002fea0003c00000 */
[----:B------:R-:W-:Y:S05]  /*0c70*/  BRA `(.L_x_4298) ;  /* 0x0000000000107947 */ /* 0x000fea0003800000 */
.L_x_4297:
[C---:B-1----:R-:W-:Y:S01]  /*0c80*/  FMUL.FTZ R37, R45.reuse, R36 ;  /* 0x000000242d257220 */ /* 0x042fe20000410000 */
[----:B------:R-:W-:-:S03]  /*0c90*/  FMUL.FTZ R44, R45, 0.5 ;  /* 0x3f0000002d2c7820 */ /* 0x000fc60000410000 */
[----:B------:R-:W-:-:S04]  /*0ca0*/  FFMA R36, -R37, R37, R36 ;  /* 0x0000002525247223 */ /* 0x000fc80000000124 */
[----:B------:R-:W-:-:S07]  /*0cb0*/  FFMA R44, R36, R44, R37 ;  /* 0x0000002c242c7223 */ /* 0x000fce0000000025 */
.L_x_4298:
[----:B------:R-:W-:Y:S05]  /*0cc0*/  BSYNC B0 ;  /* 0x0000000000007941 */ /* 0x000fea0003800000 */
.L_x_4296:
        /* <DEDUP_REMOVED lines=12> */
[----:B------:R-:W-:Y:S05]  /*0d90*/  CALL.REL.NOINC `($__internal_101_$__cuda_sm3x_div_rn_noftz_f32_slowpath) ;  /* 0x0000002400247944 */ /* 0x000fea0003c00000 */
[----:B------:R-:W-:-:S07]  /*0da0*/  MOV R45, R2 ;  /* 0x00000002002d7202 */ /* 0x000fce0000000f00 */
.L_x_4300:
[----:B------:R-:W-:Y:S05]  /*0db0*/  BSYNC B2 ;  /* 0x0000000000027941 */ /* 0x000fea0003800000 */
.L_x_4299:
        /* <DEDUP_REMOVED lines=22> */
.L_x_4302:
[----:B------:R-:W-:Y:S05]  /*0f20*/  BSYNC B2 ;  /* 0x0000000000027941 */ /* 0x000fea0003800000 */
.L_x_4301:
        /* <DEDUP_REMOVED lines=16> */
.L_x_4304:
[----:B------:R-:W-:Y:S05]  /*1030*/  BSYNC B2 ;  /* 0x0000000000027941 */ /* 0x000fea0003800000 */
.L_x_4303:
        /* <DEDUP_REMOVED lines=8> */
.L_x_4306:
[C---:B-1----:R-:W-:Y:S01]  /*10c0*/  FMUL.FTZ R37, R49.reuse, R36 ;  /* 0x0000002431257220 */ /* 0x042fe20000410000 */
[----:B------:R-:W-:-:S03]  /*10d0*/  FMUL.FTZ R44, R49, 0.5 ;  /* 0x3f000000312c7820 */ /* 0x000fc60000410000 */
[----:B------:R-:W-:-:S04]  /*10e0*/  FFMA R36, -R37, R37, R36 ;  /* 0x0000002525247223 */ /* 0x000fc80000000124 */
[----:B------:R-:W-:-:S07]  /*10f0*/  FFMA R44, R36, R44, R37 ;  /* 0x0000002c242c7223 */ /* 0x000fce0000000025 */
.L_x_4307:
[----:B------:R-:W-:Y:S05]  /*1100*/  BSYNC B0 ;  /* 0x0000000000007941 */ /* 0x000fea0003800000 */
.L_x_4305:
        /* <DEDUP_REMOVED lines=13> */
[----:B------:R-:W-:Y:S05]  /*11e0*/  CALL.REL.NOINC `($__internal_101_$__cuda_sm3x_div_rn_noftz_f32_slowpath) ;  /* 0x0000002000107944 */ /* 0x000fea0003c00000 */
.L_x_4309:
[----:B------:R-:W-:Y:S05]  /*11f0*/  BSYNC B2 ;  /* 0x0000000000027941 */ /* 0x000fea0003800000 */
.L_x_4308:
        /* <DEDUP_REMOVED lines=20> */
[----:B------:R-:W-:Y:S05]  /*1340*/  CALL.REL.NOINC `($__internal_101_$__cuda_sm3x_div_rn_noftz_f32_slowpath) ;  /* 0x0000001c00b87944 */ /* 0x000fea0003c00000 */
[----:B------:R-:W-:-:S07]  /*1350*/  MOV R40, R2 ;  /* 0x0000000200287202 */ /* 0x000fce0000000f00 */
.L_x_4311:
[----:B------:R-:W-:Y:S05]  /*1360*/  BSYNC B2 ;  /* 0x0000000000027941 */ /* 0x000fea0003800000 */
.L_x_4310:
        /* <DEDUP_REMOVED lines=14> */
[----:B------:R-:W-:Y:S05]  /*1450*/  CALL.REL.NOINC `($__internal_101_$__cuda_sm3x_div_rn_noftz_f32_slowpath) ;  /* 0x0000001c00747944 */ /* 0x000fea0003c00000 */
[----:B------:R-:W-:-:S07]  /*1460*/  MOV R36, R2 ;  /* 0x0000000200247202 */ /* 0x000fce0000000f00 */
.L_x_4313:
[----:B------:R-:W-:Y:S05]  /*1470*/  BSYNC B2 ;  /* 0x0000000000027941 */ /* 0x000fea0003800000 */
.L_x_4312:
        /* <DEDUP_REMOVED lines=8> */
.L_x_4315:
[C---:B-1----:R-:W-:Y:S01]  /*1500*/  FMUL.FTZ R37, R49.reuse, R36 ;  /* 0x0000002431257220 */ /* 0x042fe20000410000 */
[----:B------:R-:W-:-:S03]  /*1510*/  FMUL.FTZ R44, R49, 0.5 ;  /* 0x3f000000312c7820 */ /* 0x000fc60000410000 */
[----:B------:R-:W-:-:S04]  /*1520*/  FFMA R36, -R37, R37, R36 ;  /* 0x0000002525247223 */ /* 0x000fc80000000124 */
[----:B------:R-:W-:-:S07]  /*1530*/  FFMA R44, R36, R44, R37 ;  /* 0x0000002c242c7223 */ /* 0x000fce0000000025 */
.L_x_4316:
[----:B------:R-:W-:Y:S05]  /*1540*/  BSYNC B0 ;  /* 0x0000000000007941 */ /* 0x000fea0003800000 */
.L_x_4314:
        /* <DEDUP_REMOVED lines=13> */
[----:B------:R-:W-:Y:S05]  /*1620*/  CALL.REL.NOINC `($__internal_101_$__cuda_sm3x_div_rn_noftz_f32_slowpath) ;  /* 0x0000001c00007944 */ /* 0x000fea0003c00000 */
[----:B------:R-:W-:-:S07]  /*1630*/  MOV R42, R2 ;  /* 0x00000002002a7202 */ /* 0x000fce0000000f00 */
.L_x_4318:
[----:B------:R-:W-:Y:S05]  /*1640*/  BSYNC B2 ;  /* 0x0000000000027941 */ /* 0x000fea0003800000 */
.L_x_4317:
        /* <DEDUP_REMOVED lines=22> */
.L_x_4320:
[----:B------:R-:W-:Y:S05]  /*17b0*/  BSYNC B2 ;  /* 0x0000000000027941 */ /* 0x000fea0003800000 */
.L_x_4319:
        /* <DEDUP_REMOVED lines=14> */
[----:B------:R-:W-:Y:S05]  /*18a0*/  CALL.REL.NOINC `($__internal_101_$__cuda_sm3x_div_rn_noftz_f32_slowpath) ;  /* 0x0000001800607944 */ /* 0x000fea0003c00000 */
[----:B------:R-:W-:-:S07]  /*18b0*/  IMAD.MOV.U32 R36, RZ, RZ, R2 ;  /* 0x000000ffff247224 */ /* 0x000fce00078e0002 */
.L_x_4322:
[----:B------:R-:W-:Y:S05]  /*18c0*/  BSYNC B2 ;  /* 0x0000000000027941 */ /* 0x000fea0003800000 */
.L_x_4321:
        /* <DEDUP_REMOVED lines=8> */
.L_x_4324:
[C---:B-1----:R-:W-:Y:S01]  /*1950*/  FMUL.FTZ R15, R37.reuse, R36 ;  /* 0x00000024250f7220 */ /* 0x042fe20000410000 */
[----:B------:R-:W-:-:S03]  /*1960*/  FMUL.FTZ R44, R37, 0.5 ;  /* 0x3f000000252c7820 */ /* 0x000fc60000410000 */
[----:B------:R-:W-:-:S04]  /*1970*/  FFMA R36, -R15, R15, R36 ;  /* 0x0000000f0f247223 */ /* 0x000fc80000000124 */
[----:B------:R-:W-:-:S07]  /*1980*/  FFMA R44, R36, R44, R15 ;  /* 0x0000002c242c7223 */ /* 0x000fce000000000f */
.L_x_4325:
[----:B------:R-:W-:Y:S05]  /*1990*/  BSYNC B0 ;  /* 0x0000000000007941 */ /* 0x000fea0003800000 */
.L_x_4323:
        /* <DEDUP_REMOVED lines=12> */
[----:B------:R-:W-:Y:S05]  /*1a60*/  CALL.REL.NOINC `($__internal_101_$__cuda_sm3x_div_rn_noftz_f32_slowpath) ;  /* 0x0000001400f07944 */ /* 0x000fea0003c00000 */
.L_x_4327:
[----:B------:R-:W-:Y:S05]  /*1a70*/  BSYNC B2 ;  /* 0x0000000000027941 */ /* 0x000fea0003800000 */
.L_x_4326:
[----:B------:R-:W-:Y:S01]  /*1a80*/  FFMA R44, R11, UR31, R2 ;  /* 0x0000001f0b2c7c23 */ /* 0x000fe20008000002 */
[----:B------:R-:W-:Y:S06]  /*1a90*/  BRA `(.L_x_4328) ;  /* 0x0000001000487947 */ /* 0x000fec0003800000 */
.L_x_4291:
        /* <DEDUP_REMOVED lines=20> */
[----:B------:R-:W-:Y:S05]  /*1be0*/  CALL.REL.NOINC `($__internal_101_$__cuda_sm3x_div_rn_noftz_f32_slowpath) ;  /* 0x0000001400907944 */ /* 0x000fea0003c00000 */
[----:B------:R-:W-:-:S07]  /*1bf0*/  MOV R43, R2 ;  /* 0x00000002002b7202 */ /* 0x000fce0000000f00 */
.L_x_4330:
[----:B------:R-:W-:Y:S05]  /*1c00*/  BSYNC B2 ;  /* 0x0000000000027941 */ /* 0x000fea0003800000 */
.L_x_4329:
        /* <DEDUP_REMOVED lines=16> */
.L_x_4332:
[----:B------:R-:W-:Y:S05]  /*1d10*/  BSYNC B2 ;  /* 0x0000000000027941 */ /* 0x000fea0003800000 */
.L_x_4331:
        /* <DEDUP_REMOVED lines=8> */
.L_x_4334:
[C---:B-1----:R-:W-:Y:S01]  /*1da0*/  FMUL.FTZ R37, R45.reuse, R36 ;  /* 0x000000242d257220 */ /* 0x042fe20000410000 */
[----:B------:R-:W-:-:S03]  /*1db0*/  FMUL.FTZ R44, R45, 0.5 ;  /* 0x3f0000002d2c7820 */ /* 0x000fc60000410000 */
[----:B------:R-:W-:-:S04]  /*1dc0*/  FFMA R36, -R37, R37, R36 ;  /* 0x0000002525247223 */ /* 0x000fc80000000124 */
[----:B------:R-:W-:-:S07]  /*1dd0*/  FFMA R44, R36, R44, R37 ;  /* 0x0000002c242c7223 */ /* 0x000fce0000000025 */
.L_x_4335:
[----:B------:R-:W-:Y:S05]  /*1de0*/  BSYNC B0 ;  /* 0x0000000000007941 */ /* 0x000fea0003800000 */
.L_x_4333:
        /* <DEDUP_REMOVED lines=13> */
.L_x_4337:
[----:B------:R-:W-:Y:S05]  /*1ec0*/  BSYNC B2 ;  /* 0x0000000000027941 */ /* 0x000fea0003800000 */
.L_x_4336:
        /* <DEDUP_REMOVED lines=21> */
[----:B------:R-:W-:Y:S05]  /*2020*/  CALL.REL.NOINC `($__internal_101_$__cuda_sm3x_div_rn_noftz_f32_slowpath) ;  /* 0x0000001000807944 */ /* 0x000fea0003c00000 */
[----:B------:R-:W-:-:S07]  /*2030*/  MOV R40, R2 ;  /* 0x0000000200287202 */ /* 0x000fce0000000f00 */
.L_x_4339:
[----:B------:R-:W-:Y:S05]  /*2040*/  BSYNC B2 ;  /* 0x0000000000027941 */ /* 0x000fea0003800000 */
.L_x_4338:
        /* <DEDUP_REMOVED lines=15> */
.L_x_4341:
[----:B------:R-:W-:Y:S05]  /*2140*/  BSYNC B2 ;  /* 0x0000000000027941 */ /* 0x000fea0003800000 */
.L_x_4340:
[----:B------:R-:W-:Y:S01]  /*2150*/  IADD3 R36, R2, -0xd000000, RZ ;  /* 0xf300000002247810 */ /* 0x000fe20007ffe0ff */
[----:B------:R0:W1:Y:S01]  /*2160*/  MUFU.RSQ R49, R2 ;  /* 0x0000000200317308 */ /* 0x0000620000001400 */
[----:B------:R-:W-:Y:S02]  /*2170*/  BSSY B0, `(.L_x_4342) ;  /* 0x000000b000007945 */ /* 0x000fe40003800000 */
[----:B------:R-:W-:-:S13]  /*2180*/  ISETP.GT.U32.AND P2, PT, R36, 0x727fffff, PT ;  /* 0x727fffff2400780c */ /* 0x000fda0003f44070 */
[----:B0-----:R-:W-:Y:S05]  /*2190*/  @!P2 BRA `(.L_x_4343) ;  /* 0x000000000010a947 */ /* 0x001fea0003800000 */
[----:B------:R-:W-:Y:S02]  /*21a0*/  MOV R36, R2 ;  /* 0x0000000200247202 */ /* 0x000fe40000000f00 */
[----:B------:R-:W-:-:S07]  /*21b0*/  MOV R2, 0x21d0 ;  /* 0x000021d000027802 */ /* 0x000fce0000000f00 */
[----:B-1----:R-:W-:Y:S05]  /*21c0*/  CALL.REL.NOINC `($__internal_100_$__cuda_sm20_sqrt_rn_f32_slowpath) ;  /* 0x0000000c00c07944 */ /* 0x002fea0003c00000 */
[----:B------:R-:W-:Y:S05]  /*21d0*/  BRA `(.L_x_4344) ;  /* 0x0000000000107947 */ /* 0x000fea0003800000 */
.L_x_4343:
[C---:B-1----:R-:W-:Y:S01]  /*21e0*/  FMUL.FTZ R37, R49.reuse, R2 ;  /* 0x0000000231257220 */ /* 0x042fe20000410000 */
[----:B------:R-:W-:-:S03]  /*21f0*/  FMUL.FTZ R44, R49, 0.5 ;  /* 0x3f000000312c7820 */ /* 0x000fc60000410000 */
[----:B------:R-:W-:-:S04]  /*2200*/  FFMA R2, -R37, R37, R2 ;  /* 0x0000002525027223 */ /* 0x000fc80000000102 */
[----:B------:R-:W-:-:S07]  /*2210*/  FFMA R44, R2, R44, R37 ;  /* 0x0000002c022c7223 */ /* 0x000fce0000000025 */
.L_x_4344:
[----:B------:R-:W-:Y:S05]  /*2220*/  BSYNC B0 ;  /* 0x0000000000007941 */ /* 0x000fea0003800000 */
.L_x_4342:
        /* <DEDUP_REMOVED lines=14> */
.L_x_4346:
[----:B------:R-:W-:Y:S05]  /*2310*/  BSYNC B2 ;  /* 0x0000000000027941 */ /* 0x000fea0003800000 */
.L_x_4345:
        /* <DEDUP_REMOVED lines=22> */
[----:B------:R-:W-:-:S07]  /*2480*/  IMAD.MOV.U32 R40, RZ, RZ, R2 ;  /* 0x000000ffff287224 */ /* 0x000fce00078e0002 */
.L_x_4348:
[----:B------:R-:W-:Y:S05]  /*2490*/  BSYNC B2 ;  /* 0x0000000000027941 */ /* 0x000fea0003800000 */
.L_x_4347:
        /* <DEDUP_REMOVED lines=15> */
.L_x_4350:
[----:B------:R-:W-:Y:S05]  /*2590*/  BSYNC B2 ;  /* 0x0000000000027941 */ /* 0x000fea0003800000 */
.L_x_4349:
[----:B------:R-:W-:Y:S01]  /*25a0*/  IADD3 R36, R2, -0xd000000, RZ ;  /* 0xf300000002247810 */ /* 0x000fe20007ffe0ff */
[----:B------:R0:W1:Y:S01]  /*25b0*/  MUFU.RSQ R49, R2 ;  /* 0x0000000200317308 */ /* 0x0000620000001400 */
[----:B------:R-:W-:Y:S02]  /*25c0*/  BSSY B0, `(.L_x_4351) ;  /* 0x000000b000007945 */ /* 0x000fe40003800000 */
[----:B------:R-:W-:-:S13]  /*25d0*/  ISETP.GT.U32.AND P2, PT, R36, 0x727fffff, PT ;  /* 0x727fffff2400780c */ /* 0x000fda0003f44070 */
[----:B0-----:R-:W-:Y:S05]  /*25e0*/  @!P2 BRA `(.L_x_4352) ;  /* 0x000000000010a947 */ /* 0x001fea0003800000 */
[----:B------:R-:W-:Y:S01]  /*25f0*/  IMAD.MOV.U32 R36, RZ, RZ, R2 ;  /* 0x000000ffff247224 */ /* 0x000fe200078e0002 */
[----:B------:R-:W-:-:S07]  /*2600*/  MOV R2, 0x2620 ;  /* 0x0000262000027802 */ /* 0x000fce0000000f00 */
[----:B-1----:R-:W-:Y:S05]  /*2610*/  CALL.REL.NOINC `($__internal_100_$__cuda_sm20_sqrt_rn_f32_slowpath) ;  /* 0x0000000800ac7944 */ /* 0x002fea0003c00000 */
[----:B------:R-:W-:Y:S05]  /*2620*/  BRA `(.L_x_4353) ;  /* 0x0000000000107947 */ /* 0x000fea0003800000 */
.L_x_4352:
[C---:B-1----:R-:W-:Y:S01]  /*2630*/  FMUL.FTZ R37, R49.reuse, R2 ;  /* 0x0000000231257220 */ /* 0x042fe20000410000 */
[----:B------:R-:W-:-:S03]  /*2640*/  FMUL.FTZ R44, R49, 0.5 ;  /* 0x3f000000312c7820 */ /* 0x000fc60000410000 */
[----:B------:R-:W-:-:S04]  /*2650*/  FFMA R2, -R37, R37, R2 ;  /* 0x0000002525027223 */ /* 0x000fc80000000102 */
[----:B------:R-:W-:-:S07]  /*2660*/  FFMA R44, R2, R44, R37 ;  /* 0x0000002c022c7223 */ /* 0x000fce0000000025 */
.L_x_4353:
[----:B------:R-:W-:Y:S05]  /*2670*/  BSYNC B0 ;  /* 0x0000000000007941 */ /* 0x000fea0003800000 */
.L_x_4351:
        /* <DEDUP_REMOVED lines=13> */
[----:B------:R-:W-:Y:S05]  /*2750*/  CALL.REL.NOINC `($__internal_101_$__cuda_sm3x_div_rn_noftz_f32_slowpath) ;  /* 0x0000000800b47944 */ /* 0x000fea0003c00000 */
.L_x_4355:
[----:B------:R-:W-:Y:S05]  /*2760*/  BSYNC B2 ;  /* 0x0000000000027941 */ /* 0x000fea0003800000 */
.L_x_4354:
        /* <DEDUP_REMOVED lines=21> */
[----:B------:R-:W-:Y:S05]  /*28c0*/  CALL.REL.NOINC `($__internal_101_$__cuda_sm3x_div_rn_noftz_f32_slowpath) ;  /* 0x0000000800587944 */ /* 0x000fea0003c00000 */
[----:B------:R-:W-:-:S07]  /*28d0*/  MOV R14, R2 ;  /* 0x00000002000e7202 */ /* 0x000fce0000000f00 */
.L_x_4357:
[----:B------:R-:W-:Y:S05]  /*28e0*/  BSYNC B2 ;  /* 0x0000000000027941 */ /* 0x000fea0003800000 */
.L_x_4356:
        /* <DEDUP_REMOVED lines=15> */
.L_x_4359:
[----:B------:R-:W-:Y:S05]  /*29e0*/  BSYNC B2 ;  /* 0x0000000000027941 */ /* 0x000fea0003800000 */
.L_x_4358:
        /* <DEDUP_REMOVED lines=9> */
.L_x_4361:
[C---:B-1----:R-:W-:Y:S01]  /*2a80*/  FMUL.FTZ R15, R37.reuse, R2 ;  /* 0x00000002250f7220 */ /* 0x042fe20000410000 */
[----:B------:R-:W-:-:S03]  /*2a90*/  FMUL.FTZ R44, R37, 0.5 ;  /* 0x3f000000252c7820 */ /* 0x000fc60000410000 */
[----:B------:R-:W-:-:S04]  /*2aa0*/  FFMA R2, -R15, R15, R2 ;  /* 0x0000000f0f027223 */ /* 0x000fc80000000102 */
[----:B------:R-:W-:-:S07]  /*2ab0*/  FFMA R44, R2, R44, R15 ;  /* 0x0000002c022c7223 */ /* 0x000fce000000000f */
.L_x_4362:
[----:B------:R-:W-:Y:S05]  /*2ac0*/  BSYNC B0 ;  /* 0x0000000000007941 */ /* 0x000fea0003800000 */
.L_x_4360:
        /* <DEDUP_REMOVED lines=13> */
.L_x_4364:
[----:B------:R-:W-:Y:S05]  /*2ba0*/  BSYNC B2 ;  /* 0x0000000000027941 */ /* 0x000fea0003800000 */
.L_x_4363:
[----:B------:R-:W-:-:S07]  /*2bb0*/  IMAD.MOV.U32 R44, RZ, RZ, R2 ;  /* 0x000000ffff2c7224 */ /* 0x000fce00078e0002 */
.L_x_4328:
        /* <DEDUP_REMOVED lines=15> */
[----:B------:R-:W-:Y:S01]  /*2cb0*/  F2FP.F16.F32.PACK_AB R4, RZ, R45 ;  /* 0x0000002dff04723e */ /* 0x000fe200000000ff */
[----:B------:R-:W-:-:S05]  /*2cc0*/  IMAD.WIDE.U32 R12, R12, UR10, R2 ;  /* 0x0000000a0c0c7c25 */ /* 0x000fca000f8e0002 */
[----:B------:R-:W-:Y:S02]  /*2cd0*/  IADD3 R3, R49, R13, RZ ;  /* 0x0000000d31037210 */ /* 0x000fe40007ffe0ff */
[----:B------:R-:W-:-:S04]  /*2ce0*/  LEA R2, P1, R12, UR16, 0x1 ;  /* 0x000000100c027c11 */ /* 0x000fc8000f8208ff */
[----:B------:R-:W-:-:S05]  /*2cf0*/  LEA.HI.X R3, R12, UR17, R3, 0x1, P1 ;  /* 0x000000110c037c11 */ /* 0x000fca00088f0c03 */
[----:B------:R2:W-:Y:S04]  /*2d00*/  STG.E.U16 desc[UR22][R2.64], R4 ;  /* 0x0000000402007986 */ /* 0x0005e8000c101516 */
.L_x_4366:
[----:B------:R-:W-:Y:S05]  /*2d10*/  BSYNC B0 ;  /* 0x0000000000007941 */ /* 0x000fea0003800000 */
.L_x_4365:
[----:B--2---:R-:W-:Y:S01]  /*2d20*/  @P0 F2FP.F16.F32.PACK_AB R0, RZ, R21 ;  /* 0x00000015ff00023e */ /* 0x004fe200000000ff */
        /* <DEDUP_REMOVED lines=24> */
[----:B------:R-:W-:Y:S01]  /*2eb0*/  F2FP.F16.F32.PACK_AB R0, RZ, R7 ;  /* 0x00000007ff00723e */ /* 0x000fe200000000ff */
[----:B------:R0:W-:Y:S01]  /*2ec0*/  STG.E desc[UR22][R4.64], R16 ;  /* 0x0000001004007986 */ /* 0x0001e2000c101916 */
[----:B------:R-:W-:-:S03]  /*2ed0*/  LEA.HI.X R3, R18, UR17, R3, 0x1, P0 ;  /* 0x0000001112037c11 */ /* 0x000fc600080f0c03 */
[----:B------:R0:W-:Y:S04]  /*2ee0*/  STG.E desc[UR22][R20.64], R39 ;  /* 0x0000002714007986 */ /* 0x0001e8000c101916 */
[----:B------:R0:W-:Y:S02]  /*2ef0*/  STG.E.U16 desc[UR22][R2.64], R0 ;  /* 0x0000000002007986 */ /* 0x0001e4000c101516 */
.L_x_4368:
[----:B------:R-:W-:Y:S05]  /*2f00*/  BSYNC B0 ;  /* 0x0000000000007941 */ /* 0x000fea0003800000 */
.L_x_4367:
        /* <DEDUP_REMOVED lines=12> */
[----:B------:R-:W-:Y:S01]  /*2fd0*/  F2FP.F16.F32.PACK_AB R0, RZ, R11 ;  /* 0x0000000bff00723e */ /* 0x000fe200000000ff */
[----:B------:R1:W-:Y:S04]  /*2fe0*/  STG.E desc[UR22][R6.64], R40 ;  /* 0x0000002806007986 */ /* 0x0003e8000c101916 */
[----:B------:R1:W-:Y:S04]  /*2ff0*/  STG.E desc[UR22][R12.64], R17 ;  /* 0x000000110c007986 */ /* 0x0003e8000c101916 */
[----:B------:R1:W-:Y:S02]  /*3000*/  STG.E.U16 desc[UR22][R2.64], R0 ;  /* 0x0000000002007986 */ /* 0x0003e4000c101516 */
.L_x_4370:
[----:B------:R-:W-:Y:S05]  /*3010*/  BSYNC B0 ;  /* 0x0000000000007941 */ /* 0x000fea0003800000 */
.L_x_4369:
        /* <DEDUP_REMOVED lines=11> */
        .weak           $__internal_100_$__cuda_sm20_sqrt_rn_f32_slowpath
        .type           $__internal_100_$__cuda_sm20_sqrt_rn_f32_slowpath,@function
        .size           $__internal_100_$__cuda_sm20_sqrt_rn_f32_slowpath,($__internal_101_$__cuda_sm3x_div_rn_noftz_f32_slowpath - $__internal_100_$__cuda_sm20_sqrt_rn_f32_slowpath)
$__internal_100_$__cuda_sm20_sqrt_rn_f32_slowpath:
        /* <DEDUP_REMOVED lines=19> */
.L_x_4372:
[----:B------:R-:W-:Y:S01]  /*3200*/  HFMA2.MMA R37, -RZ, RZ, 0, 0 ;  /* 0x00000000ff257435 */ /* 0x000fe200000001ff */
[----:B------:R-:W-:-:S05]  /*3210*/  MOV R36, R2 ;  /* 0x0000000200247202 */ /* 0x000fca0000000f00 */
[----:B------:R-:W-:Y:S05]  /*3220*/  RET.REL.NODEC R36 `(_Z25multi_tensor_apply_kernelI18TensorListMetadataILi5ELb0EEN18transformer_engine17multi_tensor_adam17AdamFunctorMasterI6__halffflEEJffffffNS3_10adamMode_tEfEEvlPViT_T0_DpT1_) ;  /* 0xffffffcc24747950 */ /* 0x000fea0003c3ffff */
        .weak           $__internal_101_$__cuda_sm3x_div_rn_noftz_f32_slowpath
        .type           $__internal_101_$__cuda_sm3x_div_rn_noftz_f32_slowpath,@function
        .size           $__internal_101_$__cuda_sm3x_div_rn_noftz_f32_slowpath,(.L_x_5584 - $__internal_101_$__cuda_sm3x_div_rn_noftz_f32_slowpath)
$__internal_101_$__cuda_sm3x_div_rn_noftz_f32_slowpath:
        /* <DEDUP_REMOVED lines=34> */
.L_x_4374:
        /* <DEDUP_REMOVED lines=51> */
.L_x_4381:
[----:B------:R-:W-:-:S04]  /*3780*/  LOP3.LUT R2, R2, 0x80000000, RZ, 0xc0, !PT ;  /* 0x8000000002027812 */ /* 0x000fc800078ec0ff */
[----:B------:R-:W-:Y:S01]  /*3790*/  LOP3.LUT R2, R2, 0x7f800000, RZ, 0xfc, !PT ;  /* 0x7f80000002027812 */ /* 0x000fe200078efcff */
[----:B------:R-:W-:Y:S06]  /*37a0*/  BRA `(.L_x_4382) ;  /* 0x0000000000047947 */ /* 0x000fec0003800000 */
.L_x_4380:
[----:B------:R-:W-:-:S07]  /*37b0*/  LEA R2, R53, R2, 0x17 ;  /* 0x0000000235027211 */ /* 0x000fce00078eb8ff */
.L_x_4382:
[----:B------:R-:W-:Y:S05]  /*37c0*/  BSYNC B1 ;  /* 0x0000000000017941 */ /* 0x000fea0003800000 */
.L_x_4379:
[----:B------:R-:W-:Y:S05]  /*37d0*/  BRA `(.L_x_4383) ;  /* 0x0000000000207947 */ /* 0x000fea0003800000 */
.L_x_4378:
[----:B------:R-:W-:-:S04]  /*37e0*/  LOP3.LUT R49, R49, 0x80000000, R53, 0x48, !PT ;  /* 0x8000000031317812 */ /* 0x000fc800078e4835 */
[----:B------:R-:W-:Y:S01]  /*37f0*/  LOP3.LUT R2, R49, 0x7f800000, RZ, 0xfc, !PT ;  /* 0x7f80000031027812 */ /* 0x000fe200078efcff */
[----:B------:R-:W-:Y:S06]  /*3800*/  BRA `(.L_x_4383) ;  /* 0x0000000000147947 */ /* 0x000fec0003800000 */
.L_x_4377:
[----:B------:R-:W-:Y:S01]  /*3810*/  LOP3.LUT R2, R49, 0x80000000, R53, 0x48, !PT ;  /* 0x8000000031027812 */ /* 0x000fe200078e4835 */
[----:B------:R-:W-:Y:S06]  /*3820*/  BRA `(.L_x_4383) ;  /* 0x00000000000c7947 */ /* 0x000fec0003800000 */
.L_x_4376:
[----:B------:R-:W0:Y:S01]  /*3830*/  MUFU.RSQ R2, -QNAN ;  /* 0xffc0000000027908 */ /* 0x000e220000001400 */
[----:B------:R-:W-:Y:S05]  /*3840*/  BRA `(.L_x_4383) ;  /* 0x0000000000047947 */ /* 0x000fea0003800000 */
.L_x_4375:
[----:B------:R-:W-:-:S07]  /*3850*/  FADD.FTZ R2, R53, R49 ;  /* 0x0000003135027221 */ /* 0x000fce0000010000 */
.L_x_4383:
[----:B------:R-:W-:Y:S05]  /*3860*/  BSYNC B0 ;  /* 0x0000000000007941 */ /* 0x000fea0003800000 */
.L_x_4373:
[----:B------:R-:W-:-:S06]  /*3870*/  HFMA2.MMA R37, -RZ, RZ, 0, 0 ;  /* 0x00000000ff257435 */ /* 0x000fcc00000001ff */
[----:B0-----:R-:W-:Y:S05]  /*3880*/  RET.REL.NODEC R36 `(_Z25multi_tensor_apply_kernelI18TensorListMetadataILi5ELb0EEN18transformer_engine17multi_tensor_adam17AdamFunctorMasterI6__halffflEEJffffffNS3_10adamMode_tEfEEvlPViT_T0_DpT1_) ;  /* 0xffffffc424dc7950 */ /* 0x001fea0003c3ffff */
.L_x_4384:
        /* <DEDUP_REMOVED lines=15> */
.L_x_5584:


//--------------------- .text._Z25multi_tensor_apply_kernelI18TensorListMetadataILi5ELb0EEN18transformer_engine17multi_tensor_adam17AdamFunctorMasterIf13__nv_bfloat16flEEJffffffNS3_10adamMode_tEfEEvlPViT_T0_DpT1_ --------------------------
	.section	.text._Z25multi_tensor_apply_kernelI18TensorListMetadataILi5ELb0EEN18transformer_engine17multi_tensor_adam17AdamFunctorMasterIf13__nv_bfloat16flEEJffffffNS3_10adamMode_tEfEEvlPViT_T0_DpT1_,"ax",@progbits
	.align	128
        .global         _Z25multi_tensor_apply_kernelI18TensorListMetadataILi5ELb0EEN18transformer_engine17multi_tensor_adam17AdamFunctorMasterIf13__nv_bfloat16flEEJffffffNS3_10adamMode_tEfEEvlPViT_T0_DpT1_
        .type           _Z25multi_tensor_apply_kernelI18TensorListMetadataILi5ELb0EEN18transformer_engine17multi_tensor_adam17AdamFunctorMasterIf13__nv_bfloat16flEEJffffffNS3_10adamMode_tEfEEvlPViT_T0_DpT1_,@function
        .size           _Z25multi_tensor_apply_kernelI18TensorListMetadataILi5ELb0EEN18transformer_engine17multi_tensor_adam17AdamFunctorMasterIf13__nv_bfloat16flEEJffffffNS3_10adamMode_tEfEEvlPViT_T0_DpT1_,(.L_x_5586 - _Z25multi_tensor_apply_kernelI18TensorListMetadataILi5ELb0EEN18transformer_engine17multi_tensor_adam17AdamFunctorMasterIf13__nv_bfloat16flEEJffffffNS3_10adamMode_tEfEEvlPViT_T0_DpT1_)
        .other          _Z25multi_tensor_apply_kernelI18TensorListMetadataILi5ELb0EEN18transformer_engine17multi_tensor_adam17AdamFunctorMasterIf13__nv_bfloat16flEEJffffffNS3_10adamMode_tEfEEvlPViT_T0_DpT1_,@"STO_CUDA_ENTRY STV_DEFAULT"
_Z25multi_tensor_apply_kernelI18TensorListMetadataILi5ELb0EEN18transformer_engine17multi_tensor_adam17AdamFunctorMasterIf13__nv_bfloat16flEEJffffffNS3_10adamMode_tEfEEvlPViT_T0_DpT1_:
.text._Z25multi_tensor_apply_kernelI18TensorListMetadataILi5ELb0EEN18transformer_engine17multi_tensor_adam17AdamFunctorMasterIf13__nv_bfloat16flEEJffffffNS3_10adamMode_tEfEEvlPViT_T0_DpT1_:
        /* <DEDUP_REMOVED lines=45> */
.L_x_4465:
[----:B------:R-:W0:Y:S01]  /*02d0*/  S2R R3, SR_TID.X ;  /* 0x0000000000037919 */ /* 0x000e220000002100 */
[----:B------:R-:W-:Y:S01]  /*02e0*/  MOV R9, UR11 ;  /* 0x0000000b00097c02 */ /* 0x000fe20008000f00 */
[----:B------:R-:W-:Y:S01]  /*02f0*/  IMAD.U32 R11, RZ, RZ, UR11 ;  /* 0x0000000bff0b7e24 */ /* 0x000fe2000f8e00ff */
        /* <DEDUP_REMOVED lines=9> */
[----:B------:R-:W-:Y:S02]  /*0390*/  ISETP.GE.AND.EX P0, PT, R5, UR25, PT, P0 ;  /* 0x0000001905007c0c */ /* 0x000fe4000bf06300 */
[----:B------:R-:W-:Y:S02]  /*03a0*/  ISETP.GE.U32.AND P2, PT, R6, UR24, PT ;  /* 0x0000001806007c0c */ /* 0x000fe4000bf46070 */
[----:B------:R-:W-:-:S02]  /*03b0*/  SHF.R.S32.HI R7, RZ, 0x1f, R6 ;  /* 0x0000001fff077819 */ /* 0x000fc40000011406 */
[----:B------:R-:W-:Y:S01]  /*03c0*/  ISETP.GT.AND.EX P0, PT, R9, R5, !P0, P1 ;  /* 0x000000050900720c */ /* 0x000fe20004704310 */
[----:B------:R-:W-:Y:S01]  /*03d0*/  IMAD.WIDE.U32 R4, R13, UR24, R4 ;  /* 0x000000180d047c25 */ /* 0x000fe2000f8e0004 */
[C---:B------:R-:W-:Y:S02]  /*03e0*/  ISETP.LT.U32.AND P3, PT, R6.reuse, UR6, PT ;  /* 0x0000000606007c0c */ /* 0x040fe4000bf61070 */
[----:B------:R-:W-:Y:S02]  /*03f0*/  ISETP.GE.AND.EX P1, PT, R7, UR25, PT, P2 ;  /* 0x0000001907007c0c */ /* 0x000fe4000bf26320 */
[----:B------:R-:W-:Y:S02]  /*0400*/  IADD3 R18, R6, UR28, RZ ;  /* 0x0000001c06127c10 */ /* 0x000fe4000fffe0ff */
[----:B------:R-:W-:Y:S01]  /*0410*/  ISETP.GT.AND.EX P1, PT, R9, R7, !P1, P3 ;  /* 0x000000070900720c */ /* 0x000fe20004f24330 */
[----:B------:R-:W-:Y:S01]  /*0420*/  IMAD.WIDE.U32 R6, R13, UR24, R6 ;  /* 0x000000180d067c25 */ /* 0x000fe2000f8e0006 */
[----:B------:R-:W-:-:S02]  /*0430*/  ISETP.GE.U32.AND P3, PT, R18, UR24, PT ;  /* 0x0000001812007c0c */ /* 0x000fc4000bf66070 */
[--C-:B------:R-:W-:Y:S01]  /*0440*/  SHF.R.S32.HI R19, RZ, 0x1f, R18.reuse ;  /* 0x0000001fff137819 */ /* 0x100fe20000011412 */
[C---:B------:R-:W-:Y:S01]  /*0450*/  VIADD R22, R18.reuse, UR28 ;  /* 0x0000001c12167c36 */ /* 0x040fe20008000000 */
[----:B------:R-:W-:Y:S02]  /*0460*/  ISETP.LT.U32.AND P2, PT, R18, UR6, PT ;  /* 0x0000000612007c0c */ /* 0x000fe4000bf41070 */
[----:B------:R-:W-:Y:S01]  /*0470*/  ISETP.GE.AND.EX P3, PT, R19, UR25, PT, P3 ;  /* 0x0000001913007c0c */ /* 0x000fe2000bf66330 */
[----:B------:R-:W-:Y:S01]  /*0480*/  IMAD.WIDE.U32 R20, R13, UR24, R18 ;  /* 0x000000180d147c25 */ /* 0x000fe2000f8e0012 */
[----:B------:R-:W-:Y:S02]  /*0490*/  IADD3 R5, R5, UR12, RZ ;  /* 0x0000000c05057c10 */ /* 0x000fe4000fffe0ff */
[----:B------:R-:W-:Y:S02]  /*04a0*/  ISETP.GT.AND.EX P3, PT, R11, R19, !P3, P2 ;  /* 0x000000130b00720c */ /* 0x000fe40005f64320 */
[----:B------:R-:W-:-:S02]  /*04b0*/  @P0 LEA R8, P4, R4, UR14, 0x1 ;  /* 0x0000000e04080c11 */ /* 0x000fc4000f8808ff */
[----:B------:R-:W-:Y:S02]  /*04c0*/  ISETP.GE.U32.AND P2, PT, R22, UR24, PT ;  /* 0x0000001816007c0c */ /* 0x000fe4000bf46070 */
[----:B------:R-:W-:Y:S02]  /*04d0*/  SHF.R.S32.HI R23, RZ, 0x1f, R22 ;  /* 0x0000001fff177819 */ /* 0x000fe40000011416 */
[----:B------:R-:W-:Y:S02]  /*04e0*/  IADD3 R7, R7, UR12, RZ ;  /* 0x0000000c07077c10 */ /* 0x000fe4000fffe0ff */
[----:B------:R-:W-:Y:S02]  /*04f0*/  @P1 LEA R10, P5, R6, UR14, 0x1 ;  /* 0x0000000e060a1c11 */ /* 0x000fe4000f8a08ff */
[C---:B------:R-:W-:Y:S02]  /*0500*/  @P0 LEA.HI.X R9, R4.reuse, UR15, R5, 0x1, P4 ;  /* 0x0000000f04090c11 */ /* 0x040fe4000a0f0c05 */
[----:B------:R-:W-:-:S02]  /*0510*/  SHF.L.U32 R28, R4, 0x2, RZ ;  /* 0x00000002041c7819 */ /* 0x000fc400000006ff */
[----:B------:R-:W-:Y:S01]  /*0520*/  SHF.L.U64.HI R14, R4, 0x2, R5 ;  /* 0x00000002040e7819 */ /* 0x000fe20000010205 */
[----:B------:R-:W-:Y:S01]  /*0530*/  IMAD.SHL.U32 R4, R6, 0x4, RZ ;  /* 0x0000000406047824 */ /* 0x000fe200078e00ff */
[----:B------:R-:W-:Y:S01]  /*0540*/  ISETP.LT.U32.AND P4, PT, R22, UR6, PT ;  /* 0x0000000616007c0c */ /* 0x000fe2000bf81070 */
[----:B------:R-:W-:Y:S01]  /*0550*/  IMAD.MOV.U32 R16, RZ, RZ, RZ ;  /* 0x000000ffff107224 */ /* 0x000fe200078e00ff */
[----:B------:R-:W-:Y:S01]  /*0560*/  ISETP.GE.AND.EX P2, PT, R23, UR25, PT, P2 ;  /* 0x0000001917007c0c */ /* 0x000fe2000bf46320 */
[----:B------:R-:W2:Y:S01]  /*0570*/  @P0 LDG.E.U16 R0, desc[UR22][R8.64] ;  /* 0x0000001608000981 */ /* 0x000ea2000c1e1500 */
[C-C-:B------:R-:W-:Y:S02]  /*0580*/  SHF.L.U64.HI R5, R6.reuse, 0x2, R7.reuse ;  /* 0x0000000206057819 */ /* 0x140fe40000010207 */
[----:B------:R-:W-:Y:S02]  /*0590*/  @P1 LEA.HI.X R11, R6, UR15, R7, 0x1, P5 ;  /* 0x0000000f060b1c11 */ /* 0x000fe4000a8f0c07 */
[----:B------:R-:W-:-:S02]  /*05a0*/  IADD3 R6, R21, UR12, RZ ;  /* 0x0000000c15067c10 */ /* 0x000fc4000fffe0ff */
[C---:B------:R-:W-:Y:S01]  /*05b0*/  @P3 SHF.L.U32 R26, R20.reuse, 0x2, RZ ;  /* 0x00000002141a3819 */ /* 0x040fe200000006ff */
[----:B------:R0:W3:Y:S01]  /*05c0*/  @P1 LDG.E.U16 R2, desc[UR22][R10.64] ;  /* 0x000000160a021981 */ /* 0x0000e2000c1e1500 */
[----:B------:R-:W-:Y:S01]  /*05d0*/  ISETP.GT.AND.EX P2, PT, R15, R23, !P2, P4 ;  /* 0x000000170f00720c */ /* 0x000fe20005744340 */
[----:B------:R-:W-:Y:S01]  /*05e0*/  IMAD.WIDE.U32 R22, R13, UR24, R22 ;  /* 0x000000180d167c25 */ /* 0x000fe2000f8e0016 */
[C---:B------:R-:W-:Y:S02]  /*05f0*/  @P3 LEA R36, P5, R20.reuse, UR14, 0x1 ;  /* 0x0000000e14243c11 */ /* 0x040fe4000f8a08ff */
[--C-:B------:R-:W-:Y:S02]  /*0600*/  @P3 SHF.L.U64.HI R15, R20, 0x2, R6.reuse ;  /* 0x00000002140f3819 */ /* 0x100fe40000010206 */
[----:B------:R-:W-:Y:S02]  /*0610*/  @P3 IADD3 R24, P4, R26, UR18, RZ ;  /* 0x000000121a183c10 */ /* 0x000fe4000ff9e0ff */
[----:B------:R-:W-:-:S02]  /*0620*/  @P3 LEA.HI.X R37, R20, UR15, R6, 0x1, P5 ;  /* 0x0000000f14253c11 */ /* 0x000fc4000a8f0c06 */
[C---:B------:R-:W-:Y:S02]  /*0630*/  @P3 IADD3.X R25, R15.reuse, UR19, RZ, P4, !PT ;  /* 0x000000130f193c10 */ /* 0x040fe4000a7fe4ff */
[----:B------:R-:W-:Y:S01]  /*0640*/  @P3 IADD3 R12, P5, R26, UR8, RZ ;  /* 0x000000081a0c3c10 */ /* 0x000fe2000ffbe0ff */
[----:B------:R-:W-:Y:S01]  /*0650*/  @P2 IMAD.SHL.U32 R32, R22, 0x4, RZ ;  /* 0x0000000416202824 */ /* 0x000fe200078e00ff */
[----:B------:R-:W-:Y:S01]  /*0660*/  @P3 IADD3 R26, P4, R26, UR20, RZ ;  /* 0x000000141a1a3c10 */ /* 0x000fe2000ff9e0ff */
[----:B------:R1:W5:Y:S01]  /*0670*/  @P3 LDG.E R16, desc[UR22][R24.64] ;  /* 0x0000001618103981 */ /* 0x000362000c1e1900 */
[C---:B------:R-:W-:Y:S02]  /*0680*/  @P3 IADD3.X R13, R15.reuse, UR9, RZ, P5, !PT ;  /* 0x000000090f0d3c10 */ /* 0x040fe4000affe4ff */
[----:B------:R-:W-:Y:S01]  /*0690*/  @P3 IADD3.X R27, R15, UR21, RZ, P4, !PT ;  /* 0x000000150f1b3c10 */ /* 0x000fe2000a7fe4ff */
[----:B------:R-:W-:Y:S01]  /*06a0*/  HFMA2.MMA R15, -RZ, RZ, 0, 0 ;  /* 0x00000000ff0f7435 */ /* 0x000fe200000001ff */
[----:B------:R-:W-:-:S02]  /*06b0*/  IADD3 R7, R23, UR12, RZ ;  /* 0x0000000c17077c10 */ /* 0x000fc4000fffe0ff */
[----:B0-----:R-:W-:Y:S02]  /*06c0*/  CS2R R10, SRZ ;  /* 0x00000000000a7805 */ /* 0x001fe4000001ff00 */
[C---:B------:R-:W-:Y:S02]  /*06d0*/  @P2 LEA R30, P6, R22.reuse, UR14, 0x1 ;  /* 0x0000000e161e2c11 */ /* 0x040fe4000f8c08ff */
[----:B------:R-:W-:Y:S02]  /*06e0*/  CS2R R8, SRZ ;  /* 0x0000000000087805 */ /* 0x000fe4000001ff00 */
[C-C-:B------:R-:W-:Y:S01]  /*06f0*/  @P2 SHF.L.U64.HI R17, R22.reuse, 0x2, R7.reuse ;  /* 0x0000000216112819 */ /* 0x140fe20000010207 */
[----:B------:R-:W4:Y:S01]  /*0700*/  @P3 LDG.E.U16 R36, desc[UR22][R36.64] ;  /* 0x0000001624243981 */ /* 0x000f22000c1e1500 */
[----:B------:R-:W-:Y:S02]  /*0710*/  @P2 LEA.HI.X R31, R22, UR15, R7, 0x1, P6 ;  /* 0x0000000f161f2c11 */ /* 0x000fe4000b0f0c07 */
[C---:B------:R-:W-:Y:S01]  /*0720*/  @P2 IADD3 R40, P4, R32.reuse, UR20, RZ ;  /* 0x0000001420282c10 */ /* 0x040fe2000ff9e0ff */
[----:B------:R0:W5:Y:S01]  /*0730*/  @P3 LDG.E R15, desc[UR22][R26.64] ;  /* 0x000000161a0f3981 */ /* 0x000162000c1e1900 */
[----:B------:R-:W-:-:S02]  /*0740*/  @P2 IADD3 R34, P5, R32, UR18, RZ ;  /* 0x0000001220222c10 */ /* 0x000fc4000ffbe0ff */
[----:B------:R-:W-:Y:S01]  /*0750*/  @P2 IADD3 R32, P6, R32, UR8, RZ ;  /* 0x0000000820202c10 */ /* 0x000fe2000ffde0ff */
[----:B------:R-:W-:Y:S01]  /*0760*/  HFMA2.MMA R45, -RZ, RZ, 0, 0 ;  /* 0x00000000ff2d7435 */ /* 0x000fe200000001ff */
[C---:B------:R-:W-:Y:S01]  /*0770*/  @P2 IADD3.X R41, R17.reuse, UR21, RZ, P4, !PT ;  /* 0x0000001511292c10 */ /* 0x040fe2000a7fe4ff */
[----:B------:R0:W4:Y:S01]  /*0780*/  @P2 LDG.E.U16 R37, desc[UR22][R30.64] ;  /* 0x000000161e252981 */ /* 0x000122000c1e1500 */
[C---:B------:R-:W-:Y:S02]  /*0790*/  @P2 IADD3.X R35, R17.reuse, UR19, RZ, P5, !PT ;  /* 0x0000001311232c10 */ /* 0x040fe4000affe4ff */
[----:B------:R-:W-:Y:S01]  /*07a0*/  @P2 IADD3.X R33, R17, UR9, RZ, P6, !PT ;  /* 0x0000000911212c10 */ /* 0x000fe2000b7fe4ff */
[----:B------:R-:W5:Y:S01]  /*07b0*/  @P3 LDG.E R8, desc[UR22][R12.64] ;  /* 0x000000160c083981 */ /* 0x000f62000c1e1900 */
[C---:B-1----:R-:W-:Y:S02]  /*07c0*/  IADD3 R24, P4, R28.reuse, UR8, RZ ;  /* 0x000000081c187c10 */ /* 0x042fe4000ff9e0ff */
[C---:B0-----:R-:W-:Y:S01]  /*07d0*/  IADD3 R26, P5, R28.reuse, UR18, RZ ;  /* 0x000000121c1a7c10 */ /* 0x041fe2000ffbe0ff */
[----:B------:R0:W5:Y:S01]  /*07e0*/  @P2 LDG.E R10, desc[UR22][R34.64] ;  /* 0x00000016220a2981 */ /* 0x000162000c1e1900 */
[----:B------:R-:W-:-:S02]  /*07f0*/  IADD3 R28, P6, R28, UR20, RZ ;  /* 0x000000141c1c7c10 */ /* 0x000fc4000ffde0ff */
[C---:B------:R-:W-:Y:S01]  /*0800*/  IADD3.X R25, R14.reuse, UR9, RZ, P4, !PT ;  /* 0x000000090e197c10 */ /* 0x040fe2000a7fe4ff */
[----:B------:R1:W5:Y:S01]  /*0810*/  @P2 LDG.E R11, desc[UR22][R32.64] ;  /* 0x00000016200b2981 */ /* 0x000362000c1e1900 */
[C---:B------:R-:W-:Y:S02]  /*0820*/  IADD3.X R27, R14.reuse, UR19, RZ, P5, !PT ;  /* 0x000000130e1b7c10 */ /* 0x040fe4000affe4ff */
[----:B------:R-:W-:Y:S02]  /*0830*/  IADD3.X R29, R14, UR21, RZ, P6, !PT ;  /* 0x000000150e1d7c10 */ /* 0x000fe4000b7fe4ff */
[----:B------:R-:W-:Y:S02]  /*0840*/  CS2R R38, SRZ ;  /* 0x0000000000267805 */ /* 0x000fe4000001ff00 */
[C---:B------:R-:W-:Y:S01]  /*0850*/  IADD3 R30, P4, R4.reuse, UR8, RZ ;  /* 0x00000008041e7c10 */ /* 0x040fe2000ff9e0ff */
[----:B------:R1:W5:Y:S01]  /*0860*/  @P2 LDG.E R9, desc[UR22][R40.64] ;  /* 0x0000001628092981 */ /* 0x000362000c1e1900 */
[----:B0-----:R-:W-:-:S02]  /*0870*/  IADD3 R34, P6, R4, UR20, RZ ;  /* 0x0000001404227c10 */ /* 0x001fc4000ffde0ff */
[----:B-1----:R-:W-:Y:S02]  /*0880*/  IADD3 R32, P5, R4, UR18, RZ ;  /* 0x0000001204207c10 */ /* 0x002fe4000ffbe0ff */
[----:B------:R-:W-:Y:S02]  /*0890*/  CS2R R12, SRZ ;  /* 0x00000000000c7805 */ /* 0x000fe4000001ff00 */
        /* <DEDUP_REMOVED lines=10> */
[----:B------:R-:W-:-:S02]  /*0940*/  ISETP.NE.AND P4, PT, RZ, UR29, PT ;  /* 0x0000001dff007c0c */ /* 0x000fc4000bf85270 */
[----:B------:R-:W-:Y:S01]  /*0950*/  CS2R R40, SRZ ;  /* 0x0000000000287805 */ /* 0x000fe2000001ff00 */
[----:B------:R-:W-:Y:S01]  /*0960*/  IMAD.MOV.U32 R17, RZ, RZ, RZ ;  /* 0x000000ffff117224 */ /* 0x000fe200078e00ff */
[----:B------:R-:W-:Y:S02]  /*0970*/  MOV R14, RZ ;  /* 0x000000ff000e7202 */ /* 0x000fe40000000f00 */
[----:B--2---:R-:W-:Y:S01]  /*0980*/  @P0 SHF.L.U32 R41, R0, 0x10, RZ ;  /* 0x0000001000290819 */ /* 0x004fe200000006ff */
[----:B---3--:R-:W-:Y:S01]  /*0990*/  @P1 IMAD.U32 R40, R2, 0x10000, RZ ;  /* 0x0001000002281824 */ /* 0x008fe200078e00ff */
[----:B----4-:R-:W-:Y:S02]  /*09a0*/  @P3 SHF.L.U32 R17, R36, 0x10, RZ ;  /* 0x0000001024113819 */ /* 0x010fe400000006ff */
[----:B------:R-:W-:-:S03]  /*09b0*/  @P2 SHF.L.U32 R14, R37, 0x10, RZ ;  /* 0x00000010250e2819 */ /* 0x000fc600000006ff */
        /* <DEDUP_REMOVED lines=20> */
[----:B------:R-:W-:Y:S05]  /*0b00*/  CALL.REL.NOINC `($__internal_103_$__cuda_sm3x_div_rn_noftz_f32_slowpath) ;  /* 0x0000002400bc7944 */ /* 0x000fea0003c00000 */
[----:B------:R-:W-:-:S07]  /*0b10*/  MOV R41, R2 ;  /* 0x0000000200297202 */ /* 0x000fce0000000f00 */
.L_x_4387:
[----:B------:R-:W-:Y:S05]  /*0b20*/  BSYNC B2 ;  /* 0x0000000000027941 */ /* 0x000fea0003800000 */
.L_x_4386:
        /* <DEDUP_REMOVED lines=14> */
[----:B------:R-:W-:Y:S05]  /*0c10*/  CALL.REL.NOINC `($__internal_103_$__cuda_sm3x_div_rn_noftz_f32_slowpath) ;  /* 0x0000002400787944 */ /* 0x000fea0003c00000 */
[----:B------:R-:W-:-:S07]  /*0c20*/  MOV R36, R2 ;  /* 0x0000000200247202 */ /* 0x000fce0000000f00 */
.L_x_4389:
[----:B------:R-:W-:Y:S05]  /*0c30*/  BSYNC B2 ;  /* 0x0000000000027941 */ /* 0x000fea0003800000 */
.L_x_4388:
[----:B------:R-:W-:Y:S01]  /*0c40*/  VIADD R2, R36, 0xf3000000 ;  /* 0xf300000024027836 */ /* 0x000fe20000000000 */
[----:B------:R0:W1:Y:S01]  /*0c50*/  MUFU.RSQ R43, R36 ;  /* 0x00000024002b7308 */ /* 0x0000620000001400 */
[----:B------:R-:W-:Y:S03]  /*0c60*/  BSSY B0, `(.L_x_4390) ;  /* 0x000000a000007945 */ /* 0x000fe60003800000 */
[----:B------:R-:W-:-:S13]  /*0c70*/  ISETP.GT.U32.AND P3, PT, R2, 0x727fffff, PT ;  /* 0x727fffff0200780c */ /* 0x000fda0003f64070 */
[----:B01----:R-:W-:Y:S05]  /*0c80*/  @!P3 BRA `(.L_x_4391) ;  /* 0x00000000000cb947 */ /* 0x003fea0003800000 */
[----:B------:R-:W-:-:S07]  /*0c90*/  MOV R2, 0xcb0 ;  /* 0x00000cb000027802 */ /* 0x000fce0000000f00 */
[----:B------:R-:W-:Y:S05]  /*0ca0*/  CALL.REL.NOINC `($__internal_102_$__cuda_sm20_sqrt_rn_f32_slowpath) ;  /* 0x0000002000fc7944 */ /* 0x000fea0003c00000 */
[----:B------:R-:W-:Y:S05]  /*0cb0*/  BRA `(.L_x_4392) ;  /* 0x0000000000107947 */ /* 0x000fea0003800000 */
.L_x_4391:
[C---:B------:R-:W-:Y:S01]  /*0cc0*/  FMUL.FTZ R37, R43.reuse, R36 ;  /* 0x000000242b257220 */ /* 0x040fe20000410000 */
[----:B------:R-:W-:-:S03]  /*0cd0*/  FMUL.FTZ R42, R43, 0.5 ;  /* 0x3f0000002b2a7820 */ /* 0x000fc60000410000 */
[----:B------:R-:W-:-:S04]  /*0ce0*/  FFMA R36, -R37, R37, R36 ;  /* 0x0000002525247223 */ /* 0x000fc80000000124 */
[----:B------:R-:W-:-:S07]  /*0cf0*/  FFMA R42, R36, R42, R37 ;  /* 0x0000002a242a7223 */ /* 0x000fce0000000025 */
.L_x_4392:
[----:B------:R-:W-:Y:S05]  /*0d00*/  BSYNC B0 ;  /* 0x0000000000007941 */ /* 0x000fea0003800000 */
.L_x_4390:
        /* <DEDUP_REMOVED lines=12> */
[----:B------:R-:W-:Y:S05]  /*0dd0*/  CALL.REL.NOINC `($__internal_103_$__cuda_sm3x_div_rn_noftz_f32_slowpath) ;  /* 0x0000002400087944 */ /* 0x000fea0003c00000 */
.L_x_4394:
[----:B------:R-:W-:Y:S05]  /*0de0*/  BSYNC B2 ;  /* 0x0000000000027941 */ /* 0x000fea0003800000 */
.L_x_4393:
        /* <DEDUP_REMOVED lines=18> */
[----:B------:R-:W-:Y:S01]  /*0f10*/  MOV R36, 0xf40 ;  /* 0x00000f4000247802 */ /* 0x000fe20000000f00 */
[----:B------:R-:W-:-:S07]  /*0f20*/  IMAD.U32 R47, RZ, RZ, UR12 ;  /* 0x0000000cff2f7e24 */ /* 0x000fce000f8e00ff */
[----:B------:R-:W-:Y:S05]  /*0f30*/  CALL.REL.NOINC `($__internal_103_$__cuda_sm3x_div_rn_noftz_f32_slowpath) ;  /* 0x0000002000b07944 */ /* 0x000fea0003c00000 */
[----:B------:R-:W-:-:S07]  /*0f40*/  MOV R38, R2 ;  /* 0x0000000200267202 */ /* 0x000fce0000000f00 */
.L_x_4396:
[----:B------:R-:W-:Y:S05]  /*0f50*/  BSYNC B2 ;  /* 0x0000000000027941 */ /* 0x000fea0003800000 */
.L_x_4395:
        /* <DEDUP_REMOVED lines=14> */
[----:B------:R-:W-:Y:S05]  /*1040*/  CALL.REL.NOINC `($__internal_103_$__cuda_sm3x_div_rn_noftz_f32_slowpath) ;  /* 0x00000020006c7944 */ /* 0x000fea0003c00000 */
[----:B------:R-:W-:-:S07]  /*1050*/  MOV R36, R2 ;  /* 0x0000000200247202 */ /* 0x000fce0000000f00 */
.L_x_4398:
[----:B------:R-:W-:Y:S05]  /*1060*/  BSYNC B2 ;  /* 0x0000000000027941 */ /* 0x000fea0003800000 */
.L_x_4397:
[----:B------:R-:W-:Y:S01]  /*1070*/  IADD3 R2, R36, -0xd000000, RZ ;  /* 0xf300000024027810 */ /* 0x000fe20007ffe0ff */
[----:B------:R0:W1:Y:S01]  /*1080*/  MUFU.RSQ R47, R36 ;  /* 0x00000024002f7308 */ /* 0x0000620000001400 */
[----:B------:R-:W-:Y:S02]  /*1090*/  BSSY B0, `(.L_x_4399) ;  /* 0x000000a000007945 */ /* 0x000fe40003800000 */
[----:B------:R-:W-:-:S13]  /*10a0*/  ISETP.GT.U32.AND P3, PT, R2, 0x727fffff, PT ;  /* 0x727fffff0200780c */ /* 0x000fda0003f64070 */
[----:B0-----:R-:W-:Y:S05]  /*10b0*/  @!P3 BRA `(.L_x_4400) ;  /* 0x00000000000cb947 */ /* 0x001fea0003800000 */
[----:B------:R-:W-:-:S07]  /*10c0*/  MOV R2, 0x10e0 ;  /* 0x000010e000027802 */ /* 0x000fce0000000f00 */
[----:B-1----:R-:W-:Y:S05]  /*10d0*/  CALL.REL.NOINC `($__internal_102_$__cuda_sm20_sqrt_rn_f32_slowpath) ;  /* 0x0000001c00f07944 */ /* 0x002fea0003c00000 */
[----:B------:R-:W-:Y:S05]  /*10e0*/  BRA `(.L_x_4401) ;  /* 0x0000000000107947 */ /* 0x000fea0003800000 */
.L_x_4400:
[C---:B-1----:R-:W-:Y:S01]  /*10f0*/  FMUL.FTZ R37, R47.reuse, R36 ;  /* 0x000000242f257220 */ /* 0x042fe20000410000 */
[----:B------:R-:W-:-:S03]  /*1100*/  FMUL.FTZ R42, R47, 0.5 ;  /* 0x3f0000002f2a7820 */ /* 0x000fc60000410000 */
[----:B------:R-:W-:-:S04]  /*1110*/  FFMA R36, -R37, R37, R36 ;  /* 0x0000002525247223 */ /* 0x000fc80000000124 */
[----:B------:R-:W-:-:S07]  /*1120*/  FFMA R42, R36, R42, R37 ;  /* 0x0000002a242a7223 */ /* 0x000fce0000000025 */
.L_x_4401:
[----:B------:R-:W-:Y:S05]  /*1130*/  BSYNC B0 ;  /* 0x0000000000007941 */ /* 0x000fea0003800000 */
.L_x_4399:
        /* <DEDUP_REMOVED lines=13> */
[----:B------:R-:W-:Y:S05]  /*1210*/  CALL.REL.NOINC `($__internal_103_$__cuda_sm3x_div_rn_noftz_f32_slowpath) ;  /* 0x0000001c00f87944 */ /* 0x000fea0003c00000 */
.L_x_4403:
[----:B------:R-:W-:Y:S05]  /*1220*/  BSYNC B2 ;  /* 0x0000000000027941 */ /* 0x000fea0003800000 */
.L_x_4402:
        /* <DEDUP_REMOVED lines=16> */
[----:B-1----:R-:W-:Y:S06]  /*1330*/  @!P3 BRA `(.L_x_4405) ;  /* 0x000000000014b947 */ /* 0x002fec0003800000 */
[----:B------:R-:W-:Y:S01]  /*1340*/  ULDC UR12, c[0x0][0xd9c] ;  /* 0x00036700000c7ab9 */ /* 0x000fe20000000800 */
[----:B------:R-:W-:Y:S02]  /*1350*/  MOV R36, 0x1380 ;  /* 0x0000138000247802 */ /* 0x000fe40000000f00 */
[----:B------:R-:W-:-:S07]  /*1360*/  MOV R47, UR12 ;  /* 0x0000000c002f7c02 */ /* 0x000fce0008000f00 */
[----:B------:R-:W-:Y:S05]  /*1370*/  CALL.REL.NOINC `($__internal_103_$__cuda_sm3x_div_rn_noftz_f32_slowpath) ;  /* 0x0000001c00a07944 */ /* 0x000fea0003c00000 */
[----:B------:R-:W-:-:S07]  /*1380*/  IMAD.MOV.U32 R16, RZ, RZ, R2 ;  /* 0x000000ffff107224 */ /* 0x000fce00078e0002 */
.L_x_4405:
[----:B------:R-:W-:Y:S05]  /*1390*/  BSYNC B2 ;  /* 0x0000000000027941 */ /* 0x000fea0003800000 */
.L_x_4404:
        /* <DEDUP_REMOVED lines=14> */
[----:B------:R-:W-:Y:S05]  /*1480*/  CALL.REL.NOINC `($__internal_103_$__cuda_sm3x_div_rn_noftz_f32_slowpath) ;  /* 0x0000001c005c7944 */ /* 0x000fea0003c00000 */
[----:B------:R-:W-:-:S07]  /*1490*/  MOV R36, R2 ;  /* 0x0000000200247202 */ /* 0x000fce0000000f00 */
.L_x_4407:
[----:B------:R-:W-:Y:S05]  /*14a0*/  BSYNC B2 ;  /* 0x0000000000027941 */ /* 0x000fea0003800000 */
.L_x_4406:
        /* <DEDUP_REMOVED lines=8> */
.L_x_4409:
[C---:B------:R-:W-:Y:S01]  /*1530*/  FMUL.FTZ R17, R37.reuse, R36 ;  /* 0x0000002425117220 */ /* 0x040fe20000410000 */
[----:B------:R-:W-:-:S03]  /*1540*/  FMUL.FTZ R42, R37, 0.5 ;  /* 0x3f000000252a7820 */ /* 0x000fc60000410000 */
[----:B------:R-:W-:-:S04]  /*1550*/  FFMA R36, -R17, R17, R36 ;  /* 0x0000001111247223 */ /* 0x000fc80000000124 */
[----:B------:R-:W-:-:S07]  /*1560*/  FFMA R42, R36, R42, R17 ;  /* 0x0000002a242a7223 */ /* 0x000fce0000000011 */
.L_x_4410:
[----:B------:R-:W-:Y:S05]  /*1570*/  BSYNC B0 ;  /* 0x0000000000007941 */ /* 0x000fea0003800000 */
.L_x_4408:
        /* <DEDUP_REMOVED lines=13> */
[----:B------:R-:W-:-:S07]  /*1650*/  MOV R53, R2 ;  /* 0x0000000200357202 */ /* 0x000fce0000000f00 */
.L_x_4412:
[----:B------:R-:W-:Y:S05]  /*1660*/  BSYNC B2 ;  /* 0x0000000000027941 */ /* 0x000fea0003800000 */
.L_x_4411:
        /* <DEDUP_REMOVED lines=20> */
[----:B------:R-:W-:Y:S05]  /*17b0*/  CALL.REL.NOINC `($__internal_103_$__cuda_sm3x_div_rn_noftz_f32_slowpath) ;  /* 0x0000001800907944 */ /* 0x000fea0003c00000 */
[----:B------:R-:W-:-:S07]  /*17c0*/  MOV R14, R2 ;  /* 0x00000002000e7202 */ /* 0x000fce0000000f00 */
.L_x_4414:
[----:B------:R-:W-:Y:S05]  /*17d0*/  BSYNC B2 ;  /* 0x0000000000027941 */ /* 0x000fea0003800000 */
.L_x_4413:
        /* <DEDUP_REMOVED lines=15> */
.L_x_4416:
[----:B------:R-:W-:Y:S05]  /*18d0*/  BSYNC B2 ;  /* 0x0000000000027941 */ /* 0x000fea0003800000 */
.L_x_4415:
[----:B------:R-:W-:Y:S01]  /*18e0*/  VIADD R16, R2, 0xf3000000 ;  /* 0xf300000002107836 */ /* 0x000fe20000000000 */
[----:B------:R0:W1:Y:S01]  /*18f0*/  MUFU.RSQ R37, R2 ;  /* 0x0000000200257308 */ /* 0x0000620000001400 */
[----:B------:R-:W-:Y:S03]  /*1900*/  BSSY B0, `(.L_x_4417) ;  /* 0x000000b000007945 */ /* 0x000fe60003800000 */
[----:B------:R-:W-:-:S13]  /*1910*/  ISETP.GT.U32.AND P3, PT, R16, 0x727fffff, PT ;  /* 0x727fffff1000780c */ /* 0x000fda0003f64070 */
[----:B01----:R-:W-:Y:S05]  /*1920*/  @!P3 BRA `(.L_x_4418) ;  /* 0x000000000010b947 */ /* 0x003fea0003800000 */
[----:B------:R-:W-:Y:S02]  /*1930*/  MOV R36, R2 ;  /* 0x0000000200247202 */ /* 0x000fe40000000f00 */
[----:B------:R-:W-:-:S07]  /*1940*/  MOV R2, 0x1960 ;  /* 0x0000196000027802 */ /* 0x000fce0000000f00 */
[----:B------:R-:W-:Y:S05]  /*1950*/  CALL.REL.NOINC `($__internal_102_$__cuda_sm20_sqrt_rn_f32_slowpath) ;  /* 0x0000001400d07944 */ /* 0x000fea0003c00000 */
[----:B------:R-:W-:Y:S05]  /*1960*/  BRA `(.L_x_4419) ;  /* 0x0000000000107947 */ /* 0x000fea0003800000 */
.L_x_4418:
[C---:B------:R-:W-:Y:S01]  /*1970*/  FMUL.FTZ R17, R37.reuse, R2 ;  /* 0x0000000225117220 */ /* 0x040fe20000410000 */
[----:B------:R-:W-:-:S03]  /*1980*/  FMUL.FTZ R42, R37, 0.5 ;  /* 0x3f000000252a7820 */ /* 0x000fc60000410000 */
[----:B------:R-:W-:-:S04]  /*1990*/  FFMA R2, -R17, R17, R2 ;  /* 0x0000001111027223 */ /* 0x000fc80000000102 */
[----:B------:R-:W-:-:S07]  /*19a0*/  FFMA R42, R2, R42, R17 ;  /* 0x0000002a022a7223 */ /* 0x000fce0000000011 */
.L_x_4419:
[----:B------:R-:W-:Y:S05]  /*19b0*/  BSYNC B0 ;  /* 0x0000000000007941 */ /* 0x000fea0003800000 */
.L_x_4417:
        /* <DEDUP_REMOVED lines=13> */
.L_x_4421:
[----:B------:R-:W-:Y:S05]  /*1a90*/  BSYNC B2 ;  /* 0x0000000000027941 */ /* 0x000fea0003800000 */
.L_x_4420:
[----:B------:R-:W-:Y:S01]  /*1aa0*/  FFMA R14, R11, UR31, R2 ;  /* 0x0000001f0b0e7c23 */ /* 0x000fe20008000002 */
[----:B------:R-:W-:Y:S06]  /*1ab0*/  BRA `(.L_x_4422) ;  /* 0x0000001000447947 */ /* 0x000fec0003800000 */
.L_x_4385:
        /* <DEDUP_REMOVED lines=20> */
[----:B------:R-:W-:Y:S05]  /*1c00*/  CALL.REL.NOINC `($__internal_103_$__cuda_sm3x_div_rn_noftz_f32_slowpath) ;  /* 0x00000014007c7944 */ /* 0x000fea0003c00000 */
[----:B------:R-:W-:-:S07]  /*1c10*/  MOV R41, R2 ;  /* 0x0000000200297202 */ /* 0x000fce0000000f00 */
.L_x_4424:
[----:B------:R-:W-:Y:S05]  /*1c20*/  BSYNC B2 ;  /* 0x0000000000027941 */ /* 0x000fea0003800000 */
.L_x_4423:
        /* <DEDUP_REMOVED lines=15> */
[----:B------:R-:W-:-:S07]  /*1d20*/  IMAD.MOV.U32 R36, RZ, RZ, R2 ;  /* 0x000000ffff247224 */ /* 0x000fce00078e0002 */
.L_x_4426:
[----:B------:R-:W-:Y:S05]  /*1d30*/  BSYNC B2 ;  /* 0x0000000000027941 */ /* 0x000fea0003800000 */
.L_x_4425:
        /* <DEDUP_REMOVED lines=8> */
.L_x_4428:
[C---:B-1----:R-:W-:Y:S01]  /*1dc0*/  FMUL.FTZ R37, R43.reuse, R36 ;  /* 0x000000242b257220 */ /* 0x042fe20000410000 */
[----:B------:R-:W-:-:S03]  /*1dd0*/  FMUL.FTZ R42, R43, 0.5 ;  /* 0x3f0000002b2a7820 */ /* 0x000fc60000410000 */
[----:B------:R-:W-:-:S04]  /*1de0*/  FFMA R36, -R37, R37, R36 ;  /* 0x0000002525247223 */ /* 0x000fc80000000124 */
[----:B------:R-:W-:-:S07]  /*1df0*/  FFMA R42, R36, R42, R37 ;  /* 0x0000002a242a7223 */ /* 0x000fce0000000025 */
.L_x_4429:
[----:B------:R-:W-:Y:S05]  /*1e00*/  BSYNC B0 ;  /* 0x0000000000007941 */ /* 0x000fea0003800000 */
.L_x_4427:
        /* <DEDUP_REMOVED lines=13> */
.L_x_4431:
[----:B------:R-:W-:Y:S05]  /*1ee0*/  BSYNC B2 ;  /* 0x0000000000027941 */ /* 0x000fea0003800000 */
.L_x_4430:
        /* <DEDUP_REMOVED lines=21> */
[----:B------:R-:W-:Y:S05]  /*2040*/  CALL.REL.NOINC `($__internal_103_$__cuda_sm3x_div_rn_noftz_f32_slowpath) ;  /* 0x00000010006c7944 */ /* 0x000fea0003c00000 */
[----:B------:R-:W-:-:S07]  /*2050*/  MOV R38, R2 ;  /* 0x0000000200267202 */ /* 0x000fce0000000f00 */
.L_x_4433:
[----:B------:R-:W-:Y:S05]  /*2060*/  BSYNC B2 ;  /* 0x0000000000027941 */ /* 0x000fea0003800000 */
.L_x_4432:
        /* <DEDUP_REMOVED lines=15> */
.L_x_4435:
[----:B------:R-:W-:Y:S05]  /*2160*/  BSYNC B2 ;  /* 0x0000000000027941 */ /* 0x000fea0003800000 */
.L_x_4434:
[----:B------:R-:W-:Y:S01]  /*2170*/  IADD3 R36, R2, -0xd000000, RZ ;  /* 0xf300000002247810 */ /* 0x000fe20007ffe0ff */
[----:B------:R0:W1:Y:S01]  /*2180*/  MUFU.RSQ R47, R2 ;  /* 0x00000002002f7308 */ /* 0x0000620000001400 */
[----:B------:R-:W-:Y:S02]  /*2190*/  BSSY B0, `(.L_x_4436) ;  /* 0x000000b000007945 */ /* 0x000fe40003800000 */
[----:B------:R-:W-:-:S13]  /*21a0*/  ISETP.GT.U32.AND P3, PT, R36, 0x727fffff, PT ;  /* 0x727fffff2400780c */ /* 0x000fda0003f64070 */
[----:B0-----:R-:W-:Y:S05]  /*21b0*/  @!P3 BRA `(.L_x_4437) ;  /* 0x000000000010b947 */ /* 0x001fea0003800000 */
[----:B------:R-:W-:Y:S02]  /*21c0*/  MOV R36, R2 ;  /* 0x0000000200247202 */ /* 0x000fe40000000f00 */
[----:B------:R-:W-:-:S07]  /*21d0*/  MOV R2, 0x21f0 ;  /* 0x000021f000027802 */ /* 0x000fce0000000f00 */
[----:B-1----:R-:W-:Y:S05]  /*21e0*/  CALL.REL.NOINC `($__internal_102_$__cuda_sm20_sqrt_rn_f32_slowpath) ;  /* 0x0000000c00ac7944 */ /* 0x002fea0003c00000 */
[----:B------:R-:W-:Y:S05]  /*21f0*/  BRA `(.L_x_4438) ;  /* 0x0000000000107947 */ /* 0x000fea0003800000 */
.L_x_4437:
[C---:B-1----:R-:W-:Y:S01]  /*2200*/  FMUL.FTZ R37, R47.reuse, R2 ;  /* 0x000000022f257220 */ /* 0x042fe20000410000 */
[----:B------:R-:W-:-:S03]  /*2210*/  FMUL.FTZ R42, R47, 0.5 ;  /* 0x3f0000002f2a7820 */ /* 0x000fc60000410000 */
[----:B------:R-:W-:-:S04]  /*2220*/  FFMA R2, -R37, R37, R2 ;  /* 0x0000002525027223 */ /* 0x000fc80000000102 */
[----:B------:R-:W-:-:S07]  /*2230*/  FFMA R42, R2, R42, R37 ;  /* 0x0000002a022a7223 */ /* 0x000fce0000000025 */
.L_x_4438:
[----:B------:R-:W-:Y:S05]  /*2240*/  BSYNC B0 ;  /* 0x0000000000007941 */ /* 0x000fea0003800000 */
.L_x_4436:
        /* <DEDUP_REMOVED lines=13> */
[----:B------:R-:W-:Y:S05]  /*2320*/  CALL.REL.NOINC `($__internal_103_$__cuda_sm3x_div_rn_noftz_f32_slowpath) ;  /* 0x0000000c00b47944 */ /* 0x000fea0003c00000 */
.L_x_4440:
[----:B------:R-:W-:Y:S05]  /*2330*/  BSYNC B2 ;  /* 0x0000000000027941 */ /* 0x000fea0003800000 */
.L_x_4439:
        /* <DEDUP_REMOVED lines=21> */
[----:B------:R-:W-:Y:S05]  /*2490*/  CALL.REL.NOINC `($__internal_103_$__cuda_sm3x_div_rn_noftz_f32_slowpath) ;  /* 0x0000000c00587944 */ /* 0x000fea0003c00000 */
[----:B------:R-:W-:-:S07]  /*24a0*/  IMAD.MOV.U32 R16, RZ, RZ, R2 ;  /* 0x000000ffff107224 */ /* 0x000fce00078e0002 */
.L_x_4442:
[----:B------:R-:W-:Y:S05]  /*24b0*/  BSYNC B2 ;  /* 0x0000000000027941 */ /* 0x000fea0003800000 */
.L_x_4441:
        /* <DEDUP_REMOVED lines=15> */
.L_x_4444:
[----:B------:R-:W-:Y:S05]  /*25b0*/  BSYNC B2 ;  /* 0x0000000000027941 */ /* 0x000fea0003800000 */
.L_x_4443:
[----:B------:R-:W-:Y:S01]  /*25c0*/  IADD3 R17, R2, -0xd000000, RZ ;  /* 0xf300000002117810 */ /* 0x000fe20007ffe0ff */
[----:B------:R0:W1:Y:S01]  /*25d0*/  MUFU.RSQ R37, R2 ;  /* 0x0000000200257308 */ /* 0x0000620000001400 */
[----:B------:R-:W-:Y:S02]  /*25e0*/  BSSY B0, `(.L_x_4445) ;  /* 0x000000b000007945 */ /* 0x000fe40003800000 */
[----:B------:R-:W-:-:S13]  /*25f0*/  ISETP.GT.U32.AND P3, PT, R17, 0x727fffff, PT ;  /* 0x727fffff1100780c */ /* 0x000fda0003f64070 */
[----:B0-----:R-:W-:Y:S05]  /*2600*/  @!P3 BRA `(.L_x_4446) ;  /* 0x000000000010b947 */ /* 0x001fea0003800000 */
[----:B------:R-:W-:Y:S01]  /*2610*/  IMAD.MOV.U32 R36, RZ, RZ, R2 ;  /* 0x000000ffff247224 */ /* 0x000fe200078e0002 */
[----:B------:R-:W-:-:S07]  /*2620*/  MOV R2, 0x2640 ;  /* 0x0000264000027802 */ /* 0x000fce0000000f00 */
[----:B-1----:R-:W-:Y:S05]  /*2630*/  CALL.REL.NOINC `($__internal_102_$__cuda_sm20_sqrt_rn_f32_slowpath) ;  /* 0x0000000800987944 */ /* 0x002fea0003c00000 */
[----:B------:R-:W-:Y:S05]  /*2640*/  BRA `(.L_x_4447) ;  /* 0x0000000000107947 */ /* 0x000fea0003800000 */
.L_x_4446:
[C---:B-1----:R-:W-:Y:S01]  /*2650*/  FMUL.FTZ R17, R37.reuse, R2 ;  /* 0x0000000225117220 */ /* 0x042fe20000410000 */
[----:B------:R-:W-:-:S03]  /*2660*/  FMUL.FTZ R42, R37, 0.5 ;  /* 0x3f000000252a7820 */ /* 0x000fc60000410000 */
[----:B------:R-:W-:-:S04]  /*2670*/  FFMA R2, -R17, R17, R2 ;  /* 0x0000001111027223 */ /* 0x000fc80000000102 */
[----:B------:R-:W-:-:S07]  /*2680*/  FFMA R42, R2, R42, R17 ;  /* 0x0000002a022a7223 */ /* 0x000fce0000000011 */
.L_x_4447:
[----:B------:R-:W-:Y:S05]  /*2690*/  BSYNC B0 ;  /* 0x0000000000007941 */ /* 0x000fea0003800000 */
.L_x_4445:
        /* <DEDUP_REMOVED lines=13> */
.L_x_4449:
[----:B------:R-:W-:Y:S05]  /*2770*/  BSYNC B2 ;  /* 0x0000000000027941 */ /* 0x000fea0003800000 */
.L_x_4448:
        /* <DEDUP_REMOVED lines=23> */
.L_x_4451:
[----:B------:R-:W-:Y:S05]  /*28f0*/  BSYNC B2 ;  /* 0x0000000000027941 */ /* 0x000fea0003800000 */
.L_x_4450:
        /* <DEDUP_REMOVED lines=15> */
.L_x_4453:
[----:B------:R-:W-:Y:S05]  /*29f0*/  BSYNC B2 ;  /* 0x0000000000027941 */ /* 0x000fea0003800000 */
.L_x_4452:
        /* <DEDUP_REMOVED lines=9> */
.L_x_4455:
[C---:B------:R-:W-:Y:S01]  /*2a90*/  FMUL.FTZ R17, R37.reuse, R2 ;  /* 0x0000000225117220 */ /* 0x040fe20000410000 */
[----:B------:R-:W-:-:S03]  /*2aa0*/  FMUL.FTZ R42, R37, 0.5 ;  /* 0x3f000000252a7820 */ /* 0x000fc60000410000 */
[----:B------:R-:W-:-:S04]  /*2ab0*/  FFMA R2, -R17, R17, R2 ;  /* 0x0000001111027223 */ /* 0x000fc80000000102 */
[----:B------:R-:W-:-:S07]  /*2ac0*/  FFMA R42, R2, R42, R17 ;  /* 0x0000002a022a7223 */ /* 0x000fce0000000011 */
.L_x_4456:
[----:B------:R-:W-:Y:S05]  /*2ad0*/  BSYNC B0 ;  /* 0x0000000000007941 */ /* 0x000fea0003800000 */
.L_x_4454:
        /* <DEDUP_REMOVED lines=13> */
.L_x_4458:
[----:B------:R-:W-:Y:S05]  /*2bb0*/  BSYNC B2 ;  /* 0x0000000000027941 */ /* 0x000fea0003800000 */
.L_x_4457:
[----:B------:R-:W-:-:S07]  /*2bc0*/  MOV R14, R2 ;  /* 0x00000002000e7202 */ /* 0x000fce0000000f00 */
.L_x_4422:
[----:B------:R-:W0:Y:S01]  /*2bd0*/  LDC.64 R16, c[0x0][0x210] ;  /* 0x00008400ff107b82 */ /* 0x000e220000000a00 */
[----:B------:R-:W-:Y:S01]  /*2be0*/  BSSY B0, `(.L_x_4459) ;  /* 0x0000011000007945 */ /* 0x000fe20003800000 */
[----:B------:R-:W-:Y:S01]  /*2bf0*/  FFMA R37, -R38, UR32, R13 ;  /* 0x0000002026257c23 */ /* 0x000fe2000800010d */
[----:B------:R-:W-:Y:S02]  /*2c00*/  FFMA R43, -R43, UR32, R12 ;  /* 0x000000202b2b7c23 */ /* 0x000fe4000800010c */
[----:B------:R-:W-:Y:S05]  /*2c10*/  @!P0 BRA `(.L_x_4460) ;  /* 0x0000000000348947 */ /* 0x000fea0003800000 */
[----:B------:R-:W1:Y:S01]  /*2c20*/  LDC.64 R12, c[0x0][0x210] ;  /* 0x00008400ff0c7b82 */ /* 0x000e620000000a00 */
[----:B------:R-:W-:Y:S01]  /*2c30*/  VIADD R2, R3, UR4 ;  /* 0x0000000403027c36 */ /* 0x000fe20008000000 */
[----:B------:R2:W-:Y:S04]  /*2c40*/  STG.E desc[UR22][R24.64], R43 ;  /* 0x0000002b18007986 */ /* 0x0005e8000c101916 */
[----:B------:R-:W-:Y:S01]  /*2c50*/  SHF.R.S32.HI R3, RZ, 0x1f, R2 ;  /* 0x0000001fff037819 */ /* 0x000fe20000011402 */
[----:B------:R2:W-:Y:S04]  /*2c60*/  STG.E desc[UR22][R26.64], R39 ;  /* 0x000000271a007986 */ /* 0x0005e8000c101916 */
[----:B------:R2:W-:Y:S01]  /*2c70*/  STG.E desc[UR22][R28.64], R0 ;  /* 0x000000001c007986 */ /* 0x0005e2000c101916 */
[----:B-1----:R-:W-:-:S04]  /*2c80*/  IMAD R36, R12, UR26, RZ ;  /* 0x0000001a0c247c24 */ /* 0x002fc8000f8e02ff */
[----:B------:R-:W-:Y:S02]  /*2c90*/  IMAD R47, R13, UR10, R36 ;  /* 0x0000000a0d2f7c24 */ /* 0x000fe4000f8e0224 */
[----:B------:R-:W-:-:S05]  /*2ca0*/  IMAD.WIDE.U32 R12, R12, UR10, R2 ;  /* 0x0000000a0c0c7c25 */ /* 0x000fca000f8e0002 */
[----:B------:R-:W-:Y:S02]  /*2cb0*/  IADD3 R3, R47, R13, RZ ;  /* 0x0000000d2f037210 */ /* 0x000fe40007ffe0ff */
[----:B------:R-:W-:-:S04]  /*2cc0*/  LEA R2, P0, R12, UR16, 0x2 ;  /* 0x000000100c027c11 */ /* 0x000fc8000f8010ff */
[----:B------:R-:W-:-:S05]  /*2cd0*/  LEA.HI.X R3, R12, UR17, R3, 0x2, P0 ;  /* 0x000000110c037c11 */ /* 0x000fca00080f1403 */
[----:B------:R2:W-:Y:S04]  /*2ce0*/  STG.E desc[UR22][R2.64], R43 ;  /* 0x0000002b02007986 */ /* 0x0005e8000c101916 */
.L_x_4460:
[----:B------:R-:W-:Y:S05]  /*2cf0*/  BSYNC B0 ;  /* 0x0000000000007941 */ /* 0x000fea0003800000 */
.L_x_4459:
[----:B------:R-:W-:Y:S01]  /*2d00*/  @P1 IADD3 R4, P4, R4, UR16, RZ ;  /* 0x0000001004041c10 */ /* 0x000fe2000ff9e0ff */
[----:B------:R1:W-:Y:S01]  /*2d10*/  @P1 STG.E desc[UR22][R30.64], R37 ;  /* 0x000000251e001986 */ /* 0x0003e2000c101916 */
[C---:B0-----:R-:W-:Y:S01]  /*2d20*/  ISETP.GE.U32.AND P0, PT, R18.reuse, R16, PT ;  /* 0x000000101200720c */ /* 0x041fe20003f06070 */
[----:B------:R-:W-:Y:S01]  /*2d30*/  BSSY B0, `(.L_x_4461) ;  /* 0x0000019000007945 */ /* 0x000fe20003800000 */
[----:B------:R-:W-:Y:S01]  /*2d40*/  @P1 IADD3.X R5, R5, UR17, RZ, P4, !PT ;  /* 0x0000001105051c10 */ /* 0x000fe2000a7fe4ff */
[----:B------:R1:W-:Y:S01]  /*2d50*/  @P1 STG.E desc[UR22][R32.64], R41 ;  /* 0x0000002920001986 */ /* 0x0003e2000c101916 */
[----:B------:R-:W-:Y:S01]  /*2d60*/  ISETP.LT.U32.AND P3, PT, R18, UR6, PT ;  /* 0x0000000612007c0c */ /* 0x000fe2000bf61070 */
[----:B------:R-:W-:Y:S01]  /*2d70*/  FFMA R53, -R53, UR32, R8 ;  /* 0x0000002035357c23 */ /* 0x000fe20008000108 */
[----:B--2---:R-:W-:Y:S01]  /*2d80*/  MOV R3, UR11 ;  /* 0x0000000b00037c02 */ /* 0x004fe20008000f00 */
[----:B------:R1:W-:Y:S01]  /*2d90*/  @P1 STG.E desc[UR22][R34.64], R45 ;  /* 0x0000002d22001986 */ /* 0x0003e2000c101916 */
[----:B------:R-:W-:-:S03]  /*2da0*/  ISETP.GE.AND.EX P0, PT, R19, R17, PT, P0 ;  /* 0x000000111300720c */ /* 0x000fc60003f06300 */
[----:B------:R1:W-:Y:S01]  /*2db0*/  @P1 STG.E desc[UR22][R4.64], R37 ;  /* 0x0000002504001986 */ /* 0x0003e2000c101916 */
[----:B------:R-:W-:-:S13]  /*2dc0*/  ISETP.GT.AND.EX P0, PT, R3, R19, !P0, P3 ;  /* 0x000000130300720c */ /* 0x000fda0004704330 */
[----:B-1----:R-:W-:Y:S05]  /*2dd0*/  @!P0 BRA `(.L_x_4462) ;  /* 0x0000000000388947 */ /* 0x002fea0003800000 */
[C---:B------:R-:W-:Y:S02]  /*2de0*/  SHF.L.U32 R2, R20.reuse, 0x2, RZ ;  /* 0x0000000214027819 */ /* 0x040fe400000006ff */
        /* <DEDUP_REMOVED lines=13> */
.L_x_4462:
[----:B------:R-:W-:Y:S05]  /*2ec0*/  BSYNC B0 ;  /* 0x0000000000007941 */ /* 0x000fea0003800000 */
.L_x_4461:
[----:B------:R-:W-:Y:S01]  /*2ed0*/  BSSY B0, `(.L_x_4463) ;  /* 0x0000011000007945 */ /* 0x000fe20003800000 */
[----:B------:R-:W-:-:S03]  /*2ee0*/  FFMA R11, -R14, UR32, R11 ;  /* 0x000000200e0b7c23 */ /* 0x000fc6000800010b */
[----:B------:R-:W-:Y:S05]  /*2ef0*/  @!P2 BRA `(.L_x_4464) ;  /* 0x000000000038a947 */ /* 0x000fea0003800000 */
[C---:B0-----:R-:W-:Y:S01]  /*2f00*/  IMAD.SHL.U32 R2, R22.reuse, 0x4, RZ ;  /* 0x0000000416027824 */ /* 0x041fe200078e00ff */
[----:B------:R-:W-:-:S04]  /*2f10*/  SHF.L.U64.HI R22, R22, 0x2, R7 ;  /* 0x0000000216167819 */ /* 0x000fc80000010207 */
[C---:B------:R-:W-:Y:S02]  /*2f20*/  IADD3 R4, P3, R2.reuse, UR8, RZ ;  /* 0x0000000802047c10 */ /* 0x040fe4000ff7e0ff */
        /* <DEDUP_REMOVED lines=11> */
.L_x_4464:
[----:B------:R-:W-:Y:S05]  /*2fe0*/  BSYNC B0 ;  /* 0x0000000000007941 */ /* 0x000fea0003800000 */
.L_x_4463:
        /* <DEDUP_REMOVED lines=11> */
        .weak           $__internal_102_$__cuda_sm20_sqrt_rn_f32_slowpath
        .type           $__internal_102_$__cuda_sm20_sqrt_rn_f32_slowpath,@function
        .size           $__internal_102_$__cuda_sm20_sqrt_rn_f32_slowpath,($__internal_103_$__cuda_sm3x_div_rn_noftz_f32_slowpath - $__internal_102_$__cuda_sm20_sqrt_rn_f32_slowpath)
$__internal_102_$__cuda_sm20_sqrt_rn_f32_slowpath:
        /* <DEDUP_REMOVED lines=19> */
.L_x_4466:
[----:B------:R-:W-:Y:S01]  /*31d0*/  HFMA2.MMA R37, -RZ, RZ, 0, 0 ;  /* 0x00000000ff257435 */ /* 0x000fe200000001ff */
[----:B------:R-:W-:-:S05]  /*31e0*/  MOV R36, R2 ;  /* 0x0000000200247202 */ /* 0x000fca0000000f00 */
[----:B------:R-:W-:Y:S05]  /*31f0*/  RET.REL.NODEC R36 `(_Z25multi_tensor_apply_kernelI18TensorListMetadataILi5ELb0EEN18transformer_engine17multi_tensor_adam17AdamFunctorMasterIf13__nv_bfloat16flEEJffffffNS3_10adamMode_tEfEEvlPViT_T0_DpT1_) ;  /* 0xffffffcc24807950 */ /* 0x000fea0003c3ffff */
        .weak           $__internal_103_$__cuda_sm3x_div_rn_noftz_f32_slowpath
        .type           $__internal_103_$__cuda_sm3x_div_rn_noftz_f32_slowpath,@function
        .size           $__internal_103_$__cuda_sm3x_div_rn_noftz_f32_slowpath,(.L_x_5586 - $__internal_103_$__cuda_sm3x_div_rn_noftz_f32_slowpath)
$__internal_103_$__cuda_sm3x_div_rn_noftz_f32_slowpath:
        /* <DEDUP_REMOVED lines=34> */
.L_x_4468:
[----:B------:R-:W-:Y:S01]  /*3420*/  LEA R50, R37, 0xc0800000, 0x17 ;  /* 0xc080000025327811 */ /* 0x000fe200078eb8ff */
[----:B------:R-:W-:Y:S01]  /*3430*/  BSSY B1, `(.L_x_4473) ;  /* 0x0000036000017945 */ /* 0x000fe20003800000 */
[----:B------:R-:W-:Y:S02]  /*3440*/  IADD3 R44, R44, -0x7f, RZ ;  /* 0xffffff812c2c7810 */ /* 0x000fe40007ffe0ff */
[----:B------:R-:W-:-:S03]  /*3450*/  IADD3 R50, -R50, R47, RZ ;  /* 0x0000002f32327210 */ /* 0x000fc60007ffe1ff */
[----:B------:R-:W-:Y:S01]  /*3460*/  IMAD R2, R44, -0x800000, R51 ;  /* 0xff8000002c027824 */ /* 0x000fe200078e0233 */
        /* <DEDUP_REMOVED lines=46> */
.L_x_4475:
[----:B------:R-:W-:-:S04]  /*3750*/  LOP3.LUT R2, R2, 0x80000000, RZ, 0xc0, !PT ;  /* 0x8000000002027812 */ /* 0x000fc800078ec0ff */
[----:B------:R-:W-:Y:S01]  /*3760*/  LOP3.LUT R2, R2, 0x7f800000, RZ, 0xfc, !PT ;  /* 0x7f80000002027812 */ /* 0x000fe200078efcff */
[----:B------:R-:W-:Y:S06]  /*3770*/  BRA `(.L_x_4476) ;  /* 0x0000000000047947 */ /* 0x000fec0003800000 */
.L_x_4474:
[----:B------:R-:W-:-:S07]  /*3780*/  LEA R2, R51, R2, 0x17 ;  /* 0x0000000233027211 */ /* 0x000fce00078eb8ff */
.L_x_4476:
[----:B------:R-:W-:Y:S05]  /*3790*/  BSYNC B1 ;  /* 0x0000000000017941 */ /* 0x000fea0003800000 */
.L_x_4473:
[----:B------:R-:W-:Y:S05]  /*37a0*/  BRA `(.L_x_4477) ;  /* 0x0000000000207947 */ /* 0x000fea0003800000 */
.L_x_4472:
[----:B------:R-:W-:-:S04]  /*37b0*/  LOP3.LUT R47, R47, 0x80000000, R51, 0x48, !PT ;  /* 0x800000002f2f7812 */ /* 0x000fc800078e4833 */
[----:B------:R-:W-:Y:S01]  /*37c0*/  LOP3.LUT R2, R47, 0x7f800000, RZ, 0xfc, !PT ;  /* 0x7f8000002f027812 */ /* 0x000fe200078efcff */
[----:B------:R-:W-:Y:S06]  /*37d0*/  BRA `(.L_x_4477) ;  /* 0x0000000000147947 */ /* 0x000fec0003800000 */
.L_x_4471:
[----:B------:R-:W-:Y:S01]  /*37e0*/  LOP3.LUT R2, R47, 0x80000000, R51, 0x48, !PT ;  /* 0x800000002f027812 */ /* 0x000fe200078e4833 */
[----:B------:R-:W-:Y:S06]  /*37f0*/  BRA `(.L_x_4477) ;  /* 0x00000000000c7947 */ /* 0x000fec0003800000 */
.L_x_4470:
[----:B------:R-:W0:Y:S01]  /*3800*/  MUFU.RSQ R2, -QNAN ;  /* 0xffc0000000027908 */ /* 0x000e220000001400 */
[----:B------:R-:W-:Y:S05]  /*3810*/  BRA `(.L_x_4477) ;  /* 0x0000000000047947 */ /* 0x000fea0003800000 */
.L_x_4469:
[----:B------:R-:W-:-:S07]  /*3820*/  FADD.FTZ R2, R51, R47 ;  /* 0x0000002f33027221 */ /* 0x000fce0000010000 */
.L_x_4477:
[----:B------:R-:W-:Y:S05]  /*3830*/  BSYNC B0 ;  /* 0x0000000000007941 */ /* 0x000fea0003800000 */
.L_x_4467:
[----:B------:R-:W-:-:S06]  /*3840*/  HFMA2.MMA R37, -RZ, RZ, 0, 0 ;  /* 0x00000000ff257435 */ /* 0x000fcc00000001ff */
[----:B0-----:R-:W-:Y:S05]  /*3850*/  RET.REL.NODEC R36 `(_Z25multi_tensor_apply_kernelI18TensorListMetadataILi5ELb0EEN18transformer_engine17multi_tensor_adam17AdamFunctorMasterIf13__nv_bfloat16flEEJffffffNS3_10adamMode_tEfEEvlPViT_T0_DpT1_) ;  /* 0xffffffc424e87950 */ /* 0x001fea0003c3ffff */
.L_x_4478:
        /* <DEDUP_REMOVED lines=10> */
.L_x_5586:


//--------------------- .text._Z25multi_tensor_apply_kernelI18TensorListMetadataILi5ELb0EEN18transformer_engine17multi_tensor_adam17AdamFunctorMasterIf6__halfflEEJffffffNS3_10adamMode_tEfEEvlPViT_T0_DpT1_ --------------------------
	.section	.text._Z25multi_tensor_apply_kernelI18TensorListMetadataILi5ELb0EEN18transformer_engine17multi_tensor_adam17AdamFunctorMasterIf6__halfflEEJffffffNS3_10adamMode_tEfEEvlPViT_T0_DpT1_,"ax",@progbits
	.align	128
        .global         _Z25multi_tensor_apply_kernelI18TensorListMetadataILi5ELb0EEN18transformer_engine17multi_tensor_adam17AdamFunctorMasterIf6__halfflEEJffffffNS3_10adamMode_tEfEEvlPViT_T0_DpT1_
        .type           _Z25multi_tensor_apply_kernelI18TensorListMetadataILi5ELb0EEN18transformer_engine17multi_tensor_adam17AdamFunctorMasterIf6__halfflEEJffffffNS3_10adamMode_tEfEEvlPViT_T0_DpT1_,@function
        .size           _Z25multi_tensor_apply_kernelI18TensorListMetadataILi5ELb0EEN18transformer_engine17multi_tensor_adam17AdamFunctorMasterIf6__halfflEEJffffffNS3_10adamMode_tEfEEvlPViT_T0_DpT1_,(.L_x_5588 - _Z25multi_tensor_apply_kernelI18TensorListMetadataILi5ELb0EEN18transformer_engine17multi_tensor_adam17AdamFunctorMasterIf6__halfflEEJffffffNS3_10adamMode_tEfEEvlPViT_T0_DpT1_)
        .other          _Z25multi_tensor_apply_kernelI18TensorListMetadataILi5ELb0EEN18transformer_engine17multi_tensor_adam17AdamFunctorMasterIf6__halfflEEJffffffNS3_10adamMode_tEfEEvlPViT_T0_DpT1_,@"STO_CUDA_ENTRY STV_DEFAULT"
_Z25multi_tensor_apply_kernelI18TensorListMetadataILi5ELb0EEN18transformer_engine17multi_tensor_adam17AdamFunctorMasterIf6__halfflEEJffffffNS3_10adamMode_tEfEEvlPViT_T0_DpT1_:
.text._Z25multi_tensor_apply_kernelI18TensorListMetadataILi5ELb0EEN18transformer_engine17multi_tensor_adam17AdamFunctorMasterIf6__halfflEEJffffffNS3_10adamMode_tEfEEvlPViT_T0_DpT1_:
        /* <DEDUP_REMOVED lines=45> */
.L_x_4559:
[----:B------:R-:W0:Y:S01]  /*02d0*/  S2R R3, SR_TID.X ;  /* 0x0000000000037919 */ /* 0x000e220000002100 */
[----:B------:R-:W-:Y:S01]  /*02e0*/  MOV R9, UR11 ;  /* 0x0000000b00097c02 */ /* 0x000fe20008000f00 */
[----:B------:R-:W-:Y:S01]  /*02f0*/  UIMAD UR12, UR26, UR24, URZ ;  /* 0x000000181a0c72a4 */ /* 0x000fe2000f8e023f */
[----:B------:R-:W-:Y:S01]  /*0300*/  IMAD.U32 R13, RZ, RZ, UR10 ;  /* 0x0000000aff0d7e24 */ /* 0x000fe2000f8e00ff */
[----:B------:R-:W-:Y:S01]  /*0310*/  MOV R11, UR11 ;  /* 0x0000000b000b7c02 */ /* 0x000fe20008000f00 */
[----:B------:R-:W-:Y:S01]  /*0320*/  IMAD.U32 R15, RZ, RZ, UR11 ;  /* 0x0000000bff0f7e24 */ /* 0x000fe2000f8e00ff */
[----:B------:R-:W-:Y:S01]  /*0330*/  UIMAD UR12, UR10, UR25, UR12 ;  /* 0x000000190a0c72a4 */ /* 0x000fe2000f8e020c */
[----:B0-----:R-:W-:-:S04]  /*0340*/  IADD3 R4, R3, UR4, RZ ;  /* 0x0000000403047c10 */ /* 0x001fc8000fffe0ff */
[C---:B------:R-:W-:Y:S02]  /*0350*/  ISETP.GE.U32.AND P0, PT, R4.reuse, UR24, PT ;  /* 0x0000001804007c0c */ /* 0x040fe4000bf06070 */
[----:B------:R-:W-:Y:S02]  /*0360*/  SHF.R.S32.HI R5, RZ, 0x1f, R4 ;  /* 0x0000001fff057819 */ /* 0x000fe40000011404 */
[C---:B------:R-:W-:Y:S02]  /*0370*/  IADD3 R6, R4.reuse, UR28, RZ ;  /* 0x0000001c04067c10 */ /* 0x040fe4000fffe0ff */
[----:B------:R-:W-:Y:S02]  /*0380*/  ISETP.LT.U32.AND P1, PT, R4, UR6, PT ;  /* 0x0000000604007c0c */ /* 0x000fe4000bf21070 */
[----:B------:R-:W-:Y:S02]  /*0390*/  ISETP.GE.AND.EX P0, PT, R5, UR25, PT, P0 ;  /* 0x0000001905007c0c */ /* 0x000fe4000bf06300 */
[----:B------:R-:W-:-:S02]  /*03a0*/  ISETP.GE.U32.AND P2, PT, R6, UR24, PT ;  /* 0x0000001806007c0c */ /* 0x000fc4000bf46070 */
[----:B------:R-:W-:Y:S02]  /*03b0*/  SHF.R.S32.HI R7, RZ, 0x1f, R6 ;  /* 0x0000001fff077819 */ /* 0x000fe40000011406 */
[----:B------:R-:W-:Y:S01]  /*03c0*/  ISETP.GT.AND.EX P0, PT, R9, R5, !P0, P1 ;  /* 0x000000050900720c */ /* 0x000fe20004704310 */
[----:B------:R-:W-:Y:S01]  /*03d0*/  IMAD.WIDE.U32 R4, R13, UR24, R4 ;  /* 0x000000180d047c25 */ /* 0x000fe2000f8e0004 */
[C---:B------:R-:W-:Y:S02]  /*03e0*/  ISETP.LT.U32.AND P3, PT, R6.reuse, UR6, PT ;  /* 0x0000000606007c0c */ /* 0x040fe4000bf61070 */
[----:B------:R-:W-:Y:S01]  /*03f0*/  ISETP.GE.AND.EX P1, PT, R7, UR25, PT, P2 ;  /* 0x0000001907007c0c */ /* 0x000fe2000bf26320 */
[----:B------:R-:W-:Y:S01]  /*0400*/  VIADD R5, R5, UR12 ;  /* 0x0000000c05057c36 */ /* 0x000fe20008000000 */
[----:B------:R-:W-:Y:S02]  /*0410*/  IADD3 R18, R6, UR28, RZ ;  /* 0x0000001c06127c10 */ /* 0x000fe4000fffe0ff */
[----:B------:R-:W-:Y:S01]  /*0420*/  ISETP.GT.AND.EX P1, PT, R9, R7, !P1, P3 ;  /* 0x000000070900720c */ /* 0x000fe20004f24330 */
[----:B------:R-:W-:Y:S01]  /*0430*/  IMAD.WIDE.U32 R6, R13, UR24, R6 ;  /* 0x000000180d067c25 */ /* 0x000fe2000f8e0006 */
[----:B------:R-:W-:-:S02]  /*0440*/  ISETP.GE.U32.AND P3, PT, R18, UR24, PT ;  /* 0x0000001812007c0c */ /* 0x000fc4000bf66070 */
[--C-:B------:R-:W-:Y:S02]  /*0450*/  SHF.R.S32.HI R19, RZ, 0x1f, R18.reuse ;  /* 0x0000001fff137819 */ /* 0x100fe40000011412 */
[C---:B------:R-:W-:Y:S02]  /*0460*/  ISETP.LT.U32.AND P2, PT, R18.reuse, UR6, PT ;  /* 0x0000000612007c0c */ /* 0x040fe4000bf41070 */
[----:B------:R-:W-:Y:S01]  /*0470*/  ISETP.GE.AND.EX P3, PT, R19, UR25, PT, P3 ;  /* 0x0000001913007c0c */ /* 0x000fe2000bf66330 */
[----:B------:R-:W-:Y:S01]  /*0480*/  IMAD.WIDE.U32 R20, R13, UR24, R18 ;  /* 0x000000180d147c25 */ /* 0x000fe2000f8e0012 */
[----:B------:R-:W-:Y:S02]  /*0490*/  IADD3 R22, R18, UR28, RZ ;  /* 0x0000001c12167c10 */ /* 0x000fe4000fffe0ff */
[----:B------:R-:W-:Y:S02]  /*04a0*/  ISETP.GT.AND.EX P3, PT, R11, R19, !P3, P2 ;  /* 0x000000130b00720c */ /* 0x000fe40005f64320 */
[----:B------:R-:W-:-:S02]  /*04b0*/  @P0 LEA R8, P4, R4, UR14, 0x1 ;  /* 0x0000000e04080c11 */ /* 0x000fc4000f8808ff */
[----:B------:R-:W-:Y:S02]  /*04c0*/  ISETP.GE.U32.AND P2, PT, R22, UR24, PT ;  /* 0x0000001816007c0c */ /* 0x000fe4000bf46070 */
[----:B------:R-:W-:Y:S02]  /*04d0*/  SHF.R.S32.HI R23, RZ, 0x1f, R22 ;  /* 0x0000001fff177819 */ /* 0x000fe40000011416 */
[----:B------:R-:W-:Y:S02]  /*04e0*/  @P0 LEA.HI.X R9, R4, UR15, R5, 0x1, P4 ;  /* 0x0000000f04090c11 */ /* 0x000fe4000a0f0c05 */
[----:B------:R-:W-:Y:S02]  /*04f0*/  ISETP.LT.U32.AND P4, PT, R22, UR6, PT ;  /* 0x0000000616007c0c */ /* 0x000fe4000bf81070 */
[----:B------:R-:W-:Y:S01]  /*0500*/  ISETP.GE.AND.EX P2, PT, R23, UR25, PT, P2 ;  /* 0x0000001917007c0c */ /* 0x000fe2000bf46320 */
[----:B------:R-:W-:Y:S01]  /*0510*/  @P3 IMAD.SHL.U32 R26, R20, 0x4, RZ ;  /* 0x00000004141a3824 */ /* 0x000fe200078e00ff */
[----:B------:R-:W-:Y:S01]  /*0520*/  IADD3 R7, R7, UR12, RZ ;  /* 0x0000000c07077c10 */ /* 0x000fe2000fffe0ff */
[----:B------:R-:W-:Y:S01]  /*0530*/  HFMA2.MMA R16, -RZ, RZ, 0, 0 ;  /* 0x00000000ff107435 */ /* 0x000fe200000001ff */
[----:B------:R-:W-:Y:S01]  /*0540*/  @P1 LEA R10, P5, R6, UR14, 0x1 ;  /* 0x0000000e060a1c11 */ /* 0x000fe2000f8a08ff */
[----:B------:R-:W2:Y:S01]  /*0550*/  @P0 LDG.E.U16 R0, desc[UR22][R8.64] ;  /* 0x0000001608000981 */ /* 0x000ea2000c1e1500 */
[----:B------:R-:W-:-:S02]  /*0560*/  SHF.L.U32 R28, R4, 0x2, RZ ;  /* 0x00000002041c7819 */ /* 0x000fc400000006ff */
[----:B------:R-:W-:Y:S02]  /*0570*/  SHF.L.U64.HI R14, R4, 0x2, R5 ;  /* 0x00000002040e7819 */ /* 0x000fe40000010205 */
[----:B------:R-:W-:Y:S01]  /*0580*/  ISETP.GT.AND.EX P2, PT, R15, R23, !P2, P4 ;  /* 0x000000170f00720c */ /* 0x000fe20005744340 */
[----:B------:R-:W-:Y:S01]  /*0590*/  IMAD.WIDE.U32 R22, R13, UR24, R22 ;  /* 0x000000180d167c25 */ /* 0x000fe2000f8e0016 */
[C---:B------:R-:W-:Y:S02]  /*05a0*/  SHF.L.U32 R4, R6.reuse, 0x2, RZ ;  /* 0x0000000206047819 */ /* 0x040fe400000006ff */
[C-C-:B------:R-:W-:Y:S02]  /*05b0*/  SHF.L.U64.HI R5, R6.reuse, 0x2, R7.reuse ;  /* 0x0000000206057819 */ /* 0x140fe40000010207 */
[----:B------:R-:W-:Y:S02]  /*05c0*/  @P1 LEA.HI.X R11, R6, UR15, R7, 0x1, P5 ;  /* 0x0000000f060b1c11 */ /* 0x000fe4000a8f0c07 */
[----:B------:R-:W-:-:S02]  /*05d0*/  IADD3 R6, R21, UR12, RZ ;  /* 0x0000000c15067c10 */ /* 0x000fc4000fffe0ff */
[C---:B------:R-:W-:Y:S01]  /*05e0*/  @P3 LEA R36, P5, R20.reuse, UR14, 0x1 ;  /* 0x0000000e14243c11 */ /* 0x040fe2000f8a08ff */
[----:B------:R0:W3:Y:S01]  /*05f0*/  @P1 LDG.E.U16 R2, desc[UR22][R10.64] ;  /* 0x000000160a021981 */ /* 0x0000e2000c1e1500 */
[--C-:B------:R-:W-:Y:S02]  /*0600*/  @P3 SHF.L.U64.HI R15, R20, 0x2, R6.reuse ;  /* 0x00000002140f3819 */ /* 0x100fe40000010206 */
[----:B------:R-:W-:Y:S02]  /*0610*/  @P3 IADD3 R24, P4, R26, UR18, RZ ;  /* 0x000000121a183c10 */ /* 0x000fe4000ff9e0ff */
[----:B------:R-:W-:Y:S02]  /*0620*/  @P3 LEA.HI.X R37, R20, UR15, R6, 0x1, P5 ;  /* 0x0000000f14253c11 */ /* 0x000fe4000a8f0c06 */
[----:B------:R-:W-:Y:S02]  /*0630*/  @P3 IADD3.X R25, R15, UR19, RZ, P4, !PT ;  /* 0x000000130f193c10 */ /* 0x000fe4000a7fe4ff */
[----:B------:R-:W-:Y:S01]  /*0640*/  @P3 IADD3 R12, P5, R26, UR8, RZ ;  /* 0x000000081a0c3c10 */ /* 0x000fe2000ffbe0ff */
[----:B------:R-:W-:Y:S01]  /*0650*/  @P2 IMAD.SHL.U32 R32, R22, 0x4, RZ ;  /* 0x0000000416202824 */ /* 0x000fe200078e00ff */
[----:B------:R-:W-:Y:S01]  /*0660*/  @P3 IADD3 R26, P4, R26, UR20, RZ ;  /* 0x000000141a1a3c10 */ /* 0x000fe2000ff9e0ff */
[----:B------:R-:W5:Y:S01]  /*0670*/  @P3 LDG.E R16, desc[UR22][R24.64] ;  /* 0x0000001618103981 */ /* 0x000f62000c1e1900 */
[----:B------:R-:W-:-:S02]  /*0680*/  IADD3 R7, R23, UR12, RZ ;  /* 0x0000000c17077c10 */ /* 0x000fc4000fffe0ff */
[----:B------:R-:W-:Y:S02]  /*0690*/  @P2 LEA R30, P6, R22, UR14, 0x1 ;  /* 0x0000000e161e2c11 */ /* 0x000fe4000f8c08ff */
[----:B0-----:R-:W-:Y:S02]  /*06a0*/  CS2R R10, SRZ ;  /* 0x00000000000a7805 */ /* 0x001fe4000001ff00 */
[C---:B------:R-:W-:Y:S02]  /*06b0*/  @P3 IADD3.X R13, R15.reuse, UR9, RZ, P5, !PT ;  /* 0x000000090f0d3c10 */ /* 0x040fe4000affe4ff */
[----:B------:R-:W-:Y:S02]  /*06c0*/  CS2R R8, SRZ ;  /* 0x0000000000087805 */ /* 0x000fe4000001ff00 */
[----:B------:R-:W-:Y:S01]  /*06d0*/  @P3 IADD3.X R27, R15, UR21, RZ, P4, !PT ;  /* 0x000000150f1b3c10 */ /* 0x000fe2000a7fe4ff */
[----:B------:R-:W4:Y:S01]  /*06e0*/  @P3 LDG.E.U16 R36, desc[UR22][R36.64] ;  /* 0x0000001624243981 */ /* 0x000f22000c1e1500 */
[----:B------:R-:W-:-:S02]  /*06f0*/  MOV R15, RZ ;  /* 0x000000ff000f7202 */ /* 0x000fc40000000f00 */
[C-C-:B------:R-:W-:Y:S01]  /*0700*/  @P2 LEA.HI.X R31, R22.reuse, UR15, R7.reuse, 0x1, P6 ;  /* 0x0000000f161f2c11 */ /* 0x140fe2000b0f0c07 */
[----:B------:R-:W-:Y:S01]  /*0710*/  HFMA2.MMA R51, -RZ, RZ, 0, 0 ;  /* 0x00000000ff337435 */ /* 0x000fe200000001ff */
[----:B------:R-:W-:Y:S01]  /*0720*/  @P2 SHF.L.U64.HI R17, R22, 0x2, R7 ;  /* 0x0000000216112819 */ /* 0x000fe20000010207 */
[----:B------:R0:W5:Y:S01]  /*0730*/  @P3 LDG.E R8, desc[UR22][R12.64] ;  /* 0x000000160c083981 */ /* 0x000162000c1e1900 */
[C---:B------:R-:W-:Y:S02]  /*0740*/  @P2 IADD3 R40, P4, R32.reuse, UR20, RZ ;  /* 0x0000001420282c10 */ /* 0x040fe4000ff9e0ff */
[C---:B------:R-:W-:Y:S01]  /*0750*/  @P2 IADD3 R34, P5, R32.reuse, UR18, RZ ;  /* 0x0000001220222c10 */ /* 0x040fe2000ffbe0ff */
[----:B------:R1:W5:Y:S01]  /*0760*/  @P3 LDG.E R15, desc[UR22][R26.64] ;  /* 0x000000161a0f3981 */ /* 0x000362000c1e1900 */
[----:B------:R-:W-:Y:S02]  /*0770*/  @P2 IADD3 R32, P6, R32, UR8, RZ ;  /* 0x0000000820202c10 */ /* 0x000fe4000ffde0ff */
[C---:B------:R-:W-:Y:S01]  /*0780*/  @P2 IADD3.X R41, R17.reuse, UR21, RZ, P4, !PT ;  /* 0x0000001511292c10 */ /* 0x040fe2000a7fe4ff */
[----:B------:R1:W4:Y:S01]  /*0790*/  @P2 LDG.E.U16 R37, desc[UR22][R30.64] ;  /* 0x000000161e252981 */ /* 0x000322000c1e1500 */
[----:B------:R-:W-:-:S02]  /*07a0*/  @P2 IADD3.X R35, R17, UR19, RZ, P5, !PT ;  /* 0x0000001311232c10 */ /* 0x000fc4000affe4ff */
[----:B------:R-:W-:Y:S02]  /*07b0*/  @P2 IADD3.X R33, R17, UR9, RZ, P6, !PT ;  /* 0x0000000911212c10 */ /* 0x000fe4000b7fe4ff */
[----:B0-----:R-:W-:Y:S02]  /*07c0*/  CS2R R12, SRZ ;  /* 0x00000000000c7805 */ /* 0x001fe4000001ff00 */
[C---:B------:R-:W-:Y:S01]  /*07d0*/  IADD3 R24, P4, R28.reuse, UR8, RZ ;  /* 0x000000081c187c10 */ /* 0x040fe2000ff9e0ff */
[----:B------:R0:W5:Y:S01]  /*07e0*/  @P2 LDG.E R10, desc[UR22][R34.64] ;  /* 0x00000016220a2981 */ /* 0x000162000c1e1900 */
[C---:B-1----:R-:W-:Y:S02]  /*07f0*/  IADD3 R26, P5, R28.reuse, UR18, RZ ;  /* 0x000000121c1a7c10 */ /* 0x042fe4000ffbe0ff */
[----:B------:R-:W-:Y:S01]  /*0800*/  IADD3 R28, P6, R28, UR20, RZ ;  /* 0x000000141c1c7c10 */ /* 0x000fe2000ffde0ff */
[----:B------:R1:W5:Y:S01]  /*0810*/  @P2 LDG.E R11, desc[UR22][R32.64] ;  /* 0x00000016200b2981 */ /* 0x000362000c1e1900 */
[----:B------:R-:W-:-:S02]  /*0820*/  IADD3.X R25, R14, UR9, RZ, P4, !PT ;  /* 0x000000090e197c10 */ /* 0x000fc4000a7fe4ff */
[C---:B------:R-:W-:Y:S02]  /*0830*/  IADD3.X R27, R14.reuse, UR19, RZ, P5, !PT ;  /* 0x000000130e1b7c10 */ /* 0x040fe4000affe4ff */
[----:B------:R-:W-:Y:S02]  /*0840*/  CS2R R38, SRZ ;  /* 0x0000000000267805 */ /* 0x000fe4000001ff00 */
[----:B------:R-:W-:Y:S01]  /*0850*/  IADD3.X R29, R14, UR21, RZ, P6, !PT ;  /* 0x000000150e1d7c10 */ /* 0x000fe2000b7fe4ff */
[----:B------:R-:W5:Y:S01]  /*0860*/  @P0 LDG.E R12, desc[UR22][R24.64] ;  /* 0x00000016180c0981 */ /* 0x000f62000c1e1900 */
[C---:B------:R-:W-:Y:S02]  /*0870*/  IADD3 R30, P4, R4.reuse, UR8, RZ ;  /* 0x00000008041e7c10 */ /* 0x040fe4000ff9e0ff */
[C---:B0-----:R-:W-:Y:S01]  /*0880*/  IADD3 R34, P6, R4.reuse, UR20, RZ ;  /* 0x0000001404227c10 */ /* 0x041fe2000ffde0ff */
[----:B------:R-:W5:Y:S01]  /*0890*/  @P0 LDG.E R51, desc[UR22][R26.64] ;  /* 0x000000161a330981 */ /* 0x000f62000c1e1900 */
[----:B-1----:R-:W-:-:S02]  /*08a0*/  IADD3 R32, P5, R4, UR18, RZ ;  /* 0x0000001204207c10 */ /* 0x002fc4000ffbe0ff */
[----:B------:R-:W-:Y:S01]  /*08b0*/  MOV R45, RZ ;  /* 0x000000ff002d7202 */ /* 0x000fe20000000f00 */
[----:B------:R-:W5:Y:S01]  /*08c0*/  @P0 LDG.E R39, desc[UR22][R28.64] ;  /* 0x000000161c270981 */ /* 0x000f62000c1e1900 */
[C---:B------:R-:W-:Y:S02]  /*08d0*/  IADD3.X R31, R5.reuse, UR9, RZ, P4, !PT ;  /* 0x00000009051f7c10 */ /* 0x040fe4000a7fe4ff */
[C---:B------:R-:W-:Y:S01]  /*08e0*/  IADD3.X R33, R5.reuse, UR19, RZ, P5, !PT ;  /* 0x0000001305217c10 */ /* 0x040fe2000affe4ff */
[----:B------:R0:W5:Y:S01]  /*08f0*/  @P2 LDG.E R9, desc[UR22][R40.64] ;  /* 0x0000001628092981 */ /* 0x000162000c1e1900 */
[----:B------:R-:W-:-:S03]  /*0900*/  IADD3.X R35, R5, UR21, RZ, P6, !PT ;  /* 0x0000001505237c10 */ /* 0x000fc6000b7fe4ff */
[----:B------:R1:W5:Y:S04]  /*0910*/  @P1 LDG.E R13, desc[UR22][R30.64] ;  /* 0x000000161e0d1981 */ /* 0x000368000c1e1900 */
[----:B------:R1:W5:Y:S04]  /*0920*/  @P1 LDG.E R38, desc[UR22][R32.64] ;  /* 0x0000001620261981 */ /* 0x000368000c1e1900 */
[----:B------:R1:W5:Y:S01]  /*0930*/  @P1 LDG.E R45, desc[UR22][R34.64] ;  /* 0x00000016222d1981 */ /* 0x000362000c1e1900 */
[----:B------:R-:W-:Y:S01]  /*0940*/  ISETP.NE.AND P4, PT, RZ, UR29, PT ;  /* 0x0000001dff007c0c */ /* 0x000fe2000bf85270 */
[----:B------:R-:W-:Y:S01]  /*0950*/  HFMA2.MMA R17, -RZ, RZ, 0, 0 ;  /* 0x00000000ff117435 */ /* 0x000fe200000001ff */
[----:B0-----:R-:W-:Y:S01]  /*0960*/  CS2R R40, SRZ ;  /* 0x0000000000287805 */ /* 0x001fe2000001ff00 */
[----:B------:R-:W-:-:S02]  /*0970*/  IMAD.MOV.U32 R14, RZ, RZ, RZ ;  /* 0x000000ffff0e7224 */ /* 0x000fc400078e00ff */
[----:B--2---:R-:W-:Y:S02]  /*0980*/  @P0 HADD2.F32 R41, -RZ, R0.H0_H0 ;  /* 0x20000000ff290230 */ /* 0x004fe40000004100 */
[----:B---3--:R-:W-:Y:S02]  /*0990*/  @P1 HADD2.F32 R40, -RZ, R2.H0_H0 ;  /* 0x20000002ff281230 */ /* 0x008fe40000004100 */
[----:B----4-:R-:W-:Y:S02]  /*09a0*/  @P3 HADD2.F32 R17, -RZ, R36.H0_H0 ;  /* 0x20000024ff113230 */ /* 0x010fe40000004100 */
[----:B------:R-:W-:Y:S02]  /*09b0*/  @P2 HADD2.F32 R14, -RZ, R37.H0_H0 ;  /* 0x20000025ff0e2230 */ /* 0x000fe40000004100 */
[----:B-1----:R-:W-:Y:S05]  /*09c0*/  @!P4 BRA `(.L_x_4479) ;  /* 0x00000010003cc947 */ /* 0x002fea0003800000 */
        /* <DEDUP_REMOVED lines=19> */
[----:B------:R-:W-:Y:S05]  /*0b00*/  CALL.REL.NOINC `($__internal_105_$__cuda_sm3x_div_rn_noftz_f32_slowpath) ;  /* 0x0000002400bc7944 */ /* 0x000fea0003c00000 */
[----:B------:R-:W-:-:S07]  /*0b10*/  MOV R41, R2 ;  /* 0x0000000200297202 */ /* 0x000fce0000000f00 */
.L_x_4481:
[----:B------:R-:W-:Y:S05]  /*0b20*/  BSYNC B2 ;  /* 0x0000000000027941 */ /* 0x000fea0003800000 */
.L_x_4480:
        /* <DEDUP_REMOVED lines=14> */
[----:B------:R-:W-:Y:S05]  /*0c10*/  CALL.REL.NOINC `($__internal_105_$__cuda_sm3x_div_rn_noftz_f32_slowpath) ;  /* 0x0000002400787944 */ /* 0x000fea0003c00000 */
[----:B------:R-:W-:-:S07]  /*0c20*/  MOV R36, R2 ;  /* 0x0000000200247202 */ /* 0x000fce0000000f00 */
.L_x_4483:
[----:B------:R-:W-:Y:S05]  /*0c30*/  BSYNC B2 ;  /* 0x0000000000027941 */ /* 0x000fea0003800000 */
.L_x_4482:
[----:B------:R-:W-:Y:S01]  /*0c40*/  IADD3 R2, R36, -0xd000000, RZ ;  /* 0xf300000024027810 */ /* 0x000fe20007ffe0ff */
[----:B------:R0:W1:Y:S01]  /*0c50*/  MUFU.RSQ R43, R36 ;  /* 0x00000024002b7308 */ /* 0x0000620000001400 */
[----:B------:R-:W-:Y:S02]  /*0c60*/  BSSY B0, `(.L_x_4484) ;  /* 0x000000a000007945 */ /* 0x000fe40003800000 */
[----:B------:R-:W-:-:S13]  /*0c70*/  ISETP.GT.U32.AND P3, PT, R2, 0x727fffff, PT ;  /* 0x727fffff0200780c */ /* 0x000fda0003f64070 */
[----:B0-----:R-:W-:Y:S05]  /*0c80*/  @!P3 BRA `(.L_x_4485) ;  /* 0x00000000000cb947 */ /* 0x001fea0003800000 */
[----:B------:R-:W-:-:S07]  /*0c90*/  MOV R2, 0xcb0 ;  /* 0x00000cb000027802 */ /* 0x000fce0000000f00 */
[----:B-1----:R-:W-:Y:S05]  /*0ca0*/  CALL.REL.NOINC `($__internal_104_$__cuda_sm20_sqrt_rn_f32_slowpath) ;  /* 0x0000002000fc7944 */ /* 0x002fea0003c00000 */
[----:B------:R-:W-:Y:S05]  /*0cb0*/  BRA `(.L_x_4486) ;  /* 0x0000000000107947 */ /* 0x000fea0003800000 */
.L_x_4485:
[C---:B-1----:R-:W-:Y:S01]  /*0cc0*/  FMUL.FTZ R37, R43.reuse, R36 ;  /* 0x000000242b257220 */ /* 0x042fe20000410000 */
[----:B------:R-:W-:-:S03]  /*0cd0*/  FMUL.FTZ R42, R43, 0.5 ;  /* 0x3f0000002b2a7820 */ /* 0x000fc60000410000 */
[----:B------:R-:W-:-:S04]  /*0ce0*/  FFMA R36, -R37, R37, R36 ;  /* 0x0000002525247223 */ /* 0x000fc80000000124 */
[----:B------:R-:W-:-:S07]  /*0cf0*/  FFMA R42, R36, R42, R37 ;  /* 0x0000002a242a7223 */ /* 0x000fce0000000025 */
.L_x_4486:
[----:B------:R-:W-:Y:S05]  /*0d00*/  BSYNC B0 ;  /* 0x0000000000007941 */ /* 0x000fea0003800000 */
.L_x_4484:
        /* <DEDUP_REMOVED lines=12> */
[----:B------:R-:W-:Y:S05]  /*0dd0*/  CALL.REL.NOINC `($__internal_105_$__cuda_sm3x_div_rn_noftz_f32_slowpath) ;  /* 0x0000002400087944 */ /* 0x000fea0003c00000 */
.L_x_4488:
[----:B------:R-:W-:Y:S05]  /*0de0*/  BSYNC B2 ;  /* 0x0000000000027941 */ /* 0x000fea0003800000 */
.L_x_4487:
        /* <DEDUP_REMOVED lines=18> */
[----:B------:R-:W-:Y:S02]  /*0f10*/  MOV R36, 0xf40 ;  /* 0x00000f4000247802 */ /* 0x000fe40000000f00 */
[----:B------:R-:W-:-:S07]  /*0f20*/  MOV R47, UR12 ;  /* 0x0000000c002f7c02 */ /* 0x000fce0008000f00 */
[----:B------:R-:W-:Y:S05]  /*0f30*/  CALL.REL.NOINC `($__internal_105_$__cuda_sm3x_div_rn_noftz_f32_slowpath) ;  /* 0x0000002000b07944 */ /* 0x000fea0003c00000 */
[----:B------:R-:W-:-:S07]  /*0f40*/  MOV R38, R2 ;  /* 0x0000000200267202 */ /* 0x000fce0000000f00 */
.L_x_4490:
[----:B------:R-:W-:Y:S05]  /*0f50*/  BSYNC B2 ;  /* 0x0000000000027941 */ /* 0x000fea0003800000 */
.L_x_4489:
        /* <DEDUP_REMOVED lines=16> */
.L_x_4492:
[----:B------:R-:W-:Y:S05]  /*1060*/  BSYNC B2 ;  /* 0x0000000000027941 */ /* 0x000fea0003800000 */
.L_x_4491:
        /* <DEDUP_REMOVED lines=8> */
.L_x_4494:
[C---:B-1----:R-:W-:Y:S01]  /*10f0*/  FMUL.FTZ R37, R47.reuse, R36 ;  /* 0x000000242f257220 */ /* 0x042fe20000410000 */
[----:B------:R-:W-:-:S03]  /*1100*/  FMUL.FTZ R42, R47, 0.5 ;  /* 0x3f0000002f2a7820 */ /* 0x000fc60000410000 */
[----:B------:R-:W-:-:S04]  /*1110*/  FFMA R36, -R37, R37, R36 ;  /* 0x0000002525247223 */ /* 0x000fc80000000124 */
[----:B------:R-:W-:-:S07]  /*1120*/  FFMA R42, R36, R42, R37 ;  /* 0x0000002a242a7223 */ /* 0x000fce0000000025 */
.L_x_4495:
[----:B------:R-:W-:Y:S05]  /*1130*/  BSYNC B0 ;  /* 0x0000000000007941 */ /* 0x000fea0003800000 */
.L_x_4493:
        /* <DEDUP_REMOVED lines=13> */
[----:B------:R-:W-:Y:S05]  /*1210*/  CALL.REL.NOINC `($__internal_105_$__cuda_sm3x_div_rn_noftz_f32_slowpath) ;  /* 0x0000001c00f87944 */ /* 0x000fea0003c00000 */
.L_x_4497:
[----:B------:R-:W-:Y:S05]  /*1220*/  BSYNC B2 ;  /* 0x0000000000027941 */ /* 0x000fea0003800000 */
.L_x_4496:
        /* <DEDUP_REMOVED lines=20> */
[----:B------:R-:W-:Y:S05]  /*1370*/  CALL.REL.NOINC `($__internal_105_$__cuda_sm3x_div_rn_noftz_f32_slowpath) ;  /* 0x0000001c00a07944 */ /* 0x000fea0003c00000 */
[----:B------:R-:W-:-:S07]  /*1380*/  IMAD.MOV.U32 R16, RZ, RZ, R2 ;  /* 0x000000ffff107224 */ /* 0x000fce00078e0002 */
.L_x_4499:
[----:B------:R-:W-:Y:S05]  /*1390*/  BSYNC B2 ;  /* 0x0000000000027941 */ /* 0x000fea0003800000 */
.L_x_4498:
        /* <DEDUP_REMOVED lines=14> */
[----:B------:R-:W-:Y:S05]  /*1480*/  CALL.REL.NOINC `($__internal_105_$__cuda_sm3x_div_rn_noftz_f32_slowpath) ;  /* 0x0000001c005c7944 */ /* 0x000fea0003c00000 */
[----:B------:R-:W-:-:S07]  /*1490*/  MOV R36, R2 ;  /* 0x0000000200247202 */ /* 0x000fce0000000f00 */
.L_x_4501:
[----:B------:R-:W-:Y:S05]  /*14a0*/  BSYNC B2 ;  /* 0x0000000000027941 */ /* 0x000fea0003800000 */
.L_x_4500:
[----:B------:R-:W-:Y:S01]  /*14b0*/  VIADD R2, R36, 0xf3000000 ;  /* 0xf300000024027836 */ /* 0x000fe20000000000 */
[----:B------:R0:W1:Y:S01]  /*14c0*/  MUFU.RSQ R37, R36 ;  /* 0x0000002400257308 */ /* 0x0000620000001400 */
[----:B------:R-:W-:Y:S03]  /*14d0*/  BSSY B0, `(.L_x_4502) ;  /* 0x000000a000007945 */ /* 0x000fe60003800000 */
[----:B------:R-:W-:-:S13]  /*14e0*/  ISETP.GT.U32.AND P3, PT, R2, 0x727fffff, PT ;  /* 0x727fffff0200780c */ /* 0x000fda0003f64070 */
[----:B01----:R-:W-:Y:S05]  /*14f0*/  @!P3 BRA `(.L_x_4503) ;  /* 0x00000000000cb947 */ /* 0x003fea0003800000 */
[----:B------:R-:W-:-:S07]  /*1500*/  MOV R2, 0x1520 ;  /* 0x0000152000027802 */ /* 0x000fce0000000f00 */
[----:B------:R-:W-:Y:S05]  /*1510*/  CALL.REL.NOINC `($__internal_104_$__cuda_sm20_sqrt_rn_f32_slowpath) ;  /* 0x0000001800e07944 */ /* 0x000fea0003c00000 */
[----:B------:R-:W-:Y:S05]  /*1520*/  BRA `(.L_x_4504) ;  /* 0x0000000000107947 */ /* 0x000fea0003800000 */
.L_x_4503:
[C---:B------:R-:W-:Y:S01]  /*1530*/  FMUL.FTZ R17, R37.reuse, R36 ;  /* 0x0000002425117220 */ /* 0x040fe20000410000 */
[----:B------:R-:W-:-:S03]  /*1540*/  FMUL.FTZ R42, R37, 0.5 ;  /* 0x3f000000252a7820 */ /* 0x000fc60000410000 */
[----:B------:R-:W-:-:S04]  /*1550*/  FFMA R36, -R17, R17, R36 ;  /* 0x0000001111247223 */ /* 0x000fc80000000124 */
[----:B------:R-:W-:-:S07]  /*1560*/  FFMA R42, R36, R42, R17 ;  /* 0x0000002a242a7223 */ /* 0x000fce0000000011 */
.L_x_4504:
[----:B------:R-:W-:Y:S05]  /*1570*/  BSYNC B0 ;  /* 0x0000000000007941 */ /* 0x000fea0003800000 */
.L_x_4502:
        /* <DEDUP_REMOVED lines=12> */
[----:B------:R-:W-:Y:S05]  /*1640*/  CALL.REL.NOINC `($__internal_105_$__cuda_sm3x_div_rn_noftz_f32_slowpath) ;  /* 0x0000001800ec7944 */ /* 0x000fea0003c00000 */
[----:B------:R-:W-:-:S07]  /*1650*/  MOV R53, R2 ;  /* 0x0000000200357202 */ /* 0x000fce0000000f00 */
.L_x_4506:
[----:B------:R-:W-:Y:S05]  /*1660*/  BSYNC B2 ;  /* 0x0000000000027941 */ /* 0x000fea0003800000 */
.L_x_4505:
        /* <DEDUP_REMOVED lines=20> */
[----:B------:R-:W-:Y:S05]  /*17b0*/  CALL.REL.NOINC `($__internal_105_$__cuda_sm3x_div_rn_noftz_f32_slowpath) ;  /* 0x0000001800907944 */ /* 0x000fea0003c00000 */
[----:B------:R-:W-:-:S07]  /*17c0*/  MOV R14, R2 ;  /* 0x00000002000e7202 */ /* 0x000fce0000000f00 */
.L_x_4508:
[----:B------:R-:W-:Y:S05]  /*17d0*/  BSYNC B2 ;  /* 0x0000000000027941 */ /* 0x000fea0003800000 */
.L_x_4507:
        /* <DEDUP_REMOVED lines=15> */
.L_x_4510:
[----:B------:R-:W-:Y:S05]  /*18d0*/  BSYNC B2 ;  /* 0x0000000000027941 */ /* 0x000fea0003800000 */
.L_x_4509:
[----:B------:R-:W-:Y:S01]  /*18e0*/  VIADD R16, R2, 0xf3000000 ;  /* 0xf300000002107836 */ /* 0x000fe20000000000 */
[----:B------:R0:W1:Y:S01]  /*18f0*/  MUFU.RSQ R37, R2 ;  /* 0x0000000200257308 */ /* 0x0000620000001400 */
[----:B------:R-:W-:Y:S03]  /*1900*/  BSSY B0, `(.L_x_4511) ;  /* 0x000000b000007945 */ /* 0x000fe60003800000 */
[----:B------:R-:W-:-:S13]  /*1910*/  ISETP.GT.U32.AND P3, PT, R16, 0x727fffff, PT ;  /* 0x727fffff1000780c */ /* 0x000fda0003f64070 */
[----:B01----:R-:W-:Y:S05]  /*1920*/  @!P3 BRA `(.L_x_4512) ;  /* 0x000000000010b947 */ /* 0x003fea0003800000 */
[----:B------:R-:W-:Y:S02]  /*1930*/  MOV R36, R2 ;  /* 0x0000000200247202 */ /* 0x000fe40000000f00 */
[----:B------:R-:W-:-:S07]  /*1940*/  MOV R2, 0x1960 ;  /* 0x0000196000027802 */ /* 0x000fce0000000f00 */
[----:B------:R-:W-:Y:S05]  /*1950*/  CALL.REL.NOINC `($__internal_104_$__cuda_sm20_sqrt_rn_f32_slowpath) ;  /* 0x0000001400d07944 */ /* 0x000fea0003c00000 */
[----:B------:R-:W-:Y:S05]  /*1960*/  BRA `(.L_x_4513) ;  /* 0x0000000000107947 */ /* 0x000fea0003800000 */
.L_x_4512:
[C---:B------:R-:W-:Y:S01]  /*1970*/  FMUL.FTZ R17, R37.reuse, R2 ;  /* 0x0000000225117220 */ /* 0x040fe20000410000 */
[----:B------:R-:W-:-:S03]  /*1980*/  FMUL.FTZ R42, R37, 0.5 ;  /* 0x3f000000252a7820 */ /* 0x000fc60000410000 */
[----:B------:R-:W-:-:S04]  /*1990*/  FFMA R2, -R17, R17, R2 ;  /* 0x0000001111027223 */ /* 0x000fc80000000102 */
[----:B------:R-:W-:-:S07]  /*19a0*/  FFMA R42, R2, R42, R17 ;  /* 0x0000002a022a7223 */ /* 0x000fce0000000011 */
.L_x_4513:
[----:B------:R-:W-:Y:S05]  /*19b0*/  BSYNC B0 ;  /* 0x0000000000007941 */ /* 0x000fea0003800000 */
.L_x_4511:
        /* <DEDUP_REMOVED lines=13> */
.L_x_4515:
[----:B------:R-:W-:Y:S05]  /*1a90*/  BSYNC B2 ;  /* 0x0000000000027941 */ /* 0x000fea0003800000 */
.L_x_4514:
[----:B------:R-:W-:Y:S01]  /*1aa0*/  FFMA R14, R11, UR31, R2 ;  /* 0x0000001f0b0e7c23 */ /* 0x000fe20008000002 */
[----:B------:R-:W-:Y:S06]  /*1ab0*/  BRA `(.L_x_4516) ;  /* 0x0000001000447947 */ /* 0x000fec0003800000 */
.L_x_4479:
        /* <DEDUP_REMOVED lines=20> */
[----:B------:R-:W-:Y:S05]  /*1c00*/  CALL.REL.NOINC `($__internal_105_$__cuda_sm3x_div_rn_noftz_f32_slowpath) ;  /* 0x00000014007c7944 */ /* 0x000fea0003c00000 */
[----:B------:R-:W-:-:S07]  /*1c10*/  MOV R41, R2 ;  /* 0x0000000200297202 */ /* 0x000fce0000000f00 */
.L_x_4518:
[----:B------:R-:W-:Y:S05]  /*1c20*/  BSYNC B2 ;  /* 0x0000000000027941 */ /* 0x000fea0003800000 */
.L_x_4517:
        /* <DEDUP_REMOVED lines=15> */
[----:B------:R-:W-:-:S07]  /*1d20*/  IMAD.MOV.U32 R36, RZ, RZ, R2 ;  /* 0x000000ffff247224 */ /* 0x000fce00078e0002 */
.L_x_4520:
[----:B------:R-:W-:Y:S05]  /*1d30*/  BSYNC B2 ;  /* 0x0000000000027941 */ /* 0x000fea0003800000 */
.L_x_4519:
        /* <DEDUP_REMOVED lines=8> */
.L_x_4522:
[C---:B-1----:R-:W-:Y:S01]  /*1dc0*/  FMUL.FTZ R37, R43.reuse, R36 ;  /* 0x000000242b257220 */ /* 0x042fe20000410000 */
[----:B------:R-:W-:-:S03]  /*1dd0*/  FMUL.FTZ R42, R43, 0.5 ;  /* 0x3f0000002b2a7820 */ /* 0x000fc60000410000 */
[----:B------:R-:W-:-:S04]  /*1de0*/  FFMA R36, -R37, R37, R36 ;  /* 0x0000002525247223 */ /* 0x000fc80000000124 */
[----:B------:R-:W-:-:S07]  /*1df0*/  FFMA R42, R36, R42, R37 ;  /* 0x0000002a242a7223 */ /* 0x000fce0000000025 */
.L_x_4523:
[----:B------:R-:W-:Y:S05]  /*1e00*/  BSYNC B0 ;  /* 0x0000000000007941 */ /* 0x000fea0003800000 */
.L_x_4521:
        /* <DEDUP_REMOVED lines=13> */
.L_x_4525:
[----:B------:R-:W-:Y:S05]  /*1ee0*/  BSYNC B2 ;  /* 0x0000000000027941 */ /* 0x000fea0003800000 */
.L_x_4524:
        /* <DEDUP_REMOVED lines=21> */
[----:B------:R-:W-:Y:S05]  /*2040*/  CALL.REL.NOINC `($__internal_105_$__cuda_sm3x_div_rn_noftz_f32_slowpath) ;  /* 0x00000010006c7944 */ /* 0x000fea0003c00000 */
[----:B------:R-:W-:-:S07]  /*2050*/  MOV R38, R2 ;  /* 0x0000000200267202 */ /* 0x000fce0000000f00 */
.L_x_4527:
[----:B------:R-:W-:Y:S05]  /*2060*/  BSYNC B2 ;  /* 0x0000000000027941 */ /* 0x000fea0003800000 */
.L_x_4526:
        /* <DEDUP_REMOVED lines=14> */
[----:B------:R-:W-:Y:S05]  /*2150*/  CALL.REL.NOINC `($__internal_105_$__cuda_sm3x_div_rn_noftz_f32_slowpath) ;  /* 0x0000001000287944 */ /* 0x000fea0003c00000 */
.L_x_4529:
[----:B------:R-:W-:Y:S05]  /*2160*/  BSYNC B2 ;  /* 0x0000000000027941 */ /* 0x000fea0003800000 */
.L_x_4528:
[----:B------:R-:W-:Y:S01]  /*2170*/  IADD3 R36, R2, -0xd000000, RZ ;  /* 0xf300000002247810 */ /* 0x000fe20007ffe0ff */
[----:B------:R0:W1:Y:S01]  /*2180*/  MUFU.RSQ R47, R2 ;  /* 0x00000002002f7308 */ /* 0x0000620000001400 */
[----:B------:R-:W-:Y:S02]  /*2190*/  BSSY B0, `(.L_x_4530) ;  /* 0x000000b000007945 */ /* 0x000fe40003800000 */
[----:B------:R-:W-:-:S13]  /*21a0*/  ISETP.GT.U32.AND P3, PT, R36, 0x727fffff, PT ;  /* 0x727fffff2400780c */ /* 0x000fda0003f64070 */
[----:B0-----:R-:W-:Y:S05]  /*21b0*/  @!P3 BRA `(.L_x_4531) ;  /* 0x000000000010b947 */ /* 0x001fea0003800000 */
[----:B------:R-:W-:Y:S02]  /*21c0*/  MOV R36, R2 ;  /* 0x0000000200247202 */ /* 0x000fe40000000f00 */
[----:B------:R-:W-:-:S07]  /*21d0*/  MOV R2, 0x21f0 ;  /* 0x000021f000027802 */ /* 0x000fce0000000f00 */
[----:B-1----:R-:W-:Y:S05]  /*21e0*/  CALL.REL.NOINC `($__internal_104_$__cuda_sm20_sqrt_rn_f32_slowpath) ;  /* 0x0000000c00ac7944 */ /* 0x002fea0003c00000 */
[----:B------:R-:W-:Y:S05]  /*21f0*/  BRA `(.L_x_4532) ;  /* 0x0000000000107947 */ /* 0x000fea0003800000 */
.L_x_4531:
[C---:B-1----:R-:W-:Y:S01]  /*2200*/  FMUL.FTZ R37, R47.reuse, R2 ;  /* 0x000000022f257220 */ /* 0x042fe20000410000 */
[----:B------:R-:W-:-:S03]  /*2210*/  FMUL.FTZ R42, R47, 0.5 ;  /* 0x3f0000002f2a7820 */ /* 0x000fc60000410000 */
[----:B------:R-:W-:-:S04]  /*2220*/  FFMA R2, -R37, R37, R2 ;  /* 0x0000002525027223 */ /* 0x000fc80000000102 */
[----:B------:R-:W-:-:S07]  /*2230*/  FFMA R42, R2, R42, R37 ;  /* 0x0000002a022a7223 */ /* 0x000fce0000000025 */
.L_x_4532:
[----:B------:R-:W-:Y:S05]  /*2240*/  BSYNC B0 ;  /* 0x0000000000007941 */ /* 0x000fea0003800000 */
.L_x_4530:
        /* <DEDUP_REMOVED lines=13> */
[----:B------:R-:W-:Y:S05]  /*2320*/  CALL.REL.NOINC `($__internal_105_$__cuda_sm3x_div_rn_noftz_f32_slowpath) ;  /* 0x0000000c00b47944 */ /* 0x000fea0003c00000 */
.L_x_4534:
[----:B------:R-:W-:Y:S05]  /*2330*/  BSYNC B2 ;  /* 0x0000000000027941 */ /* 0x000fea0003800000 */
.L_x_4533:
        /* <DEDUP_REMOVED lines=21> */
[----:B------:R-:W-:Y:S05]  /*2490*/  CALL.REL.NOINC `($__internal_105_$__cuda_sm3x_div_rn_noftz_f32_slowpath) ;  /* 0x0000000c00587944 */ /* 0x000fea0003c00000 */
[----:B------:R-:W-:-:S07]  /*24a0*/  IMAD.MOV.U32 R16, RZ, RZ, R2 ;  /* 0x000000ffff107224 */ /* 0x000fce00078e0002 */
.L_x_4536:
[----:B------:R-:W-:Y:S05]  /*24b0*/  BSYNC B2 ;  /* 0x0000000000027941 */ /* 0x000fea0003800000 */
.L_x_4535:
        /* <DEDUP_REMOVED lines=15> */
.L_x_4538:
[----:B------:R-:W-:Y:S05]  /*25b0*/  BSYNC B2 ;  /* 0x0000000000027941 */ /* 0x000fea0003800000 */
.L_x_4537:
[----:B------:R-:W-:Y:S01]  /*25c0*/  IADD3 R17, R2, -0xd000000, RZ ;  /* 0xf300000002117810 */ /* 0x000fe20007ffe0ff */
[----:B------:R0:W1:Y:S01]  /*25d0*/  MUFU.RSQ R37, R2 ;  /* 0x0000000200257308 */ /* 0x0000620000001400 */
[----:B------:R-:W-:Y:S02]  /*25e0*/  BSSY B0, `(.L_x_4539) ;  /* 0x000000b000007945 */ /* 0x000fe40003800000 */
[----:B------:R-:W-:-:S13]  /*25f0*/  ISETP.GT.U32.AND P3, PT, R17, 0x727fffff, PT ;  /* 0x727fffff1100780c */ /* 0x000fda0003f64070 */
[----:B0-----:R-:W-:Y:S05]  /*2600*/  @!P3 BRA `(.L_x_4540) ;  /* 0x000000000010b947 */ /* 0x001fea0003800000 */
[----:B------:R-:W-:Y:S01]  /*2610*/  IMAD.MOV.U32 R36, RZ, RZ, R2 ;  /* 0x000000ffff247224 */ /* 0x000fe200078e0002 */
[----:B------:R-:W-:-:S07]  /*2620*/  MOV R2, 0x2640 ;  /* 0x0000264000027802 */ /* 0x000fce0000000f00 */
[----:B-1----:R-:W-:Y:S05]  /*2630*/  CALL.REL.NOINC `($__internal_104_$__cuda_sm20_sqrt_rn_f32_slowpath) ;  /* 0x0000000800987944 */ /* 0x002fea0003c00000 */
[----:B------:R-:W-:Y:S05]  /*2640*/  BRA `(.L_x_4541) ;  /* 0x0000000000107947 */ /* 0x000fea0003800000 */
.L_x_4540:
[C---:B-1----:R-:W-:Y:S01]  /*2650*/  FMUL.FTZ R17, R37.reuse, R2 ;  /* 0x0000000225117220 */ /* 0x042fe20000410000 */
[----:B------:R-:W-:-:S03]  /*2660*/  FMUL.FTZ R42, R37, 0.5 ;  /* 0x3f000000252a7820 */ /* 0x000fc60000410000 */
[----:B------:R-:W-:-:S04]  /*2670*/  FFMA R2, -R17, R17, R2 ;  /* 0x0000001111027223 */ /* 0x000fc80000000102 */
[----:B------:R-:W-:-:S07]  /*2680*/  FFMA R42, R2, R42, R17 ;  /* 0x0000002a022a7223 */ /* 0x000fce0000000011 */
.L_x_4541:
[----:B------:R-:W-:Y:S05]  /*2690*/  BSYNC B0 ;  /* 0x0000000000007941 */ /* 0x000fea0003800000 */
.L_x_4539:
        /* <DEDUP_REMOVED lines=13> */
.L_x_4543:
[----:B------:R-:W-:Y:S05]  /*2770*/  BSYNC B2 ;  /* 0x0000000000027941 */ /* 0x000fea0003800000 */
.L_x_4542:
        /* <DEDUP_REMOVED lines=23> */
.L_x_4545:
[----:B------:R-:W-:Y:S05]  /*28f0*/  BSYNC B2 ;  /* 0x0000000000027941 */ /* 0x000fea0003800000 */
.L_x_4544:
        /* <DEDUP_REMOVED lines=15> */
.L_x_4547:
[----:B------:R-:W-:Y:S05]  /*29f0*/  BSYNC B2 ;  /* 0x0000000000027941 */ /* 0x000fea0003800000 */
.L_x_4546:
        /* <DEDUP_REMOVED lines=9> */
.L_x_4549:
[C---:B------:R-:W-:Y:S01]  /*2a90*/  FMUL.FTZ R17, R37.reuse, R2 ;  /* 0x0000000225117220 */ /* 0x040fe20000410000 */
[----:B------:R-:W-:-:S03]  /*2aa0*/  FMUL.FTZ R42, R37, 0.5 ;  /* 0x3f000000252a7820 */ /* 0x000fc60000410000 */
[----:B------:R-:W-:-:S04]  /*2ab0*/  FFMA R2, -R17, R17, R2 ;  /* 0x0000001111027223 */ /* 0x000fc80000000102 */
[----:B------:R-:W-:-:S07]  /*2ac0*/  FFMA R42, R2, R42, R17 ;  /* 0x0000002a022a7223 */ /* 0x000fce0000000011 */
.L_x_4550:
[----:B------:R-:W-:Y:S05]  /*2ad0*/  BSYNC B0 ;  /* 0x0000000000007941 */ /* 0x000fea0003800000 */
.L_x_4548:
        /* <DEDUP_REMOVED lines=13> */
.L_x_4552:
[----:B------:R-:W-:Y:S05]  /*2bb0*/  BSYNC B2 ;  /* 0x0000000000027941 */ /* 0x000fea0003800000 */
.L_x_4551:
[----:B------:R-:W-:-:S07]  /*2bc0*/  MOV R14, R2 ;  /* 0x00000002000e7202 */ /* 0x000fce0000000f00 */
.L_x_4516:
        /* <DEDUP_REMOVED lines=18> */
.L_x_4554:
[----:B------:R-:W-:Y:S05]  /*2cf0*/  BSYNC B0 ;  /* 0x0000000000007941 */ /* 0x000fea0003800000 */
.L_x_4553:
        /* <DEDUP_REMOVED lines=28> */
.L_x_4556:
[----:B------:R-:W-:Y:S05]  /*2ec0*/  BSYNC B0 ;  /* 0x0000000000007941 */ /* 0x000fea0003800000 */
.L_x_4555:
        /* <DEDUP_REMOVED lines=17> */
.L_x_4558:
[----:B------:R-:W-:Y:S05]  /*2fe0*/  BSYNC B0 ;  /* 0x0000000000007941 */ /* 0x000fea0003800000 */
.L_x_4557:
        /* <DEDUP_REMOVED lines=11> */
        .weak           $__internal_104_$__cuda_sm20_sqrt_rn_f32_slowpath
        .type           $__internal_104_$__cuda_sm20_sqrt_rn_f32_slowpath,@function
        .size           $__internal_104_$__cuda_sm20_sqrt_rn_f32_slowpath,($__internal_105_$__cuda_sm3x_div_rn_noftz_f32_slowpath - $__internal_104_$__cuda_sm20_sqrt_rn_f32_slowpath)
$__internal_104_$__cuda_sm20_sqrt_rn_f32_slowpath:
        /* <DEDUP_REMOVED lines=19> */
.L_x_4560:
[----:B------:R-:W-:Y:S01]  /*31d0*/  HFMA2.MMA R37, -RZ, RZ, 0, 0 ;  /* 0x00000000ff257435 */ /* 0x000fe200000001ff */
[----:B------:R-:W-:-:S05]  /*31e0*/  MOV R36, R2 ;  /* 0x0000000200247202 */ /* 0x000fca0000000f00 */
[----:B------:R-:W-:Y:S05]  /*31f0*/  RET.REL.NODEC R36 `(_Z25multi_tensor_apply_kernelI18TensorListMetadataILi5ELb0EEN18transformer_engine17multi_tensor_adam17AdamFunctorMasterIf6__halfflEEJffffffNS3_10adamMode_tEfEEvlPViT_T0_DpT1_) ;  /* 0xffffffcc24807950 */ /* 0x000fea0003c3ffff */
        .weak           $__internal_105_$__cuda_sm3x_div_rn_noftz_f32_slowpath
        .type           $__internal_105_$__cuda_sm3x_div_rn_noftz_f32_slowpath,@function
        .size           $__internal_105_$__cuda_sm3x_div_rn_noftz_f32_slowpath,(.L_x_5588 - $__internal_105_$__cuda_sm3x_div_rn_noftz_f32_slowpath)
$__internal_105_$__cuda_sm3x_div_rn_noftz_f32_slowpath:
        /* <DEDUP_REMOVED lines=34> */
.L_x_4562:
        /* <DEDUP_REMOVED lines=51> */
.L_x_4569:
[----:B------:R-:W-:-:S04]  /*3750*/  LOP3.LUT R2, R2, 0x80000000, RZ, 0xc0, !PT ;  /* 0x8000000002027812 */ /* 0x000fc800078ec0ff */
[----:B------:R-:W-:Y:S01]  /*3760*/  LOP3.LUT R2, R2, 0x7f800000, RZ, 0xfc, !PT ;  /* 0x7f80000002027812 */ /* 0x000fe200078efcff */
[----:B------:R-:W-:Y:S06]  /*3770*/  BRA `(.L_x_4570) ;  /* 0x0000000000047947 */ /* 0x000fec0003800000 */
.L_x_4568:
[----:B------:R-:W-:-:S07]  /*3780*/  LEA R2, R51, R2, 0x17 ;  /* 0x0000000233027211 */ /* 0x000fce00078eb8ff */
.L_x_4570:
[----:B------:R-:W-:Y:S05]  /*3790*/  BSYNC B1 ;  /* 0x0000000000017941 */ /* 0x000fea0003800000 */
.L_x_4567:
[----:B------:R-:W-:Y:S05]  /*37a0*/  BRA `(.L_x_4571) ;  /* 0x0000000000207947 */ /* 0x000fea0003800000 */
.L_x_4566:
[----:B------:R-:W-:-:S04]  /*37b0*/  LOP3.LUT R47, R47, 0x80000000, R51, 0x48, !PT ;  /* 0x800000002f2f7812 */ /* 0x000fc800078e4833 */
[----:B------:R-:W-:Y:S01]  /*37c0*/  LOP3.LUT R2, R47, 0x7f800000, RZ, 0xfc, !PT ;  /* 0x7f8000002f027812 */ /* 0x000fe200078efcff */
[----:B------:R-:W-:Y:S06]  /*37d0*/  BRA `(.L_x_4571) ;  /* 0x0000000000147947 */ /* 0x000fec0003800000 */
.L_x_4565:
[----:B------:R-:W-:Y:S01]  /*37e0*/  LOP3.LUT R2, R47, 0x80000000, R51, 0x48, !PT ;  /* 0x800000002f027812 */ /* 0x000fe200078e4833 */
[----:B------:R-:W-:Y:S06]  /*37f0*/  BRA `(.L_x_4571) ;  /* 0x00000000000c7947 */ /* 0x000fec0003800000 */
.L_x_4564:
[----:B------:R-:W0:Y:S01]  /*3800*/  MUFU.RSQ R2, -QNAN ;  /* 0xffc0000000027908 */ /* 0x000e220000001400 */
[----:B------:R-:W-:Y:S05]  /*3810*/  BRA `(.L_x_4571) ;  /* 0x0000000000047947 */ /* 0x000fea0003800000 */
.L_x_4563:
[----:B------:R-:W-:-:S07]  /*3820*/  FADD.FTZ R2, R51, R47 ;  /* 0x0000002f33027221 */ /* 0x000fce0000010000 */
.L_x_4571:
[----:B------:R-:W-:Y:S05]  /*3830*/  BSYNC B0 ;  /* 0x0000000000007941 */ /* 0x000fea0003800000 */
.L_x_4561:
[----:B------:R-:W-:-:S06]  /*3840*/  HFMA2.MMA R37, -RZ, RZ, 0, 0 ;  /* 0x00000000ff257435 */ /* 0x000fcc00000001ff */
[----:B0-----:R-:W-:Y:S05]  /*3850*/  RET.REL.NODEC R36 `(_Z25multi_tensor_apply_kernelI18TensorListMetadataILi5ELb0EEN18transformer_engine17multi_tensor_adam17AdamFunctorMasterIf6__halfflEEJffffffNS3_10adamMode_tEfEEvlPViT_T0_DpT1_) ;  /* 0xffffffc424e87950 */ /* 0x001fea0003c3ffff */
.L_x_4572:
        /* <DEDUP_REMOVED lines=10> */
.L_x_5588:


//--------------------- .text._Z25multi_tensor_apply_kernelI18TensorListMetadataILi5ELb0EEN18transformer_engine17multi_tensor_adam17AdamFunctorMasterIffflEEJffffffNS3_10adamMode_tEfEEvlPViT_T0_DpT1_ --------------------------
	.section	.text._Z25multi_tensor_apply_kernelI18TensorListMetadataILi5ELb0EEN18transformer_engine17multi_tensor_adam17AdamFunctorMasterIffflEEJffffffNS3_10adamMode_tEfEEvlPViT_T0_DpT1_,"ax",@progbits
	.align	128
        .global         _Z25multi_tensor_apply_kernelI18TensorListMetadataILi5ELb0EEN18transformer_engine17multi_tensor_adam17AdamFunctorMasterIffflEEJffffffNS3_10adamMode_tEfEEvlPViT_T0_DpT1_
        .type           _Z25multi_tensor_apply_kernelI18TensorListMetadataILi5ELb0EEN18transformer_engine17multi_tensor_adam17AdamFunctorMasterIffflEEJffffffNS3_10adamMode_tEfEEvlPViT_T0_DpT1_,@function
        .size           _Z25multi_tensor_apply_kernelI18TensorListMetadataILi5ELb0EEN18transformer_engine17multi_tensor_adam17AdamFunctorMasterIffflEEJffffffNS3_10adamMode_tEfEEvlPViT_T0_DpT1_,(.L_x_5590 - _Z25multi_tensor_apply_kernelI18TensorListMetadataILi5ELb0EEN18transformer_engine17multi_tensor_adam17AdamFunctorMasterIffflEEJffffffNS3_10adamMode_tEfEEvlPViT_T0_DpT1_)
        .other          _Z25multi_tensor_apply_kernelI18TensorListMetadataILi5ELb0EEN18transformer_engine17multi_tensor_adam17AdamFunctorMasterIffflEEJffffffNS3_10adamMode_tEfEEvlPViT_T0_DpT1_,@"STO_CUDA_ENTRY STV_DEFAULT"
_Z25multi_tensor_apply_kernelI18TensorListMetadataILi5ELb0EEN18transformer_engine17multi_tensor_adam17AdamFunctorMasterIffflEEJffffffNS3_10adamMode_tEfEEvlPViT_T0_DpT1_:
.text._Z25multi_tensor_apply_kernelI18TensorListMetadataILi5ELb0EEN18transformer_engine17multi_tensor_adam17AdamFunctorMasterIffflEEJffffffNS3_10adamMode_tEfEEvlPViT_T0_DpT1_:
        /* <DEDUP_REMOVED lines=45> */
.L_x_4653:
[----:B------:R-:W0:Y:S01]  /*02d0*/  S2R R16, SR_TID.X ;  /* 0x0000000000107919 */ /* 0x000e220000002100 */
[----:B------:R-:W-:Y:S01]  /*02e0*/  MOV R3, UR11 ;  /* 0x0000000b00037c02 */ /* 0x000fe20008000f00 */
[----:B------:R-:W-:Y:S01]  /*02f0*/  UIMAD UR12, UR26, UR24, URZ ;  /* 0x000000181a0c72a4 */ /* 0x000fe2000f8e023f */
[----:B------:R-:W-:Y:S01]  /*0300*/  IMAD.U32 R7, RZ, RZ, UR10 ;  /* 0x0000000aff077e24 */ /* 0x000fe2000f8e00ff */
[----:B------:R-:W-:Y:S01]  /*0310*/  MOV R9, UR11 ;  /* 0x0000000b00097c02 */ /* 0x000fe20008000f00 */
[----:B------:R-:W-:Y:S01]  /*0320*/  IMAD.U32 R5, RZ, RZ, UR11 ;  /* 0x0000000bff057e24 */ /* 0x000fe2000f8e00ff */
[----:B------:R-:W-:Y:S01]  /*0330*/  UIMAD UR12, UR10, UR25, UR12 ;  /* 0x000000190a0c72a4 */ /* 0x000fe2000f8e020c */
[----:B------:R-:W-:Y:S01]  /*0340*/  HFMA2.MMA R0, -RZ, RZ, 0, 0 ;  /* 0x00000000ff007435 */ /* 0x000fe200000001ff */
        /* <DEDUP_REMOVED lines=10> */
[C---:B------:R-:W-:Y:S02]  /*03f0*/  IADD3 R20, R14.reuse, UR28, RZ ;  /* 0x0000001c0e147c10 */ /* 0x040fe4000fffe0ff */
[----:B------:R-:W-:Y:S02]  /*0400*/  ISETP.LT.U32.AND P1, PT, R14, UR6, PT ;  /* 0x000000060e007c0c */ /* 0x000fe4000bf21070 */
[----:B------:R-:W-:Y:S02]  /*0410*/  ISETP.GE.AND.EX P2, PT, R15, UR25, PT, P2 ;  /* 0x000000190f007c0c */ /* 0x000fe4000bf46320 */
[----:B------:R-:W-:-:S02]  /*0420*/  IADD3 R10, R20, UR28, RZ ;  /* 0x0000001c140a7c10 */ /* 0x000fc4000fffe0ff */
[----:B------:R-:W-:Y:S01]  /*0430*/  ISETP.GT.AND.EX P1, PT, R5, R15, !P2, P1 ;  /* 0x0000000f0500720c */ /* 0x000fe20005724310 */
[----:B------:R-:W-:Y:S01]  /*0440*/  IMAD.WIDE.U32 R14, R7, UR24, R14 ;  /* 0x00000018070e7c25 */ /* 0x000fe2000f8e000e */
[----:B------:R-:W-:Y:S02]  /*0450*/  IADD3 R3, R17, UR12, RZ ;  /* 0x0000000c11037c10 */ /* 0x000fe4000fffe0ff */
[----:B------:R-:W-:Y:S01]  /*0460*/  ISETP.GE.U32.AND P5, PT, R10, UR24, PT ;  /* 0x000000180a007c0c */ /* 0x000fe2000bfa6070 */
[C---:B------:R-:W-:Y:S01]  /*0470*/  IMAD.SHL.U32 R17, R16.reuse, 0x4, RZ ;  /* 0x0000000410117824 */ /* 0x040fe200078e00ff */
[----:B------:R-:W-:Y:S02]  /*0480*/  SHF.R.S32.HI R11, RZ, 0x1f, R10 ;  /* 0x0000001fff0b7819 */ /* 0x000fe4000001140a */
[----:B------:R-:W-:Y:S02]  /*0490*/  SHF.L.U64.HI R16, R16, 0x2, R3 ;  /* 0x0000000210107819 */ /* 0x000fe40000010203 */
[----:B------:R-:W-:-:S02]  /*04a0*/  ISETP.GE.U32.AND P4, PT, R20, UR24, PT ;  /* 0x0000001814007c0c */ /* 0x000fc4000bf86070 */
[--C-:B------:R-:W-:Y:S02]  /*04b0*/  SHF.R.S32.HI R21, RZ, 0x1f, R20.reuse ;  /* 0x0000001fff157819 */ /* 0x100fe40000011414 */
[----:B------:R-:W-:Y:S01]  /*04c0*/  IADD3 R3, R15, UR12, RZ ;  /* 0x0000000c0f037c10 */ /* 0x000fe2000fffe0ff */
[----:B------:R-:W-:Y:S01]  /*04d0*/  IMAD.SHL.U32 R15, R14, 0x4, RZ ;  /* 0x000000040e0f7824 */ /* 0x000fe200078e00ff */
[----:B------:R-:W-:Y:S01]  /*04e0*/  ISETP.LT.U32.AND P2, PT, R10, UR6, PT ;  /* 0x000000060a007c0c */ /* 0x000fe2000bf41070 */
[----:B------:R-:W-:Y:S01]  /*04f0*/  IMAD.WIDE.U32 R12, R7, UR24, R20 ;  /* 0x00000018070c7c25 */ /* 0x000fe2000f8e0014 */
[----:B------:R-:W-:Y:S02]  /*0500*/  ISETP.GE.AND.EX P5, PT, R11, UR25, PT, P5 ;  /* 0x000000190b007c0c */ /* 0x000fe4000bfa6350 */
[----:B------:R-:W-:Y:S02]  /*0510*/  ISETP.LT.U32.AND P3, PT, R20, UR6, PT ;  /* 0x0000000614007c0c */ /* 0x000fe4000bf61070 */
[----:B------:R-:W-:-:S02]  /*0520*/  ISETP.GE.AND.EX P4, PT, R21, UR25, PT, P4 ;  /* 0x0000001915007c0c */ /* 0x000fc4000bf86340 */
[----:B------:R-:W-:Y:S01]  /*0530*/  ISETP.GT.AND.EX P2, PT, R5, R11, !P5, P2 ;  /* 0x0000000b0500720c */ /* 0x000fe20006f44320 */
[----:B------:R-:W-:Y:S01]  /*0540*/  IMAD.WIDE.U32 R10, R7, UR24, R10 ;  /* 0x00000018070a7c25 */ /* 0x000fe2000f8e000a */
[----:B------:R-:W-:Y:S02]  /*0550*/  SHF.L.U64.HI R14, R14, 0x2, R3 ;  /* 0x000000020e0e7819 */ /* 0x000fe40000010203 */
[----:B------:R-:W-:Y:S02]  /*0560*/  @P1 IADD3 R24, P5, R15, UR20, RZ ;  /* 0x000000140f181c10 */ /* 0x000fe4000ffbe0ff */
[----:B------:R-:W-:Y:S02]  /*0570*/  ISETP.GT.AND.EX P3, PT, R9, R21, !P4, P3 ;  /* 0x000000150900720c */ /* 0x000fe40006764330 */
[----:B------:R-:W-:Y:S01]  /*0580*/  IADD3 R5, R13, UR12, RZ ;  /* 0x0000000c0d057c10 */ /* 0x000fe2000fffe0ff */
[----:B------:R-:W-:Y:S01]  /*0590*/  IMAD.SHL.U32 R13, R12, 0x4, RZ ;  /* 0x000000040c0d7824 */ /* 0x000fe200078e00ff */
[----:B------:R-:W-:-:S02]  /*05a0*/  @P1 IADD3.X R25, R14, UR21, RZ, P5, !PT ;  /* 0x000000150e191c10 */ /* 0x000fc4000affe4ff */
[----:B------:R-:W-:Y:S02]  /*05b0*/  @P0 IADD3 R2, P4, R17, UR14, RZ ;  /* 0x0000000e11020c10 */ /* 0x000fe4000ff9e0ff */
[----:B------:R-:W-:Y:S02]  /*05c0*/  @P1 IADD3 R6, P5, R15, UR8, RZ ;  /* 0x000000080f061c10 */ /* 0x000fe4000ffbe0ff */
[----:B------:R-:W-:Y:S02]  /*05d0*/  SHF.L.U64.HI R12, R12, 0x2, R5 ;  /* 0x000000020c0c7819 */ /* 0x000fe40000010205 */
[----:B------:R-:W-:Y:S02]  /*05e0*/  @P0 IADD3.X R3, R16, UR15, RZ, P4, !PT ;  /* 0x0000000f10030c10 */ /* 0x000fe4000a7fe4ff */
[----:B------:R-:W-:Y:S02]  /*05f0*/  IADD3 R5, R11, UR12, RZ ;  /* 0x0000000c0b057c10 */ /* 0x000fe4000fffe0ff */
[----:B------:R-:W-:-:S02]  /*0600*/  @P1 IADD3.X R7, R14, UR9, RZ, P5, !PT ;  /* 0x000000090e071c10 */ /* 0x000fc4000affe4ff */
[----:B------:R-:W-:Y:S02]  /*0610*/  CS2R R30, SRZ ;  /* 0x00000000001e7805 */ /* 0x000fe4000001ff00 */
[C---:B------:R-:W-:Y:S01]  /*0620*/  @P1 IADD3 R22, P4, R15.reuse, UR18, RZ ;  /* 0x000000120f161c10 */ /* 0x040fe2000ff9e0ff */
[----:B------:R-:W-:Y:S01]  /*0630*/  IMAD.MOV.U32 R35, RZ, RZ, RZ ;  /* 0x000000ffff237224 */ /* 0x000fe200078e00ff */
[----:B------:R-:W-:Y:S01]  /*0640*/  @P1 IADD3 R4, P5, R15, UR14, RZ ;  /* 0x0000000e0f041c10 */ /* 0x000fe2000ffbe0ff */
[----:B------:R0:W5:Y:S01]  /*0650*/  @P0 LDG.E R0, desc[UR22][R2.64] ;  /* 0x0000001602000981 */ /* 0x000162000c1e1900 */
[C---:B------:R-:W-:Y:S02]  /*0660*/  SHF.L.U32 R11, R10.reuse, 0x2, RZ ;  /* 0x000000020a0b7819 */ /* 0x040fe400000006ff */
[----:B------:R-:W-:Y:S02]  /*0670*/  SHF.L.U64.HI R10, R10, 0x2, R5 ;  /* 0x000000020a0a7819 */ /* 0x000fe40000010205 */
[----:B------:R-:W-:-:S02]  /*0680*/  CS2R R8, SRZ ;  /* 0x0000000000087805 */ /* 0x000fc4000001ff00 */
[C---:B------:R-:W-:Y:S02]  /*0690*/  @P1 IADD3.X R23, R14.reuse, UR19, RZ, P4, !PT ;  /* 0x000000130e171c10 */ /* 0x040fe4000a7fe4ff */
[----:B------:R-:W-:Y:S02]  /*06a0*/  CS2R R18, SRZ ;  /* 0x0000000000127805 */ /* 0x000fe4000001ff00 */
[----:B------:R-:W-:Y:S01]  /*06b0*/  @P1 IADD3.X R5, R14, UR15, RZ, P5, !PT ;  /* 0x0000000f0e051c10 */ /* 0x000fe2000affe4ff */
[----:B------:R-:W5:Y:S01]  /*06c0*/  @P1 LDG.E R35, desc[UR22][R24.64] ;  /* 0x0000001618231981 */ /* 0x000f62000c1e1900 */
[C---:B------:R-:W-:Y:S02]  /*06d0*/  @P3 IADD3 R28, P4, R13.reuse, UR18, RZ ;  /* 0x000000120d1c3c10 */ /* 0x040fe4000ff9e0ff */
[----:B------:R-:W-:Y:S01]  /*06e0*/  @P3 IADD3 R26, P5, R13, UR8, RZ ;  /* 0x000000080d1a3c10 */ /* 0x000fe2000ffbe0ff */
[----:B------:R1:W5:Y:S01]  /*06f0*/  @P1 LDG.E R30, desc[UR22][R22.64] ;  /* 0x00000016161e1981 */ /* 0x000362000c1e1900 */
[----:B------:R-:W-:-:S02]  /*0700*/  @P3 IADD3.X R29, R12, UR19, RZ, P4, !PT ;  /* 0x000000130c1d3c10 */ /* 0x000fc4000a7fe4ff */
[C---:B------:R-:W-:Y:S01]  /*0710*/  @P3 IADD3.X R27, R12.reuse, UR9, RZ, P5, !PT ;  /* 0x000000090c1b3c10 */ /* 0x040fe2000affe4ff */
[----:B------:R2:W5:Y:S01]  /*0720*/  @P1 LDG.E R9, desc[UR22][R6.64] ;  /* 0x0000001606091981 */ /* 0x000562000c1e1900 */
[C---:B0-----:R-:W-:Y:S02]  /*0730*/  @P3 IADD3 R2, P5, R13.reuse, UR14, RZ ;  /* 0x0000000e0d023c10 */ /* 0x041fe4000ffbe0ff */
[----:B------:R-:W-:Y:S01]  /*0740*/  CS2R R32, SRZ ;  /* 0x0000000000207805 */ /* 0x000fe2000001ff00 */
[----:B------:R0:W5:Y:S01]  /*0750*/  @P3 LDG.E R18, desc[UR22][R28.64] ;  /* 0x000000161c123981 */ /* 0x000162000c1e1900 */
[----:B-1----:R-:W-:Y:S02]  /*0760*/  @P3 IADD3 R22, P4, R13, UR20, RZ ;  /* 0x000000140d163c10 */ /* 0x002fe4000ff9e0ff */
[C---:B------:R-:W-:Y:S01]  /*0770*/  @P3 IADD3.X R3, R12.reuse, UR15, RZ, P5, !PT ;  /* 0x0000000f0c033c10 */ /* 0x040fe2000affe4ff */
[----:B------:R-:W5:Y:S01]  /*0780*/  @P3 LDG.E R8, desc[UR22][R26.64] ;  /* 0x000000161a083981 */ /* 0x000f62000c1e1900 */
[----:B------:R-:W-:-:S02]  /*0790*/  @P3 IADD3.X R23, R12, UR21, RZ, P4, !PT ;  /* 0x000000150c173c10 */ /* 0x000fc4000a7fe4ff */
[C---:B------:R-:W-:Y:S02]  /*07a0*/  @P2 IADD3 R24, P5, R11.reuse, UR20, RZ ;  /* 0x000000140b182c10 */ /* 0x040fe4000ffbe0ff */
[----:B--2---:R-:W-:Y:S01]  /*07b0*/  CS2R R6, SRZ ;  /* 0x0000000000067805 */ /* 0x004fe2000001ff00 */
[----:B------:R-:W5:Y:S01]  /*07c0*/  @P3 LDG.E R19, desc[UR22][R2.64] ;  /* 0x0000001602133981 */ /* 0x000f62000c1e1900 */
[C---:B------:R-:W-:Y:S02]  /*07d0*/  @P2 IADD3 R36, P4, R11.reuse, UR8, RZ ;  /* 0x000000080b242c10 */ /* 0x040fe4000ff9e0ff */
[C---:B------:R-:W-:Y:S01]  /*07e0*/  @P2 IADD3.X R25, R10.reuse, UR21, RZ, P5, !PT ;  /* 0x000000150a192c10 */ /* 0x040fe2000affe4ff */
[----:B------:R1:W5:Y:S01]  /*07f0*/  @P3 LDG.E R31, desc[UR22][R22.64] ;  /* 0x00000016161f3981 */ /* 0x000362000c1e1900 */
[C---:B0-----:R-:W-:Y:S02]  /*0800*/  @P2 IADD3 R28, P3, R11.reuse, UR18, RZ ;  /* 0x000000120b1c2c10 */ /* 0x041fe4000ff7e0ff */
[----:B------:R-:W-:Y:S01]  /*0810*/  @P2 IADD3 R38, P5, R11, UR14, RZ ;  /* 0x0000000e0b262c10 */ /* 0x000fe2000ffbe0ff */
[----:B------:R0:W5:Y:S01]  /*0820*/  @P2 LDG.E R7, desc[UR22][R24.64] ;  /* 0x0000001618072981 */ /* 0x000162000c1e1900 */
[C---:B------:R-:W-:Y:S01]  /*0830*/  @P2 IADD3.X R29, R10.reuse, UR19, RZ, P3, !PT ;  /* 0x000000130a1d2c10 */ /* 0x040fe20009ffe4ff */
[----:B------:R-:W-:Y:S01]  /*0840*/  HFMA2.MMA R43, -RZ, RZ, 0, 0 ;  /* 0x00000000ff2b7435 */ /* 0x000fe200000001ff */
[C---:B------:R-:W-:Y:S01]  /*0850*/  @P2 IADD3.X R37, R10.reuse, UR9, RZ, P4, !PT ;  /* 0x000000090a252c10 */ /* 0x040fe2000a7fe4ff */
[----:B------:R2:W5:Y:S01]  /*0860*/  @P1 LDG.E R32, desc[UR22][R4.64] ;  /* 0x0000001604201981 */ /* 0x000562000c1e1900 */
[----:B------:R-:W-:-:S02]  /*0870*/  @P2 IADD3.X R39, R10, UR15, RZ, P5, !PT ;  /* 0x0000000f0a272c10 */ /* 0x000fc4000affe4ff */
[C---:B-1----:R-:W-:Y:S01]  /*0880*/  IADD3 R22, P3, R17.reuse, UR8, RZ ;  /* 0x0000000811167c10 */ /* 0x042fe2000ff7e0ff */
[----:B------:R1:W5:Y:S01]  /*0890*/  @P2 LDG.E R6, desc[UR22][R28.64] ;  /* 0x000000161c062981 */ /* 0x000362000c1e1900 */
[C---:B------:R-:W-:Y:S02]  /*08a0*/  IADD3 R26, P5, R17.reuse, UR20, RZ ;  /* 0x00000014111a7c10 */ /* 0x040fe4000ffbe0ff */
[----:B0-----:R-:W-:Y:S02]  /*08b0*/  IADD3 R24, P4, R17, UR18, RZ ;  /* 0x0000001211187c10 */ /* 0x001fe4000ff9e0ff */
[----:B------:R-:W-:Y:S02]  /*08c0*/  MOV R3, RZ ;  /* 0x000000ff00037202 */ /* 0x000fe40000000f00 */
[----:B--2---:R-:W-:Y:S02]  /*08d0*/  CS2R R4, SRZ ;  /* 0x0000000000047805 */ /* 0x004fe4000001ff00 */
[----:B------:R-:W-:-:S02]  /*08e0*/  IADD3.X R23, R16, UR9, RZ, P3, !PT ;  /* 0x0000000910177c10 */ /* 0x000fc40009ffe4ff */
[C---:B------:R-:W-:Y:S02]  /*08f0*/  IADD3.X R25, R16.reuse, UR19, RZ, P4, !PT ;  /* 0x0000001310197c10 */ /* 0x040fe4000a7fe4ff */
[----:B------:R-:W-:Y:S01]  /*0900*/  IADD3.X R27, R16, UR21, RZ, P5, !PT ;  /* 0x00000015101b7c10 */ /* 0x000fe2000affe4ff */
[----:B------:R1:W5:Y:S04]  /*0910*/  @P2 LDG.E R5, desc[UR22][R36.64] ;  /* 0x0000001624052981 */ /* 0x000368000c1e1900 */
[----:B------:R1:W5:Y:S04]  /*0920*/  @P2 LDG.E R4, desc[UR22][R38.64] ;  /* 0x0000001626042981 */ /* 0x000368000c1e1900 */
[----:B------:R1:W5:Y:S04]  /*0930*/  @P0 LDG.E R3, desc[UR22][R22.64] ;  /* 0x0000001616030981 */ /* 0x000368000c1e1900 */
[----:B------:R1:W5:Y:S04]  /*0940*/  @P0 LDG.E R43, desc[UR22][R24.64] ;  /* 0x00000016182b0981 */ /* 0x000368000c1e1900 */
[----:B------:R1:W5:Y:S01]  /*0950*/  @P0 LDG.E R33, desc[UR22][R26.64] ;  /* 0x000000161a210981 */ /* 0x000362000c1e1900 */
[----:B------:R-:W-:-:S13]  /*0960*/  ISETP.NE.AND P3, PT, RZ, UR29, PT ;  /* 0x0000001dff007c0c */ /* 0x000fda000bf65270 */
[----:B-1----:R-:W-:Y:S05]  /*0970*/  @!P3 BRA `(.L_x_4573) ;  /* 0x000000100048b947 */ /* 0x002fea0003800000 */
        /* <DEDUP_REMOVED lines=19> */
[----:B------:R-:W-:Y:S05]  /*0ab0*/  CALL.REL.NOINC `($__internal_107_$__cuda_sm3x_div_rn_noftz_f32_slowpath) ;  /* 0x0000002400c47944 */ /* 0x000fea0003c00000 */
[----:B------:R-:W-:-:S07]  /*0ac0*/  MOV R28, R2 ;  /* 0x00000002001c7202 */ /* 0x000fce0000000f00 */
.L_x_4575:
[----:B------:R-:W-:Y:S05]  /*0ad0*/  BSYNC B2 ;  /* 0x0000000000027941 */ /* 0x000fea0003800000 */
.L_x_4574:
        /* <DEDUP_REMOVED lines=14> */
[----:B------:R-:W-:Y:S05]  /*0bc0*/  CALL.REL.NOINC `($__internal_107_$__cuda_sm3x_div_rn_noftz_f32_slowpath) ;  /* 0x0000002400807944 */ /* 0x000fea0003c00000 */
[----:B------:R-:W-:-:S07]  /*0bd0*/  MOV R29, R2 ;  /* 0x00000002001d7202 */ /* 0x000fce0000000f00 */
.L_x_4577:
[----:B------:R-:W-:Y:S05]  /*0be0*/  BSYNC B2 ;  /* 0x0000000000027941 */ /* 0x000fea0003800000 */
.L_x_4576:
[----:B------:R-:W-:Y:S01]  /*0bf0*/  VIADD R34, R29, 0xf3000000 ;  /* 0xf30000001d227836 */ /* 0x000fe20000000000 */
[----:B------:R0:W1:Y:S01]  /*0c00*/  MUFU.RSQ R2, R29 ;  /* 0x0000001d00027308 */ /* 0x0000620000001400 */
[----:B------:R-:W-:Y:S03]  /*0c10*/  BSSY B0, `(.L_x_4578) ;  /* 0x000000a000007945 */ /* 0x000fe60003800000 */
[----:B------:R-:W-:-:S13]  /*0c20*/  ISETP.GT.U32.AND P3, PT, R34, 0x727fffff, PT ;  /* 0x727fffff2200780c */ /* 0x000fda0003f64070 */
[----:B01----:R-:W-:Y:S05]  /*0c30*/  @!P3 BRA `(.L_x_4579) ;  /* 0x00000000000cb947 */ /* 0x003fea0003800000 */
[----:B------:R-:W-:-:S07]  /*0c40*/  MOV R2, 0xc60 ;  /* 0x00000c6000027802 */ /* 0x000fce0000000f00 */
[----:B------:R-:W-:Y:S05]  /*0c50*/  CALL.REL.NOINC `($__internal_106_$__cuda_sm20_sqrt_rn_f32_slowpath) ;  /* 0x0000002400047944 */ /* 0x000fea0003c00000 */
[----:B------:R-:W-:Y:S05]  /*0c60*/  BRA `(.L_x_4580) ;  /* 0x0000000000107947 */ /* 0x000fea0003800000 */
.L_x_4579:
[C---:B------:R-:W-:Y:S01]  /*0c70*/  FMUL.FTZ R40, R2.reuse, R29 ;  /* 0x0000001d02287220 */ /* 0x040fe20000410000 */
[----:B------:R-:W-:-:S03]  /*0c80*/  FMUL.FTZ R2, R2, 0.5 ;  /* 0x3f00000002027820 */ /* 0x000fc60000410000 */
[----:B------:R-:W-:-:S04]  /*0c90*/  FFMA R29, -R40, R40, R29 ;  /* 0x00000028281d7223 */ /* 0x000fc8000000011d */
[----:B------:R-:W-:-:S07]  /*0ca0*/  FFMA R40, R29, R2, R40 ;  /* 0x000000021d287223 */ /* 0x000fce0000000028 */
.L_x_4580:
[----:B------:R-:W-:Y:S05]  /*0cb0*/  BSYNC B0 ;  /* 0x0000000000007941 */ /* 0x000fea0003800000 */
.L_x_4578:
        /* <DEDUP_REMOVED lines=13> */
[----:B------:R-:W-:Y:S05]  /*0d90*/  CALL.REL.NOINC `($__internal_107_$__cuda_sm3x_div_rn_noftz_f32_slowpath) ;  /* 0x00000024000c7944 */ /* 0x000fea0003c00000 */
[----:B------:R-:W-:-:S07]  /*0da0*/  IMAD.MOV.U32 R36, RZ, RZ, R2 ;  /* 0x000000ffff247224 */ /* 0x000fce00078e0002 */
.L_x_4582:
[----:B------:R-:W-:Y:S05]  /*0db0*/  BSYNC B2 ;  /* 0x0000000000027941 */ /* 0x000fea0003800000 */
.L_x_4581:
        /* <DEDUP_REMOVED lines=20> */
[----:B------:R-:W-:Y:S05]  /*0f00*/  CALL.REL.NOINC `($__internal_107_$__cuda_sm3x_div_rn_noftz_f32_slowpath) ;  /* 0x0000002000b07944 */ /* 0x000fea0003c00000 */
[----:B------:R-:W-:-:S07]  /*0f10*/  IMAD.MOV.U32 R28, RZ, RZ, R2 ;  /* 0x000000ffff1c7224 */ /* 0x000fce00078e0002 */
.L_x_4584:
[----:B------:R-:W-:Y:S05]  /*0f20*/  BSYNC B2 ;  /* 0x0000000000027941 */ /* 0x000fea0003800000 */
.L_x_4583:
        /* <DEDUP_REMOVED lines=14> */
[----:B------:R-:W-:Y:S05]  /*1010*/  CALL.REL.NOINC `($__internal_107_$__cuda_sm3x_div_rn_noftz_f32_slowpath) ;  /* 0x00000020006c7944 */ /* 0x000fea0003c00000 */
[----:B------:R-:W-:-:S07]  /*1020*/  IMAD.MOV.U32 R29, RZ, RZ, R2 ;  /* 0x000000ffff1d7224 */ /* 0x000fce00078e0002 */
.L_x_4586:
[----:B------:R-:W-:Y:S05]  /*1030*/  BSYNC B2 ;  /* 0x0000000000027941 */ /* 0x000fea0003800000 */
.L_x_4585:
[----:B------:R-:W-:Y:S01]  /*1040*/  IADD3 R35, R29, -0xd000000, RZ ;  /* 0xf30000001d237810 */ /* 0x000fe20007ffe0ff */
[----:B------:R0:W1:Y:S01]  /*1050*/  MUFU.RSQ R2, R29 ;  /* 0x0000001d00027308 */ /* 0x0000620000001400 */
[----:B------:R-:W-:Y:S02]  /*1060*/  BSSY B0, `(.L_x_4587) ;  /* 0x000000a000007945 */ /* 0x000fe40003800000 */
[----:B------:R-:W-:-:S13]  /*1070*/  ISETP.GT.U32.AND P3, PT, R35, 0x727fffff, PT ;  /* 0x727fffff2300780c */ /* 0x000fda0003f64070 */
[----:B0-----:R-:W-:Y:S05]  /*1080*/  @!P3 BRA `(.L_x_4588) ;  /* 0x00000000000cb947 */ /* 0x001fea0003800000 */
[----:B-1----:R-:W-:-:S07]  /*1090*/  MOV R2, 0x10b0 ;  /* 0x000010b000027802 */ /* 0x002fce0000000f00 */
[----:B------:R-:W-:Y:S05]  /*10a0*/  CALL.REL.NOINC `($__internal_106_$__cuda_sm20_sqrt_rn_f32_slowpath) ;  /* 0x0000001c00f07944 */ /* 0x000fea0003c00000 */
[----:B------:R-:W-:Y:S05]  /*10b0*/  BRA `(.L_x_4589) ;  /* 0x0000000000107947 */ /* 0x000fea0003800000 */
.L_x_4588:
[C---:B-1----:R-:W-:Y:S01]  /*10c0*/  FMUL.FTZ R40, R2.reuse, R29 ;  /* 0x0000001d02287220 */ /* 0x042fe20000410000 */
[----:B------:R-:W-:-:S03]  /*10d0*/  FMUL.FTZ R2, R2, 0.5 ;  /* 0x3f00000002027820 */ /* 0x000fc60000410000 */
[----:B------:R-:W-:-:S04]  /*10e0*/  FFMA R29, -R40, R40, R29 ;  /* 0x00000028281d7223 */ /* 0x000fc8000000011d */
[----:B------:R-:W-:-:S07]  /*10f0*/  FFMA R40, R29, R2, R40 ;  /* 0x000000021d287223 */ /* 0x000fce0000000028 */
.L_x_4589:
[----:B------:R-:W-:Y:S05]  /*1100*/  BSYNC B0 ;  /* 0x0000000000007941 */ /* 0x000fea0003800000 */
.L_x_4587:
        /* <DEDUP_REMOVED lines=13> */
[----:B------:R-:W-:Y:S05]  /*11e0*/  CALL.REL.NOINC `($__internal_107_$__cuda_sm3x_div_rn_noftz_f32_slowpath) ;  /* 0x0000001c00f87944 */ /* 0x000fea0003c00000 */
.L_x_4591:
[----:B------:R-:W-:Y:S05]  /*11f0*/  BSYNC B2 ;  /* 0x0000000000027941 */ /* 0x000fea0003800000 */
.L_x_4590:
[----:B------:R-:W0:Y:S01]  /*1200*/  LDC.64 R28, c[0x0][0xd98] ;  /* 0x00036600ff1c7b82 */ /* 0x000e220000000a00 */
[----:B------:R-:W-:Y:S01]  /*1210*/  FMUL R35, R19, UR13 ;  /* 0x0000000d13237c20 */ /* 0x000fe20008400000 */
[----:B------:R-:W-:Y:S01]  /*1220*/  BSSY B2, `(.L_x_4592) ;  /* 0x0000014000027945 */ /* 0x000fe20003800000 */
[----:B------:R-:W-:Y:S02]  /*1230*/  FFMA R44, R9, UR31, R2 ;  /* 0x0000001f092c7c23 */ /* 0x000fe40008000002 */
        /* <DEDUP_REMOVED lines=16> */
[----:B------:R-:W-:Y:S05]  /*1340*/  CALL.REL.NOINC `($__internal_107_$__cuda_sm3x_div_rn_noftz_f32_slowpath) ;  /* 0x0000001c00a07944 */ /* 0x000fea0003c00000 */
[----:B------:R-:W-:-:S07]  /*1350*/  IMAD.MOV.U32 R18, RZ, RZ, R2 ;  /* 0x000000ffff127224 */ /* 0x000fce00078e0002 */
.L_x_4593:
[----:B------:R-:W-:Y:S05]  /*1360*/  BSYNC B2 ;  /* 0x0000000000027941 */ /* 0x000fea0003800000 */
.L_x_4592:
        /* <DEDUP_REMOVED lines=16> */
.L_x_4595:
[----:B------:R-:W-:Y:S05]  /*1470*/  BSYNC B2 ;  /* 0x0000000000027941 */ /* 0x000fea0003800000 */
.L_x_4594:
        /* <DEDUP_REMOVED lines=8> */
.L_x_4597:
[C---:B-1----:R-:W-:Y:S01]  /*1500*/  FMUL.FTZ R40, R2.reuse, R29 ;  /* 0x0000001d02287220 */ /* 0x042fe20000410000 */
[----:B------:R-:W-:-:S03]  /*1510*/  FMUL.FTZ R2, R2, 0.5 ;  /* 0x3f00000002027820 */ /* 0x000fc60000410000 */
[----:B------:R-:W-:-:S04]  /*1520*/  FFMA R29, -R40, R40, R29 ;  /* 0x00000028281d7223 */ /* 0x000fc8000000011d */
[----:B------:R-:W-:-:S07]  /*1530*/  FFMA R40, R29, R2, R40 ;  /* 0x000000021d287223 */ /* 0x000fce0000000028 */
.L_x_4598:
[----:B------:R-:W-:Y:S05]  /*1540*/  BSYNC B0 ;  /* 0x0000000000007941 */ /* 0x000fea0003800000 */
.L_x_4596:
        /* <DEDUP_REMOVED lines=14> */
.L_x_4600:
[----:B------:R-:W-:Y:S05]  /*1630*/  BSYNC B2 ;  /* 0x0000000000027941 */ /* 0x000fea0003800000 */
.L_x_4599:
        /* <DEDUP_REMOVED lines=20> */
[----:B------:R-:W-:Y:S05]  /*1780*/  CALL.REL.NOINC `($__internal_107_$__cuda_sm3x_div_rn_noftz_f32_slowpath) ;  /* 0x0000001800907944 */ /* 0x000fea0003c00000 */
[----:B------:R-:W-:-:S07]  /*1790*/  IMAD.MOV.U32 R6, RZ, RZ, R2 ;  /* 0x000000ffff067224 */ /* 0x000fce00078e0002 */
.L_x_4602:
[----:B------:R-:W-:Y:S05]  /*17a0*/  BSYNC B2 ;  /* 0x0000000000027941 */ /* 0x000fea0003800000 */
.L_x_4601:
        /* <DEDUP_REMOVED lines=15> */
.L_x_4604:
[----:B------:R-:W-:Y:S05]  /*18a0*/  BSYNC B2 ;  /* 0x0000000000027941 */ /* 0x000fea0003800000 */
.L_x_4603:
[----:B------:R-:W-:Y:S01]  /*18b0*/  VIADD R7, R2, 0xf3000000 ;  /* 0xf300000002077836 */ /* 0x000fe20000000000 */
[----:B------:R0:W1:Y:S01]  /*18c0*/  MUFU.RSQ R19, R2 ;  /* 0x0000000200137308 */ /* 0x0000620000001400 */
[----:B------:R-:W-:Y:S03]  /*18d0*/  BSSY B0, `(.L_x_4605) ;  /* 0x000000b000007945 */ /* 0x000fe60003800000 */
[----:B------:R-:W-:-:S13]  /*18e0*/  ISETP.GT.U32.AND P3, PT, R7, 0x727fffff, PT ;  /* 0x727fffff0700780c */ /* 0x000fda0003f64070 */
[----:B01----:R-:W-:Y:S05]  /*18f0*/  @!P3 BRA `(.L_x_4606) ;  /* 0x000000000010b947 */ /* 0x003fea0003800000 */
[----:B------:R-:W-:Y:S02]  /*1900*/  MOV R29, R2 ;  /* 0x00000002001d7202 */ /* 0x000fe40000000f00 */
[----:B------:R-:W-:-:S07]  /*1910*/  MOV R2, 0x1930 ;  /* 0x0000193000027802 */ /* 0x000fce0000000f00 */
[----:B------:R-:W-:Y:S05]  /*1920*/  CALL.REL.NOINC `($__internal_106_$__cuda_sm20_sqrt_rn_f32_slowpath) ;  /* 0x0000001400d07944 */ /* 0x000fea0003c00000 */
[----:B------:R-:W-:Y:S05]  /*1930*/  BRA `(.L_x_4607) ;  /* 0x0000000000107947 */ /* 0x000fea0003800000 */
.L_x_4606:
[C---:B------:R-:W-:Y:S01]  /*1940*/  FMUL.FTZ R7, R19.reuse, R2 ;  /* 0x0000000213077220 */ /* 0x040fe20000410000 */
[----:B------:R-:W-:-:S03]  /*1950*/  FMUL.FTZ R40, R19, 0.5 ;  /* 0x3f00000013287820 */ /* 0x000fc60000410000 */
[----:B------:R-:W-:-:S04]  /*1960*/  FFMA R2, -R7, R7, R2 ;  /* 0x0000000707027223 */ /* 0x000fc80000000102 */
[----:B------:R-:W-:-:S07]  /*1970*/  FFMA R40, R2, R40, R7 ;  /* 0x0000002802287223 */ /* 0x000fce0000000007 */
.L_x_4607:
[----:B------:R-:W-:Y:S05]  /*1980*/  BSYNC B0 ;  /* 0x0000000000007941 */ /* 0x000fea0003800000 */
.L_x_4605:
        /* <DEDUP_REMOVED lines=14> */
.L_x_4609:
[----:B------:R-:W-:Y:S05]  /*1a70*/  BSYNC B2 ;  /* 0x0000000000027941 */ /* 0x000fea0003800000 */
.L_x_4608:
[----:B------:R-:W-:Y:S01]  /*1a80*/  FFMA R36, R5, UR31, R2 ;  /* 0x0000001f05247c23 */ /* 0x000fe20008000002 */
[----:B------:R-:W-:Y:S06]  /*1a90*/  BRA `(.L_x_4610) ;  /* 0x0000001000547947 */ /* 0x000fec0003800000 */
.L_x_4573:
        /* <DEDUP_REMOVED lines=22> */
.L_x_4612:
[----:B------:R-:W-:Y:S05]  /*1c00*/  BSYNC B2 ;  /* 0x0000000000027941 */ /* 0x000fea0003800000 */
.L_x_4611:
        /* <DEDUP_REMOVED lines=16> */
.L_x_4614:
[----:B------:R-:W-:Y:S05]  /*1d10*/  BSYNC B2 ;  /* 0x0000000000027941 */ /* 0x000fea0003800000 */
.L_x_4613:
        /* <DEDUP_REMOVED lines=8> */
.L_x_4616:
[C---:B-1----:R-:W-:Y:S01]  /*1da0*/  FMUL.FTZ R40, R2.reuse, R29 ;  /* 0x0000001d02287220 */ /* 0x042fe20000410000 */
[----:B------:R-:W-:-:S03]  /*1db0*/  FMUL.FTZ R2, R2, 0.5 ;  /* 0x3f00000002027820 */ /* 0x000fc60000410000 */
[----:B------:R-:W-:-:S04]  /*1dc0*/  FFMA R29, -R40, R40, R29 ;  /* 0x00000028281d7223 */ /* 0x000fc8000000011d */
[----:B------:R-:W-:-:S07]  /*1dd0*/  FFMA R40, R29, R2, R40 ;  /* 0x000000021d287223 */ /* 0x000fce0000000028 */
.L_x_4617:
[----:B------:R-:W-:Y:S05]  /*1de0*/  BSYNC B0 ;  /* 0x0000000000007941 */ /* 0x000fea0003800000 */
.L_x_4615:
        /* <DEDUP_REMOVED lines=14> */
[----:B------:R-:W-:-:S07]  /*1ed0*/  MOV R36, R2 ;  /* 0x0000000200247202 */ /* 0x000fce0000000f00 */
.L_x_4619:
[----:B------:R-:W-:Y:S05]  /*1ee0*/  BSYNC B2 ;  /* 0x0000000000027941 */ /* 0x000fea0003800000 */
.L_x_4618:
        /* <DEDUP_REMOVED lines=21> */
[----:B------:R-:W-:Y:S05]  /*2040*/  CALL.REL.NOINC `($__internal_107_$__cuda_sm3x_div_rn_noftz_f32_slowpath) ;  /* 0x0000001000607944 */ /* 0x000fea0003c00000 */
[----:B------:R-:W-:-:S07]  /*2050*/  MOV R28, R2 ;  /* 0x00000002001c7202 */ /* 0x000fce0000000f00 */
.L_x_4621:
[----:B------:R-:W-:Y:S05]  /*2060*/  BSYNC B2 ;  /* 0x0000000000027941 */ /* 0x000fea0003800000 */
.L_x_4620:
        /* <DEDUP_REMOVED lines=16> */
.L_x_4623:
[----:B------:R-:W-:Y:S05]  /*2170*/  BSYNC B2 ;  /* 0x0000000000027941 */ /* 0x000fea0003800000 */
.L_x_4622:
        /* <DEDUP_REMOVED lines=8> */
.L_x_4625:
[C---:B------:R-:W-:Y:S01]  /*2200*/  FMUL.FTZ R40, R2.reuse, R29 ;  /* 0x0000001d02287220 */ /* 0x040fe20000410000 */
[----:B------:R-:W-:-:S03]  /*2210*/  FMUL.FTZ R2, R2, 0.5 ;  /* 0x3f00000002027820 */ /* 0x000fc60000410000 */
[----:B------:R-:W-:-:S04]  /*2220*/  FFMA R29, -R40, R40, R29 ;  /* 0x00000028281d7223 */ /* 0x000fc8000000011d */
[----:B------:R-:W-:-:S07]  /*2230*/  FFMA R40, R29, R2, R40 ;  /* 0x000000021d287223 */ /* 0x000fce0000000028 */
.L_x_4626:
[----:B------:R-:W-:Y:S05]  /*2240*/  BSYNC B0 ;  /* 0x0000000000007941 */ /* 0x000fea0003800000 */
.L_x_4624:
        /* <DEDUP_REMOVED lines=14> */
.L_x_4628:
[----:B------:R-:W-:Y:S05]  /*2330*/  BSYNC B2 ;  /* 0x0000000000027941 */ /* 0x000fea0003800000 */
.L_x_4627:
[----:B------:R-:W0:Y:S01]  /*2340*/  LDC.64 R28, c[0x0][0xd98] ;  /* 0x00036600ff1c7b82 */ /* 0x000e220000000a00 */
[----:B------:R-:W-:Y:S01]  /*2350*/  FFMA R19, R8, UR31, R19 ;  /* 0x0000001f08137c23 */ /* 0x000fe20008000013 */
[----:B------:R-:W-:Y:S01]  /*2360*/  BSSY B2, `(.L_x_4629) ;  /* 0x0000015000027945 */ /* 0x000fe20003800000 */
[----:B------:R-:W-:Y:S02]  /*2370*/  IMAD.MOV.U32 R44, RZ, RZ, R2 ;  /* 0x000000ffff2c7224 */ /* 0x000fe400078e0002 */
        /* <DEDUP_REMOVED lines=19> */
.L_x_4630:
[----:B------:R-:W-:Y:S05]  /*24b0*/  BSYNC B2 ;  /* 0x0000000000027941 */ /* 0x000fea0003800000 */
.L_x_4629:
        /* <DEDUP_REMOVED lines=15> */
[----:B------:R-:W-:-:S07]  /*25b0*/  MOV R29, R2 ;  /* 0x00000002001d7202 */ /* 0x000fce0000000f00 */
.L_x_4632:
[----:B------:R-:W-:Y:S05]  /*25c0*/  BSYNC B2 ;  /* 0x0000000000027941 */ /* 0x000fea0003800000 */
.L_x_4631:
        /* <DEDUP_REMOVED lines=8> */
.L_x_4634:
[C---:B------:R-:W-:Y:S01]  /*2650*/  FMUL.FTZ R40, R2.reuse, R29 ;  /* 0x0000001d02287220 */ /* 0x040fe20000410000 */
[----:B------:R-:W-:-:S03]  /*2660*/  FMUL.FTZ R2, R2, 0.5 ;  /* 0x3f00000002027820 */ /* 0x000fc60000410000 */
[----:B------:R-:W-:-:S04]  /*2670*/  FFMA R29, -R40, R40, R29 ;  /* 0x00000028281d7223 */ /* 0x000fc8000000011d */
[----:B------:R-:W-:-:S07]  /*2680*/  FFMA R40, R29, R2, R40 ;  /* 0x000000021d287223 */ /* 0x000fce0000000028 */
.L_x_4635:
[----:B------:R-:W-:Y:S05]  /*2690*/  BSYNC B0 ;  /* 0x0000000000007941 */ /* 0x000fea0003800000 */
.L_x_4633:
        /* <DEDUP_REMOVED lines=14> */
.L_x_4637:
[----:B------:R-:W-:Y:S05]  /*2780*/  BSYNC B2 ;  /* 0x0000000000027941 */ /* 0x000fea0003800000 */
.L_x_4636:
        /* <DEDUP_REMOVED lines=22> */
[----:B------:R-:W-:-:S07]  /*28f0*/  MOV R6, R2 ;  /* 0x0000000200067202 */ /* 0x000fce0000000f00 */
.L_x_4639:
[----:B------:R-:W-:Y:S05]  /*2900*/  BSYNC B2 ;  /* 0x0000000000027941 */ /* 0x000fea0003800000 */
.L_x_4638:
        /* <DEDUP_REMOVED lines=14> */
[----:B------:R-:W-:Y:S05]  /*29f0*/  CALL.REL.NOINC `($__internal_107_$__cuda_sm3x_div_rn_noftz_f32_slowpath) ;  /* 0x0000000400f47944 */ /* 0x000fea0003c00000 */
[----:B------:R-:W-:-:S07]  /*2a00*/  MOV R29, R2 ;  /* 0x00000002001d7202 */ /* 0x000fce0000000f00 */
.L_x_4641:
[----:B------:R-:W-:Y:S05]  /*2a10*/  BSYNC B2 ;  /* 0x0000000000027941 */ /* 0x000fea0003800000 */
.L_x_4640:
        /* <DEDUP_REMOVED lines=8> */
.L_x_4643:
[C---:B-1----:R-:W-:Y:S01]  /*2aa0*/  FMUL.FTZ R40, R2.reuse, R29 ;  /* 0x0000001d02287220 */ /* 0x042fe20000410000 */
[----:B------:R-:W-:-:S03]  /*2ab0*/  FMUL.FTZ R2, R2, 0.5 ;  /* 0x3f00000002027820 */ /* 0x000fc60000410000 */
[----:B------:R-:W-:-:S04]  /*2ac0*/  FFMA R29, -R40, R40, R29 ;  /* 0x00000028281d7223 */ /* 0x000fc8000000011d */
[----:B------:R-:W-:-:S07]  /*2ad0*/  FFMA R40, R29, R2, R40 ;  /* 0x000000021d287223 */ /* 0x000fce0000000028 */
.L_x_4644:
[----:B------:R-:W-:Y:S05]  /*2ae0*/  BSYNC B0 ;  /* 0x0000000000007941 */ /* 0x000fea0003800000 */
.L_x_4642:
        /* <DEDUP_REMOVED lines=14> */
.L_x_4646:
[----:B------:R-:W-:Y:S05]  /*2bd0*/  BSYNC B2 ;  /* 0x0000000000027941 */ /* 0x000fea0003800000 */
.L_x_4645:
[----:B------:R-:W-:-:S07]  /*2be0*/  MOV R36, R2 ;  /* 0x0000000200247202 */ /* 0x000fce0000000f00 */
.L_x_4610:
[----:B------:R-:W0:Y:S01]  /*2bf0*/  LDC.64 R6, c[0x0][0x210] ;  /* 0x00008400ff067b82 */ /* 0x000e220000000a00 */
[----:B------:R-:W-:Y:S01]  /*2c00*/  @P0 IADD3 R2, P5, R17, UR16, RZ ;  /* 0x0000001011020c10 */ /* 0x000fe2000ffbe0ff */
[----:B------:R-:W-:Y:S01]  /*2c10*/  FFMA R19, -R32, UR32, R3 ;  /* 0x0000002020137c23 */ /* 0x000fe20008000103 */
[----:B------:R-:W-:Y:S01]  /*2c20*/  ISETP.LT.U32.AND P3, PT, R20, UR6, PT ;  /* 0x0000000614007c0c */ /* 0x000fe2000bf61070 */
[----:B------:R-:W-:Y:S01]  /*2c30*/  BSSY B0, `(.L_x_4647) ;  /* 0x0000019000007945 */ /* 0x000fe20003800000 */
[----:B------:R-:W-:Y:S01]  /*2c40*/  @P0 IADD3.X R3, R16, UR17, RZ, P5, !PT ;  /* 0x0000001110030c10 */ /* 0x000fe2000affe4ff */
[----:B------:R-:W-:Y:S01]  /*2c50*/  FFMA R35, -R35, UR32, R8 ;  /* 0x0000002023237c23 */ /* 0x000fe20008000108 */
[----:B------:R1:W-:Y:S01]  /*2c60*/  @P0 STG.E desc[UR22][R22.64], R19 ;  /* 0x0000001316000986 */ /* 0x0003e2000c101916 */
[----:B------:R-:W-:Y:S01]  /*2c70*/  MOV R17, UR11 ;  /* 0x0000000b00117c02 */ /* 0x000fe20008000f00 */
[----:B------:R-:W-:Y:S02]  /*2c80*/  FFMA R29, -R44, UR32, R9 ;  /* 0x000000202c1d7c23 */ /* 0x000fe40008000109 */
[----:B------:R1:W-:Y:S04]  /*2c90*/  @P0 STG.E desc[UR22][R24.64], R33 ;  /* 0x0000002118000986 */ /* 0x0003e8000c101916 */
[----:B------:R1:W-:Y:S04]  /*2ca0*/  @P0 STG.E desc[UR22][R26.64], R0 ;  /* 0x000000001a000986 */ /* 0x0003e8000c101916 */
[----:B------:R1:W-:Y:S01]  /*2cb0*/  @P0 STG.E desc[UR22][R2.64], R19 ;  /* 0x0000001302000986 */ /* 0x0003e2000c101916 */
[----:B0-----:R-:W-:-:S04]  /*2cc0*/  ISETP.GE.U32.AND P4, PT, R20, R6, PT ;  /* 0x000000061400720c */ /* 0x001fc80003f86070 */
[----:B------:R-:W-:-:S04]  /*2cd0*/  ISETP.GE.AND.EX P4, PT, R21, R7, PT, P4 ;  /* 0x000000071500720c */ /* 0x000fc80003f86340 */
[----:B------:R-:W-:Y:S01]  /*2ce0*/  ISETP.GT.AND.EX P3, PT, R17, R21, !P4, P3 ;  /* 0x000000151100720c */ /* 0x000fe20006764330 */
[----:B-1----:R-:W-:-:S12]  /*2cf0*/  @!P1 BRA `(.L_x_4648) ;  /* 0x0000000000309947 */ /* 0x002fd80003800000 */
        /* <DEDUP_REMOVED lines=12> */
.L_x_4648:
[----:B------:R-:W-:Y:S05]  /*2dc0*/  BSYNC B0 ;  /* 0x0000000000007941 */ /* 0x000fea0003800000 */
.L_x_4647:
[----:B------:R-:W-:Y:S04]  /*2dd0*/  BSSY B0, `(.L_x_4649) ;  /* 0x000000e000007945 */ /* 0x000fe80003800000 */
        /* <DEDUP_REMOVED lines=13> */
.L_x_4650:
[----:B------:R-:W-:Y:S05]  /*2eb0*/  BSYNC B0 ;  /* 0x0000000000007941 */ /* 0x000fea0003800000 */
.L_x_4649:
[----:B------:R-:W-:Y:S01]  /*2ec0*/  BSSY B0, `(.L_x_4651) ;  /* 0x000000f000007945 */ /* 0x000fe20003800000 */
[----:B------:R-:W-:-:S03]  /*2ed0*/  FFMA R5, -R36, UR32, R5 ;  /* 0x0000002024057c23 */ /* 0x000fc60008000105 */
[----:B------:R-:W-:Y:S05]  /*2ee0*/  @!P2 BRA `(.L_x_4652) ;  /* 0x000000000030a947 */ /* 0x000fea0003800000 */
[C---:B01----:R-:W-:Y:S02]  /*2ef0*/  IADD3 R8, P3, R11.reuse, UR8, RZ ;  /* 0x000000080b087c10 */ /* 0x043fe4000ff7e0ff */
        /* <DEDUP_REMOVED lines=11> */
.L_x_4652:
[----:B------:R-:W-:Y:S05]  /*2fb0*/  BSYNC B0 ;  /* 0x0000000000007941 */ /* 0x000fea0003800000 */
.L_x_4651:
[----:B------:R-:W-:-:S04]  /*2fc0*/  ULEA UR4, UP0, UR28, UR4, 0x2 ;  /* 0x000000041c047291 */ /* 0x000fc8000f80103f */
[----:B------:R-:W-:Y:S02]  /*2fd0*/  UIADD3.X UR5, URZ, UR5, URZ, UP0, !UPT ;  /* 0x000000053f057290 */ /* 0x000fe400087fe43f */
[----:B------:R-:W-:Y:S02]  /*2fe0*/  UISETP.LT.U32.AND UP1, UPT, UR4, UR6, UPT ;  /* 0x000000060400728c */ /* 0x000fe4000bf21070 */
[----:B------:R-:W-:Y:S02]  /*2ff0*/  ISETP.LE.U32.AND P0, PT, R6, UR4, PT ;  /* 0x0000000406007c0c */ /* 0x000fe4000bf03070 */
[----:B012---:R-:W-:Y:S01]  /*3000*/  IMAD.U32 R2, RZ, RZ, UR5 ;  /* 0x00000005ff027e24 */ /* 0x007fe2000f8e00ff */
[----:B------:R-:W-:Y:S02]  /*3010*/  MOV R0, UR5 ;  /* 0x0000000500007c02 */ /* 0x000fe40008000f00 */
[----:B------:R-:W-:Y:S02]  /*3020*/  PLOP3.LUT P1, PT, PT, PT, UP1, 0x80, 0x0 ;  /* 0x000000000000781c */ /* 0x000fe40003f2f018 */
[----:B------:R-:W-:-:S02]  /*3030*/  ISETP.GE.AND.EX P0, PT, R0, R7, PT, P0 ;  /* 0x000000070000720c */ /* 0x000fc40003f06300 */
[----:B------:R-:W-:-:S13]  /*3040*/  ISETP.LT.AND.EX P1, PT, R2, UR11, PT, P1 ;  /* 0x0000000b02007c0c */ /* 0x000fda000bf21310 */
[----:B------:R-:W-:Y:S05]  /*3050*/  @!P0 BRA P1, `(.L_x_4653) ;  /* 0xffffffd0009c8947 */ /* 0x000fea000083ffff */
[----:B------:R-:W-:Y:S05]  /*3060*/  EXIT ;  /* 0x000000000000794d */ /* 0x000fea0003800000 */
        .weak           $__internal_106_$__cuda_sm20_sqrt_rn_f32_slowpath
        .type           $__internal_106_$__cuda_sm20_sqrt_rn_f32_slowpath,@function
        .size           $__internal_106_$__cuda_sm20_sqrt_rn_f32_slowpath,($__internal_107_$__cuda_sm3x_div_rn_noftz_f32_slowpath - $__internal_106_$__cuda_sm20_sqrt_rn_f32_slowpath)
$__internal_106_$__cuda_sm20_sqrt_rn_f32_slowpath:
        /* <DEDUP_REMOVED lines=19> */
.L_x_4654:
[----:B------:R-:W-:Y:S01]  /*31a0*/  HFMA2.MMA R37, -RZ, RZ, 0, 0 ;  /* 0x00000000ff257435 */ /* 0x000fe200000001ff */
[----:B------:R-:W-:-:S05]  /*31b0*/  IMAD.MOV.U32 R36, RZ, RZ, R2 ;  /* 0x000000ffff247224 */ /* 0x000fca00078e0002 */
[----:B------:R-:W-:Y:S05]  /*31c0*/  RET.REL.NODEC R36 `(_Z25multi_tensor_apply_kernelI18TensorListMetadataILi5ELb0EEN18transformer_engine17multi_tensor_adam17AdamFunctorMasterIffflEEJffffffNS3_10adamMode_tEfEEvlPViT_T0_DpT1_) ;  /* 0xffffffcc248c7950 */ /* 0x000fea0003c3ffff */
        .weak           $__internal_107_$__cuda_sm3x_div_rn_noftz_f32_slowpath
        .type           $__internal_107_$__cuda_sm3x_div_rn_noftz_f32_slowpath,@function
        .size           $__internal_107_$__cuda_sm3x_div_rn_noftz_f32_slowpath,(.L_x_5590 - $__internal_107_$__cuda_sm3x_div_rn_noftz_f32_slowpath)
$__internal_107_$__cuda_sm3x_div_rn_noftz_f32_slowpath:
        /* <DEDUP_REMOVED lines=31> */
[----:B------:R-:W-:Y:S01]  /*33c0*/  @P3 MOV R37, RZ ;  /* 0x000000ff00253202 */ /* 0x000fe20000000f00 */
[----:B------:R-:W-:Y:S02]  /*33d0*/  @!P3 IMAD.MOV.U32 R37, RZ, RZ, -0x40 ;  /* 0xffffffc0ff25b424 */ /* 0x000fe400078e00ff */
[----:B------:R-:W-:-:S03]  /*33e0*/  @!P3 FFMA R43, R43, 1.84467440737095516160e+19, RZ ;  /* 0x5f8000002b2bb823 */ /* 0x000fc600000000ff */
[----:B------:R-:W-:Y:S01]  /*33f0*/  @!P4 FFMA R2, R2, 1.84467440737095516160e+19, RZ ;  /* 0x5f8000000202c823 */ /* 0x000fe200000000ff */
[----:B------:R-:W-:-:S07]  /*3400*/  @!P4 IADD3 R37, R37, 0x40, RZ ;  /* 0x000000402525c810 */ /* 0x000fce0007ffe0ff */
.L_x_4656:
        /* <DEDUP_REMOVED lines=51> */
.L_x_4663:
[----:B------:R-:W-:-:S04]  /*3740*/  LOP3.LUT R2, R2, 0x80000000, RZ, 0xc0, !PT ;  /* 0x8000000002027812 */ /* 0x000fc800078ec0ff */
[----:B------:R-:W-:Y:S01]  /*3750*/  LOP3.LUT R2, R2, 0x7f800000, RZ, 0xfc, !PT ;  /* 0x7f80000002027812 */ /* 0x000fe200078efcff */
[----:B------:R-:W-:Y:S06]  /*3760*/  BRA `(.L_x_4664) ;  /* 0x0000000000047947 */ /* 0x000fec0003800000 */
.L_x_4662:
[----:B------:R-:W-:-:S07]  /*3770*/  LEA R2, R37, R2, 0x17 ;  /* 0x0000000225027211 */ /* 0x000fce00078eb8ff */
.L_x_4664:
[----:B------:R-:W-:Y:S05]  /*3780*/  BSYNC B1 ;  /* 0x0000000000017941 */ /* 0x000fea0003800000 */
.L_x_4661:
[----:B------:R-:W-:Y:S05]  /*3790*/  BRA `(.L_x_4665) ;  /* 0x0000000000207947 */ /* 0x000fea0003800000 */
.L_x_4660:
[----:B------:R-:W-:-:S04]  /*37a0*/  LOP3.LUT R2, R2, 0x80000000, R43, 0x48, !PT ;  /* 0x8000000002027812 */ /* 0x000fc800078e482b */
[----:B------:R-:W-:Y:S01]  /*37b0*/  LOP3.LUT R2, R2, 0x7f800000, RZ, 0xfc, !PT ;  /* 0x7f80000002027812 */ /* 0x000fe200078efcff */
[----:B------:R-:W-:Y:S06]  /*37c0*/  BRA `(.L_x_4665) ;  /* 0x0000000000147947 */ /* 0x000fec0003800000 */
.L_x_4659:
[----:B------:R-:W-:Y:S01]  /*37d0*/  LOP3.LUT R2, R2, 0x80000000, R43, 0x48, !PT ;  /* 0x8000000002027812 */ /* 0x000fe200078e482b */
[----:B------:R-:W-:Y:S06]  /*37e0*/  BRA `(.L_x_4665) ;  /* 0x00000000000c7947 */ /* 0x000fec0003800000 */
.L_x_4658:
[----:B------:R-:W0:Y:S01]  /*37f0*/  MUFU.RSQ R2, -QNAN ;  /* 0xffc0000000027908 */ /* 0x000e220000001400 */
[----:B------:R-:W-:Y:S05]  /*3800*/  BRA `(.L_x_4665) ;  /* 0x0000000000047947 */ /* 0x000fea0003800000 */
.L_x_4657:
[----:B------:R-:W-:-:S07]  /*3810*/  FADD.FTZ R2, R43, R2 ;  /* 0x000000022b027221 */ /* 0x000fce0000010000 */
.L_x_4665:
[----:B------:R-:W-:Y:S05]  /*3820*/  BSYNC B0 ;  /* 0x0000000000007941 */ /* 0x000fea0003800000 */
.L_x_4655:
[----:B------:R-:W-:-:S06]  /*3830*/  HFMA2.MMA R37, -RZ, RZ, 0, 0 ;  /* 0x00000000ff257435 */ /* 0x000fcc00000001ff */
[----:B0-----:R-:W-:Y:S05]  /*3840*/  RET.REL.NODEC R36 `(_Z25multi_tensor_apply_kernelI18TensorListMetadataILi5ELb0EEN18transformer_engine17multi_tensor_adam17AdamFunctorMasterIffflEEJffffffNS3_10adamMode_tEfEEvlPViT_T0_DpT1_) ;  /* 0xffffffc424ec7950 */ /* 0x001fea0003c3ffff */
.L_x_4666:
        /* <DEDUP_REMOVED lines=11> */
.L_x_5590:


//--------------------- .text._Z25multi_tensor_apply_kernelI18TensorListMetadataILi4ELb0EEN18transformer_engine17multi_tensor_adam11AdamFunctorI13__nv_bfloat16S5_flEEJffffffNS3_10adamMode_tEfEEvlPViT_T0_DpT1_ --------------------------
	.section	.text._Z25multi_tensor_apply_kernelI18TensorListMetadataILi4ELb0EEN18transformer_engine17multi_tensor_adam11AdamFunctorI13__nv_bfloat16S5_flEEJffffffNS3_10adamMode_tEfEEvlPViT_T0_DpT1_,"ax",@progbits
	.align	128
        .global         _Z25multi_tensor_apply_kernelI18TensorListMetadataILi4ELb0EEN18transformer_engine17multi_tensor_adam11AdamFunctorI13__nv_bfloat16S5_flEEJffffffNS3_10adamMode_tEfEEvlPViT_T0_DpT1_
        .type           _Z25multi_tensor_apply_kernelI18TensorListMetadataILi4ELb0EEN18transformer_engine17multi_tensor_adam11AdamFunctorI13__nv_bfloat16S5_flEEJffffffNS3_10adamMode_tEfEEvlPViT_T0_DpT1_,@function
        .size           _Z25multi_tensor_apply_kernelI18TensorListMetadataILi4ELb0EEN18transformer_engine17multi_tensor_adam11AdamFunctorI13__nv_bfloat16S5_flEEJffffffNS3_10adamMode_tEfEEvlPViT_T0_DpT1_,(.L_x_5592 - _Z25multi_tensor_apply_kernelI18TensorListMetadataILi4ELb0EEN18transformer_engine17multi_tensor_adam11AdamFunctorI13__nv_bfloat16S5_flEEJffffffNS3_10adamMode_tEfEEvlPViT_T0_DpT1_)
        .other          _Z25multi_tensor_apply_kernelI18TensorListMetadataILi4ELb0EEN18transformer_engine17multi_tensor_adam11AdamFunctorI13__nv_bfloat16S5_flEEJffffffNS3_10adamMode_tEfEEvlPViT_T0_DpT1_,@"STO_CUDA_ENTRY STV_DEFAULT"
_Z25multi_tensor_apply_kernelI18TensorListMetadataILi4ELb0EEN18transformer_engine17multi_tensor_adam11AdamFunctorI13__nv_bfloat16S5_flEEJffffffNS3_10adamMode_tEfEEvlPViT_T0_DpT1_:
.text._Z25multi_tensor_apply_kernelI18TensorListMetadataILi4ELb0EEN18transformer_engine17multi_tensor_adam11AdamFunctorI13__nv_bfloat16S5_flEEJffffffNS3_10adamMode_tEfEEvlPViT_T0_DpT1_:
        /* <DEDUP_REMOVED lines=44> */
.L_x_4741:
[----:B------:R-:W0:Y:S01]  /*02c0*/  S2R R2, SR_TID.X ;  /* 0x0000000000027919 */ /* 0x000e220000002100 */
[----:B-1----:R-:W-:Y:S01]  /*02d0*/  MOV R7, UR11 ;  /* 0x0000000b00077c02 */ /* 0x002fe20008000f00 */
[----:B------:R-:W-:Y:S01]  /*02e0*/  UIMAD UR12, UR26, UR22, URZ ;  /* 0x000000161a0c72a4 */ /* 0x000fe2000f8e023f */
[----:B------:R-:W-:-:S03]  /*02f0*/  MOV R5, UR11 ;  /* 0x0000000b00057c02 */ /* 0x000fc60008000f00 */
        /* <DEDUP_REMOVED lines=13> */
[----:B------:R-:W-:Y:S02]  /*03d0*/  ISETP.GE.U32.AND P3, PT, R52, UR22, PT ;  /* 0x0000001634007c0c */ /* 0x000fe4000bf66070 */
[----:B------:R-:W-:Y:S02]  /*03e0*/  SHF.R.S32.HI R53, RZ, 0x1f, R52 ;  /* 0x0000001fff357819 */ /* 0x000fe40000011434 */
[----:B------:R-:W-:-:S02]  /*03f0*/  ISETP.GT.AND.EX P0, PT, R5, R3, !P0, P2 ;  /* 0x000000030500720c */ /* 0x000fc40004704320 */
[----:B------:R-:W-:Y:S02]  /*0400*/  MOV R5, UR10 ;  /* 0x0000000a00057c02 */ /* 0x000fe40008000f00 */
[C---:B------:R-:W-:Y:S02]  /*0410*/  ISETP.LT.U32.AND P2, PT, R52.reuse, UR6, PT ;  /* 0x0000000634007c0c */ /* 0x040fe4000bf41070 */
[----:B------:R-:W-:Y:S01]  /*0420*/  ISETP.GE.AND.EX P3, PT, R53, UR23, PT, P3 ;  /* 0x0000001735007c0c */ /* 0x000fe2000bf66330 */
[----:B------:R-:W-:Y:S01]  /*0430*/  IMAD.WIDE.U32 R2, R5, UR22, R2 ;  /* 0x0000001605027c25 */ /* 0x000fe2000f8e0002 */
[----:B------:R-:W-:Y:S02]  /*0440*/  IADD3 R10, R52, UR25, RZ ;  /* 0x00000019340a7c10 */ /* 0x000fe4000fffe0ff */
[----:B------:R-:W-:Y:S01]  /*0450*/  ISETP.GT.AND.EX P3, PT, R7, R53, !P3, P2 ;  /* 0x000000350700720c */ /* 0x000fe20005f64320 */
[----:B------:R-:W-:Y:S01]  /*0460*/  IMAD.WIDE.U32 R16, R5, UR22, R16 ;  /* 0x0000001605107c25 */ /* 0x000fe2000f8e0010 */
[----:B------:R-:W-:-:S02]  /*0470*/  ISETP.GE.U32.AND P2, PT, R10, UR22, PT ;  /* 0x000000160a007c0c */ /* 0x000fc4000bf46070 */
[----:B------:R-:W-:Y:S01]  /*0480*/  SHF.R.S32.HI R11, RZ, 0x1f, R10 ;  /* 0x0000001fff0b7819 */ /* 0x000fe2000001140a */
[----:B------:R-:W-:Y:S01]  /*0490*/  IMAD.SHL.U32 R50, R2, 0x2, RZ ;  /* 0x0000000202327824 */ /* 0x000fe200078e00ff */
[----:B------:R-:W-:Y:S01]  /*04a0*/  ISETP.LT.U32.AND P4, PT, R10, UR6, PT ;  /* 0x000000060a007c0c */ /* 0x000fe2000bf81070 */
[----:B------:R-:W-:Y:S01]  /*04b0*/  IMAD.WIDE.U32 R12, R5, UR22, R52 ;  /* 0x00000016050c7c25 */ /* 0x000fe2000f8e0034 */
[----:B------:R-:W-:Y:S02]  /*04c0*/  ISETP.GE.AND.EX P2, PT, R11, UR23, PT, P2 ;  /* 0x000000170b007c0c */ /* 0x000fe4000bf46320 */
[----:B------:R-:W-:Y:S01]  /*04d0*/  IADD3 R15, R3, UR12, RZ ;  /* 0x0000000c030f7c10 */ /* 0x000fe2000fffe0ff */
[----:B------:R-:W-:Y:S01]  /*04e0*/  IMAD.SHL.U32 R22, R16, 0x2, RZ ;  /* 0x0000000210167824 */ /* 0x000fe200078e00ff */
[----:B------:R-:W-:Y:S02]  /*04f0*/  IADD3 R3, R17, UR12, RZ ;  /* 0x0000000c11037c10 */ /* 0x000fe4000fffe0ff */
[----:B------:R-:W-:Y:S01]  /*0500*/  ISETP.GT.AND.EX P2, PT, R7, R11, !P2, P4 ;  /* 0x0000000b0700720c */ /* 0x000fe20005744340 */
[----:B------:R-:W-:Y:S01]  /*0510*/  IMAD.WIDE.U32 R10, R5, UR22, R10 ;  /* 0x00000016050a7c25 */ /* 0x000fe2000f8e000a */
[----:B------:R-:W-:-:S02]  /*0520*/  SHF.L.U64.HI R21, R2, 0x1, R15 ;  /* 0x0000000102157819 */ /* 0x000fc4000001020f */
[----:B------:R-:W-:Y:S02]  /*0530*/  @P0 IADD3 R8, P4, R50, UR14, RZ ;  /* 0x0000000e32080c10 */ /* 0x000fe4000ff9e0ff */
[C---:B------:R-:W-:Y:S02]  /*0540*/  SHF.L.U32 R26, R16.reuse, 0x2, RZ ;  /* 0x00000002101a7819 */ /* 0x040fe400000006ff */
[C-C-:B------:R-:W-:Y:S02]  /*0550*/  SHF.L.U64.HI R23, R16.reuse, 0x1, R3.reuse ;  /* 0x0000000110177819 */ /* 0x140fe40000010203 */
[----:B------:R-:W-:Y:S01]  /*0560*/  SHF.L.U64.HI R16, R16, 0x2, R3 ;  /* 0x0000000210107819 */ /* 0x000fe20000010203 */
[----:B------:R-:W-:Y:S01]  /*0570*/  IMAD.SHL.U32 R3, R12, 0x2, RZ ;  /* 0x000000020c037824 */ /* 0x000fe200078e00ff */
[----:B------:R-:W-:Y:S02]  /*0580*/  IADD3 R5, R13, UR12, RZ ;  /* 0x0000000c0d057c10 */ /* 0x000fe4000fffe0ff */
[----:B------:R-:W-:-:S02]  /*0590*/  @P0 IADD3.X R9, R21, UR15, RZ, P4, !PT ;  /* 0x0000000f15090c10 */ /* 0x000fc4000a7fe4ff */
[----:B------:R-:W-:Y:S02]  /*05a0*/  @P1 IADD3 R18, P4, R22, UR14, RZ ;  /* 0x0000000e16121c10 */ /* 0x000fe4000ff9e0ff */
[----:B------:R-:W-:Y:S02]  /*05b0*/  SHF.L.U32 R30, R12, 0x2, RZ ;  /* 0x000000020c1e7819 */ /* 0x000fe400000006ff */
[----:B------:R-:W-:Y:S01]  /*05c0*/  SHF.L.U32 R20, R2, 0x2, RZ ;  /* 0x0000000202147819 */ /* 0x000fe200000006ff */
[----:B------:R-:W-:Y:S01]  /*05d0*/  HFMA2.MMA R17, -RZ, RZ, 0, 0 ;  /* 0x00000000ff117435 */ /* 0x000fe200000001ff */
[C-C-:B------:R-:W-:Y:S01]  /*05e0*/  SHF.L.U64.HI R4, R12.reuse, 0x1, R5.reuse ;  /* 0x000000010c047819 */ /* 0x140fe20000010205 */
[----:B------:R-:W2:Y:S01]  /*05f0*/  @P0 LDG.E.U16 R13, desc[UR20][R8.64] ;  /* 0x00000014080d0981 */ /* 0x000ea2000c1e1500 */
[----:B------:R-:W-:Y:S01]  /*0600*/  SHF.L.U64.HI R12, R12, 0x2, R5 ;  /* 0x000000020c0c7819 */ /* 0x000fe20000010205 */
[----:B------:R-:W-:Y:S01]  /*0610*/  IMAD.SHL.U32 R5, R10, 0x2, RZ ;  /* 0x000000020a057824 */ /* 0x000fe200078e00ff */
[----:B------:R-:W-:-:S02]  /*0620*/  @P1 IADD3.X R19, R23, UR15, RZ, P4, !PT ;  /* 0x0000000f17131c10 */ /* 0x000fc4000a7fe4ff */
[----:B------:R-:W-:Y:S02]  /*0630*/  @P3 IADD3 R28, P4, R3, UR16, RZ ;  /* 0x00000010031c3c10 */ /* 0x000fe4000ff9e0ff */
[----:B------:R-:W-:Y:S01]  /*0640*/  IADD3 R7, R11, UR12, RZ ;  /* 0x0000000c0b077c10 */ /* 0x000fe2000fffe0ff */
[----:B------:R0:W3:Y:S01]  /*0650*/  @P1 LDG.E.U16 R14, desc[UR20][R18.64] ;  /* 0x00000014120e1981 */ /* 0x0000e2000c1e1500 */
[----:B------:R-:W-:Y:S02]  /*0660*/  @P3 IADD3 R24, P5, R3, UR14, RZ ;  /* 0x0000000e03183c10 */ /* 0x000fe4000ffbe0ff */
[----:B------:R-:W-:Y:S02]  /*0670*/  @P3 IADD3.X R29, R4, UR17, RZ, P4, !PT ;  /* 0x00000011041d3c10 */ /* 0x000fe4000a7fe4ff */
[----:B------:R-:W-:Y:S02]  /*0680*/  SHF.L.U64.HI R6, R10, 0x1, R7 ;  /* 0x000000010a067819 */ /* 0x000fe40000010207 */
[----:B------:R-:W-:Y:S01]  /*0690*/  @P3 IADD3.X R25, R4, UR15, RZ, P5, !PT ;  /* 0x0000000f04193c10 */ /* 0x000fe2000affe4ff */
[----:B------:R-:W4:Y:S01]  /*06a0*/  @P3 LDG.E.U16 R36, desc[UR20][R28.64] ;  /* 0x000000141c243981 */ /* 0x000f22000c1e1500 */
[----:B------:R-:W-:-:S02]  /*06b0*/  @P2 IADD3 R40, P4, R5, UR16, RZ ;  /* 0x0000001005282c10 */ /* 0x000fc4000ff9e0ff */
[----:B------:R-:W-:Y:S01]  /*06c0*/  @P2 IADD3 R32, P5, R5, UR14, RZ ;  /* 0x0000000e05202c10 */ /* 0x000fe2000ffbe0ff */
[----:B------:R1:W4:Y:S01]  /*06d0*/  @P3 LDG.E.U16 R0, desc[UR20][R24.64] ;  /* 0x0000001418003981 */ /* 0x000322000c1e1500 */
[----:B------:R-:W-:Y:S02]  /*06e0*/  @P2 IADD3.X R41, R6, UR17, RZ, P4, !PT ;  /* 0x0000001106292c10 */ /* 0x000fe4000a7fe4ff */
[----:B------:R-:W-:Y:S02]  /*06f0*/  SHF.L.U64.HI R15, R2, 0x2, R15 ;  /* 0x00000002020f7819 */ /* 0x000fe4000001020f */
[----:B------:R-:W-:Y:S02]  /*0700*/  @P2 IADD3.X R33, R6, UR15, RZ, P5, !PT ;  /* 0x0000000f06212c10 */ /* 0x000fe4000affe4ff */
[----:B------:R-:W-:Y:S02]  /*0710*/  IADD3 R50, P6, R50, UR16, RZ ;  /* 0x0000001032327c10 */ /* 0x000fe4000ffde0ff */
[----:B------:R-:W-:Y:S01]  /*0720*/  SHF.L.U32 R34, R10, 0x2, RZ ;  /* 0x000000020a227819 */ /* 0x000fe200000006ff */
[----:B------:R1:W4:Y:S01]  /*0730*/  @P2 LDG.E.U16 R37, desc[UR20][R32.64] ;  /* 0x0000001420252981 */ /* 0x000322000c1e1500 */
[----:B0-----:R-:W-:-:S02]  /*0740*/  IADD3 R18, P4, R20, UR18, RZ ;  /* 0x0000001214127c10 */ /* 0x001fc4000ff9e0ff */
[----:B------:R-:W-:Y:S02]  /*0750*/  IADD3 R20, P5, R20, UR8, RZ ;  /* 0x0000000814147c10 */ /* 0x000fe4000ffbe0ff */
[----:B------:R-:W-:Y:S02]  /*0760*/  CS2R R8, SRZ ;  /* 0x0000000000087805 */ /* 0x000fe4000001ff00 */
[----:B------:R-:W-:Y:S01]  /*0770*/  IADD3.X R51, R21, UR17, RZ, P6, !PT ;  /* 0x0000001115337c10 */ /* 0x000fe2000b7fe4ff */
[----:B------:R-:W-:Y:S01]  /*0780*/  IMAD.MOV.U32 R39, RZ, RZ, RZ ;  /* 0x000000ffff277224 */ /* 0x000fe200078e00ff */
[C---:B------:R-:W-:Y:S01]  /*0790*/  IADD3.X R19, R15.reuse, UR19, RZ, P4, !PT ;  /* 0x000000130f137c10 */ /* 0x040fe2000a7fe4ff */
[----:B------:R0:W4:Y:S01]  /*07a0*/  @P2 LDG.E.U16 R38, desc[UR20][R40.64] ;  /* 0x0000001428262981 */ /* 0x000122000c1e1500 */
[----:B------:R-:W-:Y:S02]  /*07b0*/  IADD3.X R21, R15, UR9, RZ, P5, !PT ;  /* 0x000000090f157c10 */ /* 0x000fe4000affe4ff */
[----:B-1----:R-:W-:-:S02]  /*07c0*/  IADD3 R24, P4, R26, UR18, RZ ;  /* 0x000000121a187c10 */ /* 0x002fc4000ff9e0ff */
[----:B------:R-:W-:Y:S02]  /*07d0*/  IADD3 R26, P5, R26, UR8, RZ ;  /* 0x000000081a1a7c10 */ /* 0x000fe4000ffbe0ff */
[----:B------:R-:W-:Y:S02]  /*07e0*/  IADD3 R22, P6, R22, UR16, RZ ;  /* 0x0000001016167c10 */ /* 0x000fe4000ffde0ff */
[C---:B------:R-:W-:Y:S02]  /*07f0*/  IADD3.X R25, R16.reuse, UR19, RZ, P4, !PT ;  /* 0x0000001310197c10 */ /* 0x040fe4000a7fe4ff */
[----:B------:R-:W-:Y:S02]  /*0800*/  IADD3.X R27, R16, UR9, RZ, P5, !PT ;  /* 0x00000009101b7c10 */ /* 0x000fe4000affe4ff */
[C---:B------:R-:W-:Y:S01]  /*0810*/  IADD3 R28, P4, R30.reuse, UR18, RZ ;  /* 0x000000121e1c7c10 */ /* 0x040fe2000ff9e0ff */
[----:B------:R-:W4:Y:S01]  /*0820*/  @P0 LDG.E.U16 R16, desc[UR20][R50.64] ;  /* 0x0000001432100981 */ /* 0x000f22000c1e1500 */
[----:B------:R-:W-:-:S02]  /*0830*/  IADD3 R30, P5, R30, UR8, RZ ;  /* 0x000000081e1e7c10 */ /* 0x000fc4000ffbe0ff */
[----:B------:R-:W-:Y:S01]  /*0840*/  IADD3.X R23, R23, UR17, RZ, P6, !PT ;  /* 0x0000001117177c10 */ /* 0x000fe2000b7fe4ff */
[----:B------:R-:W-:Y:S01]  /*0850*/  IMAD.MOV.U32 R2, RZ, RZ, RZ ;  /* 0x000000ffff027224 */ /* 0x000fe200078e00ff */
[----:B------:R-:W-:Y:S01]  /*0860*/  SHF.L.U64.HI R10, R10, 0x2, R7 ;  /* 0x000000020a0a7819 */ /* 0x000fe20000010207 */
[----:B------:R-:W-:Y:S01]  /*0870*/  HFMA2.MMA R7, -RZ, RZ, 0, 0 ;  /* 0x00000000ff077435 */ /* 0x000fe200000001ff */
[C---:B------:R-:W-:Y:S01]  /*0880*/  IADD3.X R29, R12.reuse, UR19, RZ, P4, !PT ;  /* 0x000000130c1d7c10 */ /* 0x040fe2000a7fe4ff */
[----:B------:R-:W4:Y:S01]  /*0890*/  @P1 LDG.E.U16 R15, desc[UR20][R22.64] ;  /* 0x00000014160f1981 */ /* 0x000f22000c1e1500 */
[----:B------:R-:W-:Y:S02]  /*08a0*/  IADD3.X R31, R12, UR9, RZ, P5, !PT ;  /* 0x000000090c1f7c10 */ /* 0x000fe4000affe4ff */
[C---:B------:R-:W-:Y:S01]  /*08b0*/  IADD3 R32, P4, R34.reuse, UR18, RZ ;  /* 0x0000001222207c10 */ /* 0x040fe2000ff9e0ff */
[----:B------:R1:W5:Y:S01]  /*08c0*/  @P0 LDG.E R2, desc[UR20][R18.64] ;  /* 0x0000001412020981 */ /* 0x000362000c1e1900 */
[----:B------:R-:W-:-:S02]  /*08d0*/  IADD3 R34, P5, R34, UR8, RZ ;  /* 0x0000000822227c10 */ /* 0x000fc4000ffbe0ff */
[----:B------:R-:W-:Y:S01]  /*08e0*/  MOV R43, RZ ;  /* 0x000000ff002b7202 */ /* 0x000fe20000000f00 */
[----:B------:R1:W5:Y:S01]  /*08f0*/  @P1 LDG.E R17, desc[UR20][R24.64] ;  /* 0x0000001418111981 */ /* 0x000362000c1e1900 */
[----:B------:R-:W-:Y:S02]  /*0900*/  MOV R11, RZ ;  /* 0x000000ff000b7202 */ /* 0x000fe40000000f00 */
[C---:B------:R-:W-:Y:S01]  /*0910*/  IADD3.X R33, R10.reuse, UR19, RZ, P4, !PT ;  /* 0x000000130a217c10 */ /* 0x040fe2000a7fe4ff */
[----:B------:R1:W5:Y:S01]  /*0920*/  @P1 LDG.E R39, desc[UR20][R26.64] ;  /* 0x000000141a271981 */ /* 0x000362000c1e1900 */
[----:B------:R-:W-:-:S03]  /*0930*/  IADD3.X R35, R10, UR9, RZ, P5, !PT ;  /* 0x000000090a237c10 */ /* 0x000fc6000affe4ff */
[----:B------:R1:W5:Y:S04]  /*0940*/  @P0 LDG.E R43, desc[UR20][R20.64] ;  /* 0x00000014142b0981 */ /* 0x000368000c1e1900 */
[----:B------:R1:W5:Y:S04]  /*0950*/  @P3 LDG.E R7, desc[UR20][R28.64] ;  /* 0x000000141c073981 */ /* 0x000368000c1e1900 */
[----:B------:R1:W5:Y:S04]  /*0960*/  @P3 LDG.E R9, desc[UR20][R30.64] ;  /* 0x000000141e093981 */ /* 0x000368000c1e1900 */
[----:B------:R1:W5:Y:S04]  /*0970*/  @P2 LDG.E R8, desc[UR20][R32.64] ;  /* 0x0000001420082981 */ /* 0x000368000c1e1900 */
[----:B------:R1:W5:Y:S01]  /*0980*/  @P2 LDG.E R11, desc[UR20][R34.64] ;  /* 0x00000014220b2981 */ /* 0x000362000c1e1900 */
[----:B------:R-:W-:Y:S01]  /*0990*/  ISETP.NE.AND P4, PT, RZ, UR27, PT ;  /* 0x0000001bff007c0c */ /* 0x000fe2000bf85270 */
[----:B------:R-:W-:Y:S01]  /*09a0*/  HFMA2.MMA R12, -RZ, RZ, 0, 0 ;  /* 0x00000000ff0c7435 */ /* 0x000fe200000001ff */
[----:B------:R-:W-:Y:S01]  /*09b0*/  MOV R10, RZ ;  /* 0x000000ff000a7202 */ /* 0x000fe20000000f00 */
[----:B------:R-:W-:Y:S01]  /*09c0*/  HFMA2.MMA R45, -RZ, RZ, 0, 0 ;  /* 0x00000000ff2d7435 */ /* 0x000fe200000001ff */
[----:B0-----:R-:W-:-:S05]  /*09d0*/  IMAD.MOV.U32 R41, RZ, RZ, RZ ;  /* 0x000000ffff297224 */ /* 0x001fca00078e00ff */
[----:B--2---:R-:W-:Y:S01]  /*09e0*/  @P0 IMAD.U32 R45, R13, 0x10000, RZ ;  /* 0x000100000d2d0824 */ /* 0x004fe200078e00ff */
[----:B------:R-:W-:Y:S02]  /*09f0*/  MOV R13, RZ ;  /* 0x000000ff000d7202 */ /* 0x000fe40000000f00 */
[----:B---3--:R-:W-:Y:S01]  /*0a00*/  @P1 SHF.L.U32 R41, R14, 0x10, RZ ;  /* 0x000000100e291819 */ /* 0x008fe200000006ff */
[----:B----4-:R-:W-:Y:S01]  /*0a10*/  @P2 IMAD.U32 R13, R37, 0x10000, RZ ;  /* 0x00010000250d2824 */ /* 0x010fe200078e00ff */
[----:B------:R-:W-:Y:S01]  /*0a20*/  @P0 SHF.L.U32 R10, R16, 0x10, RZ ;  /* 0x00000010100a0819 */ /* 0x000fe200000006ff */
[----:B------:R-:W-:Y:S01]  /*0a30*/  HFMA2.MMA R16, -RZ, RZ, 0, 0 ;  /* 0x00000000ff107435 */ /* 0x000fe200000001ff */
[----:B------:R-:W-:Y:S01]  /*0a40*/  @P1 IMAD.U32 R12, R15, 0x10000, RZ ;  /* 0x000100000f0c1824 */ /* 0x000fe200078e00ff */
[----:B------:R-:W-:-:S04]  /*0a50*/  CS2R R14, SRZ ;  /* 0x00000000000e7805 */ /* 0x000fc8000001ff00 */
[----:B------:R-:W-:Y:S01]  /*0a60*/  @P2 IMAD.U32 R16, R38, 0x10000, RZ ;  /* 0x0001000026102824 */ /* 0x000fe200078e00ff */
[----:B------:R-:W-:Y:S02]  /*0a70*/  @P3 SHF.L.U32 R14, R0, 0x10, RZ ;  /* 0x00000010000e3819 */ /* 0x000fe400000006ff */
[----:B------:R-:W-:Y:S01]  /*0a80*/  @P3 SHF.L.U32 R15, R36, 0x10, RZ ;  /* 0x00000010240f3819 */ /* 0x000fe200000006ff */
        /* <DEDUP_REMOVED lines=20> */
[----:B------:R-:W-:Y:S05]  /*0bd0*/  CALL.REL.NOINC `($__internal_109_$__cuda_sm3x_div_rn_noftz_f32_slowpath) ;  /* 0x00000024006c7944 */ /* 0x000fea0003c00000 */
[----:B------:R-:W-:-:S07]  /*0be0*/  IMAD.MOV.U32 R46, RZ, RZ, R2 ;  /* 0x000000ffff2e7224 */ /* 0x000fce00078e0002 */
.L_x_4669:
[----:B------:R-:W-:Y:S05]  /*0bf0*/  BSYNC B2 ;  /* 0x0000000000027941 */ /* 0x000fea0003800000 */
.L_x_4668:
        /* <DEDUP_REMOVED lines=14> */
[----:B------:R-:W-:Y:S05]  /*0ce0*/  CALL.REL.NOINC `($__internal_109_$__cuda_sm3x_div_rn_noftz_f32_slowpath) ;  /* 0x0000002400287944 */ /* 0x000fea0003c00000 */
[----:B------:R-:W-:-:S07]  /*0cf0*/  IMAD.MOV.U32 R36, RZ, RZ, R2 ;  /* 0x000000ffff247224 */ /* 0x000fce00078e0002 */
.L_x_4671:
[----:B------:R-:W-:Y:S05]  /*0d00*/  BSYNC B2 ;  /* 0x0000000000027941 */ /* 0x000fea0003800000 */
.L_x_4670:
[----:B------:R-:W-:Y:S01]  /*0d10*/  IADD3 R2, R36, -0xd000000, RZ ;  /* 0xf300000024027810 */ /* 0x000fe20007ffe0ff */
[----:B------:R0:W1:Y:S01]  /*0d20*/  MUFU.RSQ R45, R36 ;  /* 0x00000024002d7308 */ /* 0x0000620000001400 */
[----:B------:R-:W-:Y:S02]  /*0d30*/  BSSY B0, `(.L_x_4672) ;  /* 0x000000a000007945 */ /* 0x000fe40003800000 */
[----:B------:R-:W-:-:S13]  /*0d40*/  ISETP.GT.U32.AND P3, PT, R2, 0x727fffff, PT ;  /* 0x727fffff0200780c */ /* 0x000fda0003f64070 */
[----:B0-----:R-:W-:Y:S05]  /*0d50*/  @!P3 BRA `(.L_x_4673) ;  /* 0x00000000000cb947 */ /* 0x001fea0003800000 */
[----:B------:R-:W-:-:S07]  /*0d60*/  MOV R2, 0xd80 ;  /* 0x00000d8000027802 */ /* 0x000fce0000000f00 */
[----:B-1----:R-:W-:Y:S05]  /*0d70*/  CALL.REL.NOINC `($__internal_108_$__cuda_sm20_sqrt_rn_f32_slowpath) ;  /* 0x0000002000ac7944 */ /* 0x002fea0003c00000 */
[----:B------:R-:W-:Y:S05]  /*0d80*/  BRA `(.L_x_4674) ;  /* 0x0000000000107947 */ /* 0x000fea0003800000 */
.L_x_4673:
[C---:B-1----:R-:W-:Y:S01]  /*0d90*/  FMUL.FTZ R37, R45.reuse, R36 ;  /* 0x000000242d257220 */ /* 0x042fe20000410000 */
[----:B------:R-:W-:-:S03]  /*0da0*/  FMUL.FTZ R42, R45, 0.5 ;  /* 0x3f0000002d2a7820 */ /* 0x000fc60000410000 */
[----:B------:R-:W-:-:S04]  /*0db0*/  FFMA R36, -R37, R37, R36 ;  /* 0x0000002525247223 */ /* 0x000fc80000000124 */
[----:B------:R-:W-:-:S07]  /*0dc0*/  FFMA R42, R36, R42, R37 ;  /* 0x0000002a242a7223 */ /* 0x000fce0000000025 */
.L_x_4674:
[----:B------:R-:W-:Y:S05]  /*0dd0*/  BSYNC B0 ;  /* 0x0000000000007941 */ /* 0x000fea0003800000 */
.L_x_4672:
        /* <DEDUP_REMOVED lines=13> */
[----:B------:R-:W-:Y:S05]  /*0eb0*/  CALL.REL.NOINC `($__internal_109_$__cuda_sm3x_div_rn_noftz_f32_slowpath) ;  /* 0x0000002000b47944 */ /* 0x000fea0003c00000 */
.L_x_4676:
[----:B------:R-:W-:Y:S05]  /*0ec0*/  BSYNC B2 ;  /* 0x0000000000027941 */ /* 0x000fea0003800000 */
.L_x_4675:
[----:B------:R-:W0:Y:S01]  /*0ed0*/  LDC.64 R36, c[0x0][0xd80] ;  /* 0x00036000ff247b82 */ /* 0x000e220000000a00 */
[C---:B------:R-:W-:Y:S01]  /*0ee0*/  FMUL R38, R41.reuse, UR13 ;  /* 0x0000000d29267c20 */ /* 0x040fe20008400000 */
[----:B------:R-:W-:Y:S01]  /*0ef0*/  FMUL R40, R41, UR24 ;  /* 0x0000001829287c20 */ /* 0x000fe20008400000 */
[----:B------:R-:W-:Y:S02]  /*0f00*/  BSSY B2, `(.L_x_4677) ;  /* 0x0000014000027945 */ /* 0x000fe40003800000 */
        /* <DEDUP_REMOVED lines=17> */
[----:B------:R-:W-:Y:S05]  /*1020*/  CALL.REL.NOINC `($__internal_109_$__cuda_sm3x_div_rn_noftz_f32_slowpath) ;  /* 0x0000002000587944 */ /* 0x000fea0003c00000 */
[----:B------:R-:W-:-:S07]  /*1030*/  MOV R46, R2 ;  /* 0x00000002002e7202 */ /* 0x000fce0000000f00 */
.L_x_4678:
[----:B------:R-:W-:Y:S05]  /*1040*/  BSYNC B2 ;  /* 0x0000000000027941 */ /* 0x000fea0003800000 */
.L_x_4677:
        /* <DEDUP_REMOVED lines=14> */
[----:B------:R-:W-:Y:S05]  /*1130*/  CALL.REL.NOINC `($__internal_109_$__cuda_sm3x_div_rn_noftz_f32_slowpath) ;  /* 0x0000002000147944 */ /* 0x000fea0003c00000 */
[----:B------:R-:W-:-:S07]  /*1140*/  MOV R36, R2 ;  /* 0x0000000200247202 */ /* 0x000fce0000000f00 */
.L_x_4680:
[----:B------:R-:W-:Y:S05]  /*1150*/  BSYNC B2 ;  /* 0x0000000000027941 */ /* 0x000fea0003800000 */
.L_x_4679:
        /* <DEDUP_REMOVED lines=8> */
.L_x_4682:
[C---:B-1----:R-:W-:Y:S01]  /*11e0*/  FMUL.FTZ R37, R45.reuse, R36 ;  /* 0x000000242d257220 */ /* 0x042fe20000410000 */
[----:B------:R-:W-:-:S03]  /*11f0*/  FMUL.FTZ R42, R45, 0.5 ;  /* 0x3f0000002d2a7820 */ /* 0x000fc60000410000 */
[----:B------:R-:W-:-:S04]  /*1200*/  FFMA R36, -R37, R37, R36 ;  /* 0x0000002525247223 */ /* 0x000fc80000000124 */
[----:B------:R-:W-:-:S07]  /*1210*/  FFMA R42, R36, R42, R37 ;  /* 0x0000002a242a7223 */ /* 0x000fce0000000025 */
.L_x_4683:
[----:B------:R-:W-:Y:S05]  /*1220*/  BSYNC B0 ;  /* 0x0000000000007941 */ /* 0x000fea0003800000 */
.L_x_4681:
        /* <DEDUP_REMOVED lines=13> */
[----:B------:R-:W-:Y:S05]  /*1300*/  CALL.REL.NOINC `($__internal_109_$__cuda_sm3x_div_rn_noftz_f32_slowpath) ;  /* 0x0000001c00a07944 */ /* 0x000fea0003c00000 */
[----:B------:R-:W-:-:S07]  /*1310*/  MOV R45, R2 ;  /* 0x00000002002d7202 */ /* 0x000fce0000000f00 */
.L_x_4685:
[----:B------:R-:W-:Y:S05]  /*1320*/  BSYNC B2 ;  /* 0x0000000000027941 */ /* 0x000fea0003800000 */
.L_x_4684:
[----:B------:R-:W0:Y:S01]  /*1330*/  LDC.64 R36, c[0x0][0xd80] ;  /* 0x00036000ff247b82 */ /* 0x000e220000000a00 */
[C---:B------:R-:W-:Y:S01]  /*1340*/  FMUL R38, R14.reuse, UR13 ;  /* 0x0000000d0e267c20 */ /* 0x040fe20008400000 */
[----:B------:R-:W-:Y:S03]  /*1350*/  BSSY B2, `(.L_x_4686) ;  /* 0x0000015000027945 */ /* 0x000fe60003800000 */
        /* <DEDUP_REMOVED lines=18> */
[----:B------:R-:W-:Y:S05]  /*1480*/  CALL.REL.NOINC `($__internal_109_$__cuda_sm3x_div_rn_noftz_f32_slowpath) ;  /* 0x0000001c00407944 */ /* 0x000fea0003c00000 */
[----:B------:R-:W-:-:S07]  /*1490*/  MOV R14, R2 ;  /* 0x00000002000e7202 */ /* 0x000fce0000000f00 */
.L_x_4687:
[----:B------:R-:W-:Y:S05]  /*14a0*/  BSYNC B2 ;  /* 0x0000000000027941 */ /* 0x000fea0003800000 */
.L_x_4686:
        /* <DEDUP_REMOVED lines=14> */
[----:B------:R-:W-:Y:S05]  /*1590*/  CALL.REL.NOINC `($__internal_109_$__cuda_sm3x_div_rn_noftz_f32_slowpath) ;  /* 0x0000001800fc7944 */ /* 0x000fea0003c00000 */
[----:B------:R-:W-:-:S07]  /*15a0*/  MOV R36, R2 ;  /* 0x0000000200247202 */ /* 0x000fce0000000f00 */
.L_x_4689:
[----:B------:R-:W-:Y:S05]  /*15b0*/  BSYNC B2 ;  /* 0x0000000000027941 */ /* 0x000fea0003800000 */
.L_x_4688:
        /* <DEDUP_REMOVED lines=8> */
.L_x_4691:
[C---:B-1----:R-:W-:Y:S01]  /*1640*/  FMUL.FTZ R37, R45.reuse, R36 ;  /* 0x000000242d257220 */ /* 0x042fe20000410000 */
[----:B------:R-:W-:-:S03]  /*1650*/  FMUL.FTZ R42, R45, 0.5 ;  /* 0x3f0000002d2a7820 */ /* 0x000fc60000410000 */
[----:B------:R-:W-:-:S04]  /*1660*/  FFMA R36, -R37, R37, R36 ;  /* 0x0000002525247223 */ /* 0x000fc80000000124 */
[----:B------:R-:W-:-:S07]  /*1670*/  FFMA R42, R36, R42, R37 ;  /* 0x0000002a242a7223 */ /* 0x000fce0000000025 */
.L_x_4692:
[----:B------:R-:W-:Y:S05]  /*1680*/  BSYNC B0 ;  /* 0x0000000000007941 */ /* 0x000fea0003800000 */
.L_x_4690:
        /* <DEDUP_REMOVED lines=14> */
.L_x_4694:
[----:B------:R-:W-:Y:S05]  /*1770*/  BSYNC B2 ;  /* 0x0000000000027941 */ /* 0x000fea0003800000 */
.L_x_4693:
        /* <DEDUP_REMOVED lines=23> */
.L_x_4696:
[----:B------:R-:W-:Y:S05]  /*18f0*/  BSYNC B2 ;  /* 0x0000000000027941 */ /* 0x000fea0003800000 */
.L_x_4695:
        /* <DEDUP_REMOVED lines=16> */
.L_x_4698:
[----:B------:R-:W-:Y:S05]  /*1a00*/  BSYNC B2 ;  /* 0x0000000000027941 */ /* 0x000fea0003800000 */
.L_x_4697:
        /* <DEDUP_REMOVED lines=8> */
.L_x_4700:
[C---:B-1----:R-:W-:Y:S01]  /*1a90*/  FMUL.FTZ R37, R45.reuse, R36 ;  /* 0x000000242d257220 */ /* 0x042fe20000410000 */
[----:B------:R-:W-:-:S03]  /*1aa0*/  FMUL.FTZ R42, R45, 0.5 ;  /* 0x3f0000002d2a7820 */ /* 0x000fc60000410000 */
[----:B------:R-:W-:-:S04]  /*1ab0*/  FFMA R36, -R37, R37, R36 ;  /* 0x0000002525247223 */ /* 0x000fc80000000124 */
[----:B------:R-:W-:-:S07]  /*1ac0*/  FFMA R42, R36, R42, R37 ;  /* 0x0000002a242a7223 */ /* 0x000fce0000000025 */
.L_x_4701:
[----:B------:R-:W-:Y:S05]  /*1ad0*/  BSYNC B0 ;  /* 0x0000000000007941 */ /* 0x000fea0003800000 */
.L_x_4699:
        /* <DEDUP_REMOVED lines=13> */
[----:B------:R-:W-:Y:S05]  /*1bb0*/  CALL.REL.NOINC `($__internal_109_$__cuda_sm3x_div_rn_noftz_f32_slowpath) ;  /* 0x0000001400747944 */ /* 0x000fea0003c00000 */
.L_x_4703:
[----:B------:R-:W-:Y:S05]  /*1bc0*/  BSYNC B2 ;  /* 0x0000000000027941 */ /* 0x000fea0003800000 */
.L_x_4702:
[----:B------:R-:W-:Y:S01]  /*1bd0*/  FFMA R45, R16, UR29, R2 ;  /* 0x0000001d102d7c23 */ /* 0x000fe20008000002 */
[----:B------:R-:W-:Y:S06]  /*1be0*/  BRA `(.L_x_4704) ;  /* 0x0000001000607947 */ /* 0x000fec0003800000 */
.L_x_4667:
[----:B------:R-:W0:Y:S01]  /*1bf0*/  LDC.64 R36, c[0x0][0xd80] ;  /* 0x00036000ff247b82 */ /* 0x000e220000000a00 */
[----:B------:R-:W-:Y:S01]  /*1c00*/  FFMA R45, R10, UR29, R45 ;  /* 0x0000001d0a2d7c23 */ /* 0x000fe2000800002d */
[----:B------:R-:W-:Y:S03]  /*1c10*/  BSSY B2, `(.L_x_4705) ;  /* 0x0000015000027945 */ /* 0x000fe60003800000 */
[C---:B------:R-:W-:Y:S01]  /*1c20*/  FMUL R47, R45.reuse, UR13 ;  /* 0x0000000d2d2f7c20 */ /* 0x040fe20008400000 */
[----:B------:R-:W-:-:S03]  /*1c30*/  FMUL R0, R45, UR24 ;  /* 0x000000182d007c20 */ /* 0x000fc60008400000 */
[----:B-----5:R-:W-:Y:S01]  /*1c40*/  FFMA R38, R2, UR31, R47 ;  /* 0x0000001f02267c23 */ /* 0x020fe2000800002f */
        /* <DEDUP_REMOVED lines=16> */
[----:B------:R-:W-:-:S07]  /*1d50*/  MOV R46, R2 ;  /* 0x00000002002e7202 */ /* 0x000fce0000000f00 */
.L_x_4706:
[----:B------:R-:W-:Y:S05]  /*1d60*/  BSYNC B2 ;  /* 0x0000000000027941 */ /* 0x000fea0003800000 */
.L_x_4705:
        /* <DEDUP_REMOVED lines=16> */
.L_x_4708:
[----:B------:R-:W-:Y:S05]  /*1e70*/  BSYNC B2 ;  /* 0x0000000000027941 */ /* 0x000fea0003800000 */
.L_x_4707:
        /* <DEDUP_REMOVED lines=8> */
.L_x_4710:
[C---:B-1----:R-:W-:Y:S01]  /*1f00*/  FMUL.FTZ R37, R45.reuse, R36 ;  /* 0x000000242d257220 */ /* 0x042fe20000410000 */
[----:B------:R-:W-:-:S03]  /*1f10*/  FMUL.FTZ R42, R45, 0.5 ;  /* 0x3f0000002d2a7820 */ /* 0x000fc60000410000 */
[----:B------:R-:W-:-:S04]  /*1f20*/  FFMA R36, -R37, R37, R36 ;  /* 0x0000002525247223 */ /* 0x000fc80000000124 */
[----:B------:R-:W-:-:S07]  /*1f30*/  FFMA R42, R36, R42, R37 ;  /* 0x0000002a242a7223 */ /* 0x000fce0000000025 */
.L_x_4711:
[----:B------:R-:W-:Y:S05]  /*1f40*/  BSYNC B0 ;  /* 0x0000000000007941 */ /* 0x000fea0003800000 */
.L_x_4709:
        /* <DEDUP_REMOVED lines=14> */
.L_x_4713:
[----:B------:R-:W-:Y:S05]  /*2030*/  BSYNC B2 ;  /* 0x0000000000027941 */ /* 0x000fea0003800000 */
.L_x_4712:
        /* <DEDUP_REMOVED lines=22> */
[----:B------:R-:W-:Y:S05]  /*21a0*/  CALL.REL.NOINC `($__internal_109_$__cuda_sm3x_div_rn_noftz_f32_slowpath) ;  /* 0x0000000c00f87944 */ /* 0x000fea0003c00000 */
[----:B------:R-:W-:-:S07]  /*21b0*/  MOV R46, R2 ;  /* 0x00000002002e7202 */ /* 0x000fce0000000f00 */
.L_x_4715:
[----:B------:R-:W-:Y:S05]  /*21c0*/  BSYNC B2 ;  /* 0x0000000000027941 */ /* 0x000fea0003800000 */
.L_x_4714:
        /* <DEDUP_REMOVED lines=15> */
.L_x_4717:
[----:B------:R-:W-:Y:S05]  /*22c0*/  BSYNC B2 ;  /* 0x0000000000027941 */ /* 0x000fea0003800000 */
.L_x_4716:
[----:B------:R-:W-:Y:S01]  /*22d0*/  IADD3 R36, R2, -0xd000000, RZ ;  /* 0xf300000002247810 */ /* 0x000fe20007ffe0ff */
[----:B------:R0:W1:Y:S01]  /*22e0*/  MUFU.RSQ R45, R2 ;  /* 0x00000002002d7308 */ /* 0x0000620000001400 */
[----:B------:R-:W-:Y:S02]  /*22f0*/  BSSY B0, `(.L_x_4718) ;  /* 0x000000b000007945 */ /* 0x000fe40003800000 */
[----:B------:R-:W-:-:S13]  /*2300*/  ISETP.GT.U32.AND P3, PT, R36, 0x727fffff, PT ;  /* 0x727fffff2400780c */ /* 0x000fda0003f64070 */
[----:B0-----:R-:W-:Y:S05]  /*2310*/  @!P3 BRA `(.L_x_4719) ;  /* 0x000000000010b947 */ /* 0x001fea0003800000 */
[----:B------:R-:W-:Y:S02]  /*2320*/  MOV R36, R2 ;  /* 0x0000000200247202 */ /* 0x000fe40000000f00 */
[----:B------:R-:W-:-:S07]  /*2330*/  MOV R2, 0x2350 ;  /* 0x0000235000027802 */ /* 0x000fce0000000f00 */
[----:B-1----:R-:W-:Y:S05]  /*2340*/  CALL.REL.NOINC `($__internal_108_$__cuda_sm20_sqrt_rn_f32_slowpath) ;  /* 0x0000000c00387944 */ /* 0x002fea0003c00000 */
[----:B------:R-:W-:Y:S05]  /*2350*/  BRA `(.L_x_4720) ;  /* 0x0000000000107947 */ /* 0x000fea0003800000 */
.L_x_4719:
[C---:B-1----:R-:W-:Y:S01]  /*2360*/  FMUL.FTZ R37, R45.reuse, R2 ;  /* 0x000000022d257220 */ /* 0x042fe20000410000 */
[----:B------:R-:W-:-:S03]  /*2370*/  FMUL.FTZ R42, R45, 0.5 ;  /* 0x3f0000002d2a7820 */ /* 0x000fc60000410000 */
[----:B------:R-:W-:-:S04]  /*2380*/  FFMA R2, -R37, R37, R2 ;  /* 0x0000002525027223 */ /* 0x000fc80000000102 */
[----:B------:R-:W-:-:S07]  /*2390*/  FFMA R42, R2, R42, R37 ;  /* 0x0000002a022a7223 */ /* 0x000fce0000000025 */
.L_x_4720:
[----:B------:R-:W-:Y:S05]  /*23a0*/  BSYNC B0 ;  /* 0x0000000000007941 */ /* 0x000fea0003800000 */
.L_x_4718:
        /* <DEDUP_REMOVED lines=14> */
.L_x_4722:
[----:B------:R-:W-:Y:S05]  /*2490*/  BSYNC B2 ;  /* 0x0000000000027941 */ /* 0x000fea0003800000 */
.L_x_4721:
        /* <DEDUP_REMOVED lines=24> */
.L_x_4724:
[----:B------:R-:W-:Y:S05]  /*2620*/  BSYNC B2 ;  /* 0x0000000000027941 */ /* 0x000fea0003800000 */
.L_x_4723:
        /* <DEDUP_REMOVED lines=15> */
.L_x_4726:
[----:B------:R-:W-:Y:S05]  /*2720*/  BSYNC B2 ;  /* 0x0000000000027941 */ /* 0x000fea0003800000 */
.L_x_4725:
[----:B------:R-:W-:Y:S01]  /*2730*/  VIADD R36, R2, 0xf3000000 ;  /* 0xf300000002247836 */ /* 0x000fe20000000000 */
[----:B------:R0:W1:Y:S01]  /*2740*/  MUFU.RSQ R45, R2 ;  /* 0x00000002002d7308 */ /* 0x0000620000001400 */
[----:B------:R-:W-:Y:S03]  /*2750*/  BSSY B0, `(.L_x_4727) ;  /* 0x000000b000007945 */ /* 0x000fe60003800000 */
[----:B------:R-:W-:-:S13]  /*2760*/  ISETP.GT.U32.AND P3, PT, R36, 0x727fffff, PT ;  /* 0x727fffff2400780c */ /* 0x000fda0003f64070 */
[----:B01----:R-:W-:Y:S05]  /*2770*/  @!P3 BRA `(.L_x_4728) ;  /* 0x000000000010b947 */ /* 0x003fea0003800000 */
[----:B------:R-:W-:Y:S02]  /*2780*/  MOV R36, R2 ;  /* 0x0000000200247202 */ /* 0x000fe40000000f00 */
[----:B------:R-:W-:-:S07]  /*2790*/  MOV R2, 0x27b0 ;  /* 0x000027b000027802 */ /* 0x000fce0000000f00 */
[----:B------:R-:W-:Y:S05]  /*27a0*/  CALL.REL.NOINC `($__internal_108_$__cuda_sm20_sqrt_rn_f32_slowpath) ;  /* 0x0000000800207944 */ /* 0x000fea0003c00000 */
[----:B------:R-:W-:Y:S05]  /*27b0*/  BRA `(.L_x_4729) ;  /* 0x0000000000107947 */ /* 0x000fea0003800000 */
.L_x_4728:
[C---:B------:R-:W-:Y:S01]  /*27c0*/  FMUL.FTZ R37, R45.reuse, R2 ;  /* 0x000000022d257220 */ /* 0x040fe20000410000 */
[----:B------:R-:W-:-:S03]  /*27d0*/  FMUL.FTZ R42, R45, 0.5 ;  /* 0x3f0000002d2a7820 */ /* 0x000fc60000410000 */
[----:B------:R-:W-:-:S04]  /*27e0*/  FFMA R2, -R37, R37, R2 ;  /* 0x0000002525027223 */ /* 0x000fc80000000102 */
[----:B------:R-:W-:-:S07]  /*27f0*/  FFMA R42, R2, R42, R37 ;  /* 0x0000002a022a7223 */ /* 0x000fce0000000025 */
.L_x_4729:
[----:B------:R-:W-:Y:S05]  /*2800*/  BSYNC B0 ;  /* 0x0000000000007941 */ /* 0x000fea0003800000 */
.L_x_4727:
        /* <DEDUP_REMOVED lines=14> */
.L_x_4731:
[----:B------:R-:W-:Y:S05]  /*28f0*/  BSYNC B2 ;  /* 0x0000000000027941 */ /* 0x000fea0003800000 */
.L_x_4730:
        /* <DEDUP_REMOVED lines=22> */
[----:B------:R-:W-:Y:S05]  /*2a60*/  CALL.REL.NOINC `($__internal_109_$__cuda_sm3x_div_rn_noftz_f32_slowpath) ;  /* 0x0000000400c87944 */ /* 0x000fea0003c00000 */
[----:B------:R-:W-:-:S07]  /*2a70*/  IMAD.MOV.U32 R14, RZ, RZ, R2 ;  /* 0x000000ffff0e7224 */ /* 0x000fce00078e0002 */
.L_x_4733:
[----:B------:R-:W-:Y:S05]  /*2a80*/  BSYNC B2 ;  /* 0x0000000000027941 */ /* 0x000fea0003800000 */
.L_x_4732:
        /* <DEDUP_REMOVED lines=15> */
.L_x_4735:
[----:B------:R-:W-:Y:S05]  /*2b80*/  BSYNC B2 ;  /* 0x0000000000027941 */ /* 0x000fea0003800000 */
.L_x_4734:
[----:B------:R-:W-:Y:S01]  /*2b90*/  IADD3 R36, R2, -0xd000000, RZ ;  /* 0xf300000002247810 */ /* 0x000fe20007ffe0ff */
[----:B------:R0:W1:Y:S01]  /*2ba0*/  MUFU.RSQ R45, R2 ;  /* 0x00000002002d7308 */ /* 0x0000620000001400 */
[----:B------:R-:W-:Y:S02]  /*2bb0*/  BSSY B0, `(.L_x_4736) ;  /* 0x000000b000007945 */ /* 0x000fe40003800000 */
[----:B------:R-:W-:-:S13]  /*2bc0*/  ISETP.GT.U32.AND P3, PT, R36, 0x727fffff, PT ;  /* 0x727fffff2400780c */ /* 0x000fda0003f64070 */
[----:B0-----:R-:W-:Y:S05]  /*2bd0*/  @!P3 BRA `(.L_x_4737) ;  /* 0x000000000010b947 */ /* 0x001fea0003800000 */
[----:B------:R-:W-:Y:S01]  /*2be0*/  IMAD.MOV.U32 R36, RZ, RZ, R2 ;  /* 0x000000ffff247224 */ /* 0x000fe200078e0002 */
[----:B------:R-:W-:-:S07]  /*2bf0*/  MOV R2, 0x2c10 ;  /* 0x00002c1000027802 */ /* 0x000fce0000000f00 */
[----:B-1----:R-:W-:Y:S05]  /*2c00*/  CALL.REL.NOINC `($__internal_108_$__cuda_sm20_sqrt_rn_f32_slowpath) ;  /* 0x0000000400087944 */ /* 0x002fea0003c00000 */
[----:B------:R-:W-:Y:S05]  /*2c10*/  BRA `(.L_x_4738) ;  /* 0x0000000000107947 */ /* 0x000fea0003800000 */
.L_x_4737:
[C---:B-1----:R-:W-:Y:S01]  /*2c20*/  FMUL.FTZ R37, R45.reuse, R2 ;  /* 0x000000022d257220 */ /* 0x042fe20000410000 */
[----:B------:R-:W-:-:S03]  /*2c30*/  FMUL.FTZ R42, R45, 0.5 ;  /* 0x3f0000002d2a7820 */ /* 0x000fc60000410000 */
[----:B------:R-:W-:-:S04]  /*2c40*/  FFMA R2, -R37, R37, R2 ;  /* 0x0000002525027223 */ /* 0x000fc80000000102 */
[----:B------:R-:W-:-:S07]  /*2c50*/  FFMA R42, R2, R42, R37 ;  /* 0x0000002a022a7223 */ /* 0x000fce0000000025 */
.L_x_4738:
[----:B------:R-:W-:Y:S05]  /*2c60*/  BSYNC B0 ;  /* 0x0000000000007941 */ /* 0x000fea0003800000 */
.L_x_4736:
        /* <DEDUP_REMOVED lines=14> */
.L_x_4740:
[----:B------:R-:W-:Y:S05]  /*2d50*/  BSYNC B2 ;  /* 0x0000000000027941 */ /* 0x000fea0003800000 */
.L_x_4739:
[----:B------:R-:W-:-:S07]  /*2d60*/  MOV R45, R2 ;  /* 0x00000002002d7202 */ /* 0x000fce0000000f00 */
.L_x_4704:
[----:B------:R-:W0:Y:S01]  /*2d70*/  LDC.64 R36, c[0x0][0x210] ;  /* 0x00008400ff247b82 */ /* 0x000e220000000a00 */
[----:B------:R-:W-:Y:S01]  /*2d80*/  FFMA R2, -R17, UR30, R10 ;  /* 0x0000001e11027c23 */ /* 0x000fe2000800010a */
[----:B------:R-:W-:Y:S01]  /*2d90*/  IMAD.U32 R17, RZ, RZ, UR11 ;  /* 0x0000000bff117e24 */ /* 0x000fe2000f8e00ff */
[----:B------:R-:W-:Y:S01]  /*2da0*/  ISETP.LT.U32.AND P4, PT, R52, UR6, PT ;  /* 0x0000000634007c0c */ /* 0x000fe2000bf81070 */
[----:B------:R-:W-:Y:S01]  /*2db0*/  FFMA R7, -R7, UR30, R12 ;  /* 0x0000001e07077c23 */ /* 0x000fe2000800010c */
[----:B------:R-:W-:Y:S01]  /*2dc0*/  FFMA R45, -R45, UR30, R16 ;  /* 0x0000001e2d2d7c23 */ /* 0x000fe20008000110 */
[----:B------:R-:W-:Y:S01]  /*2dd0*/  @P0 F2FP.BF16.F32.PACK_AB R2, RZ, R2 ;  /* 0x00000002ff02023e */ /* 0x000fe200000010ff */
[----:B------:R-:W-:-:S03]  /*2de0*/  ULEA UR4, UP0, UR25, UR4, 0x2 ;  /* 0x0000000419047291 */ /* 0x000fc6000f80103f */
[----:B------:R-:W-:Y:S01]  /*2df0*/  PRMT R10, R2, 0x7610, R10 ;  /* 0x00007610020a7816 */ /* 0x000fe2000000000a */
[----:B------:R-:W-:Y:S01]  /*2e00*/  UIADD3.X UR5, URZ, UR5, URZ, UP0, !UPT ;  /* 0x000000053f057290 */ /* 0x000fe200087fe43f */
[----:B------:R-:W-:Y:S01]  /*2e10*/  @P1 F2FP.BF16.F32.PACK_AB R2, RZ, R7 ;  /* 0x00000007ff02123e */ /* 0x000fe200000010ff */
[----:B------:R-:W-:Y:S01]  /*2e20*/  FFMA R7, -R8, UR30, R15 ;  /* 0x0000001e08077c23 */ /* 0x000fe2000800010f */
[----:B------:R-:W-:Y:S01]  /*2e30*/  UISETP.LT.U32.AND UP0, UPT, UR4, UR6, UPT ;  /* 0x000000060400728c */ /* 0x000fe2000bf01070 */
[----:B------:R-:W-:Y:S01]  /*2e40*/  @P0 STG.E.U16 desc[UR20][R50.64], R10 ;  /* 0x0000000a32000986 */ /* 0x000fe2000c101514 */
[----:B------:R-:W-:-:S03]  /*2e50*/  PRMT R8, R2, 0x7610, R8 ;  /* 0x0000761002087816 */ /* 0x000fc60000000008 */
[----:B------:R-:W-:Y:S04]  /*2e60*/  @P0 STG.E desc[UR20][R18.64], R43 ;  /* 0x0000002b12000986 */ /* 0x000fe8000c101914 */
[----:B------:R1:W-:Y:S01]  /*2e70*/  @P0 STG.E desc[UR20][R20.64], R0 ;  /* 0x0000000014000986 */ /* 0x0003e2000c101914 */
[----:B0-----:R-:W-:-:S03]  /*2e80*/  ISETP.GE.U32.AND P3, PT, R52, R36, PT ;  /* 0x000000243400720c */ /* 0x001fc60003f66070 */
[----:B------:R-:W-:Y:S01]  /*2e90*/  @P1 STG.E.U16 desc[UR20][R22.64], R8 ;  /* 0x0000000816001986 */ /* 0x000fe2000c101514 */
[----:B------:R-:W-:-:S03]  /*2ea0*/  ISETP.GE.AND.EX P3, PT, R53, R37, PT, P3 ;  /* 0x000000253500720c */ /* 0x000fc60003f66330 */
[----:B------:R-:W-:Y:S01]  /*2eb0*/  @P1 STG.E desc[UR20][R24.64], R41 ;  /* 0x0000002918001986 */ /* 0x000fe2000c101914 */
[----:B------:R-:W-:-:S03]  /*2ec0*/  ISETP.GT.AND.EX P3, PT, R17, R53, !P3, P4 ;  /* 0x000000351100720c */ /* 0x000fc60005f64340 */
[----:B------:R-:W-:Y:S01]  /*2ed0*/  @P1 STG.E desc[UR20][R26.64], R39 ;  /* 0x000000271a001986 */ /* 0x000fe2000c101914 */
[----:B------:R-:W-:Y:S02]  /*2ee0*/  PLOP3.LUT P1, PT, PT, PT, UP0, 0x80, 0x0 ;  /* 0x000000000000781c */ /* 0x000fe40003f2f008 */
[----:B-1----:R-:W-:-:S04]  /*2ef0*/  MOV R0, UR5 ;  /* 0x0000000500007c02 */ /* 0x002fc80008000f00 */
[----:B------:R-:W-:-:S03]  /*2f00*/  ISETP.LT.AND.EX P1, PT, R0, UR11, PT, P1 ;  /* 0x0000000b00007c0c */ /* 0x000fc6000bf21310 */
[----:B------:R-:W-:Y:S02]  /*2f10*/  @P3 IADD3 R2, P0, R3, UR16, RZ ;  /* 0x0000001003023c10 */ /* 0x000fe4000ff1e0ff */
[----:B------:R-:W-:Y:S02]  /*2f20*/  @P3 F2FP.BF16.F32.PACK_AB R7, RZ, R7 ;  /* 0x00000007ff07323e */ /* 0x000fe400000010ff */
[----:B------:R-:W-:Y:S02]  /*2f30*/  @P3 IADD3.X R3, R4, UR17, RZ, P0, !PT ;  /* 0x0000001104033c10 */ /* 0x000fe400087fe4ff */
[----:B------:R-:W-:Y:S02]  /*2f40*/  @P2 IADD3 R4, P0, R5, UR16, RZ ;  /* 0x0000001005042c10 */ /* 0x000fe4000ff1e0ff */
[----:B------:R-:W-:Y:S02]  /*2f50*/  PRMT R12, R7, 0x7610, R12 ;  /* 0x00007610070c7816 */ /* 0x000fe4000000000c */
[----:B------:R-:W-:-:S02]  /*2f60*/  @P2 F2FP.BF16.F32.PACK_AB R7, RZ, R45 ;  /* 0x0000002dff07223e */ /* 0x000fc400000010ff */
[----:B------:R-:W-:Y:S01]  /*2f70*/  @P2 IADD3.X R5, R6, UR17, RZ, P0, !PT ;  /* 0x0000001106052c10 */ /* 0x000fe200087fe4ff */
[----:B------:R0:W-:Y:S01]  /*2f80*/  @P3 STG.E.U16 desc[UR20][R2.64], R12 ;  /* 0x0000000c02003986 */ /* 0x0001e2000c101514 */
[----:B------:R-:W-:-:S03]  /*2f90*/  ISETP.LE.U32.AND P0, PT, R36, UR4, PT ;  /* 0x0000000424007c0c */ /* 0x000fc6000bf03070 */
[----:B------:R1:W-:Y:S04]  /*2fa0*/  @P3 STG.E desc[UR20][R28.64], R49 ;  /* 0x000000311c003986 */ /* 0x0003e8000c101914 */
[----:B------:R1:W-:Y:S04]  /*2fb0*/  @P3 STG.E desc[UR20][R30.64], R9 ;  /* 0x000000091e003986 */ /* 0x0003e8000c101914 */
[----:B------:R1:W-:Y:S01]  /*2fc0*/  @P2 STG.E.U16 desc[UR20][R4.64], R7 ;  /* 0x0000000704002986 */ /* 0x0003e2000c101514 */
[----:B0-----:R-:W-:-:S03]  /*2fd0*/  MOV R2, UR5 ;  /* 0x0000000500027c02 */ /* 0x001fc60008000f00 */
[----:B------:R1:W-:Y:S01]  /*2fe0*/  @P2 STG.E desc[UR20][R32.64], R13 ;  /* 0x0000000d20002986 */ /* 0x0003e2000c101914 */
[----:B------:R-:W-:-:S03]  /*2ff0*/  ISETP.GE.AND.EX P0, PT, R2, R37, PT, P0 ;  /* 0x000000250200720c */ /* 0x000fc60003f06300 */
[----:B------:R1:W-:Y:S10]  /*3000*/  @P2 STG.E desc[UR20][R34.64], R11 ;  /* 0x0000000b22002986 */ /* 0x0003f4000c101914 */
[----:B------:R-:W-:Y:S05]  /*3010*/  @!P0 BRA P1, `(.L_x_4741) ;  /* 0xffffffd000a88947 */ /* 0x000fea000083ffff */
[----:B------:R-:W-:Y:S05]  /*3020*/  EXIT ;  /* 0x000000000000794d */ /* 0x000fea0003800000 */
        .weak           $__internal_108_$__cuda_sm20_sqrt_rn_f32_slowpath
        .type           $__internal_108_$__cuda_sm20_sqrt_rn_f32_slowpath,@function
        .size           $__internal_108_$__cuda_sm20_sqrt_rn_f32_slowpath,($__internal_109_$__cuda_sm3x_div_rn_noftz_f32_slowpath - $__internal_108_$__cuda_sm20_sqrt_rn_f32_slowpath)
$__internal_108_$__cuda_sm20_sqrt_rn_f32_slowpath:
        /* <DEDUP_REMOVED lines=19> */
.L_x_4742:
[----:B------:R-:W-:Y:S01]  /*3160*/  HFMA2.MMA R37, -RZ, RZ, 0, 0 ;  /* 0x00000000ff257435 */ /* 0x000fe200000001ff */
[----:B------:R-:W-:-:S05]  /*3170*/  MOV R36, R2 ;  /* 0x0000000200247202 */ /* 0x000fca0000000f00 */
[----:B------:R-:W-:Y:S05]  /*3180*/  RET.REL.NODEC R36 `(_Z25multi_tensor_apply_kernelI18TensorListMetadataILi4ELb0EEN18transformer_engine17multi_tensor_adam11AdamFunctorI13__nv_bfloat16S5_flEEJffffffNS3_10adamMode_tEfEEvlPViT_T0_DpT1_) ;  /* 0xffffffcc249c7950 */ /* 0x000fea0003c3ffff */
        .weak           $__internal_109_$__cuda_sm3x_div_rn_noftz_f32_slowpath
        .type           $__internal_109_$__cuda_sm3x_div_rn_noftz_f32_slowpath,@function
        .size           $__internal_109_$__cuda_sm3x_div_rn_noftz_f32_slowpath,(.L_x_5592 - $__internal_109_$__cuda_sm3x_div_rn_noftz_f32_slowpath)
$__internal_109_$__cuda_sm3x_div_rn_noftz_f32_slowpath:
        /* <DEDUP_REMOVED lines=34> */
.L_x_4744:
        /* <DEDUP_REMOVED lines=51> */
.L_x_4751:
[----:B------:R-:W-:-:S04]  /*36e0*/  LOP3.LUT R2, R2, 0x80000000, RZ, 0xc0, !PT ;  /* 0x8000000002027812 */ /* 0x000fc800078ec0ff */
[----:B------:R-:W-:Y:S01]  /*36f0*/  LOP3.LUT R2, R2, 0x7f800000, RZ, 0xfc, !PT ;  /* 0x7f80000002027812 */ /* 0x000fe200078efcff */
[----:B------:R-:W-:Y:S06]  /*3700*/  BRA `(.L_x_4752) ;  /* 0x0000000000047947 */ /* 0x000fec0003800000 */
.L_x_4750:
[----:B------:R-:W-:-:S07]  /*3710*/  LEA R2, R38, R2, 0x17 ;  /* 0x0000000226027211 */ /* 0x000fce00078eb8ff */
.L_x_4752:
[----:B------:R-:W-:Y:S05]  /*3720*/  BSYNC B1 ;  /* 0x0000000000017941 */ /* 0x000fea0003800000 */
.L_x_4749:
[----:B------:R-:W-:Y:S05]  /*3730*/  BRA `(.L_x_4753) ;  /* 0x0000000000207947 */ /* 0x000fea0003800000 */
.L_x_4748:
[----:B------:R-:W-:-:S04]  /*3740*/  LOP3.LUT R2, R45, 0x80000000, R2, 0x48, !PT ;  /* 0x800000002d027812 */ /* 0x000fc800078e4802 */
[----:B------:R-:W-:Y:S01]  /*3750*/  LOP3.LUT R2, R2, 0x7f800000, RZ, 0xfc, !PT ;  /* 0x7f80000002027812 */ /* 0x000fe200078efcff */
[----:B------:R-:W-:Y:S06]  /*3760*/  BRA `(.L_x_4753) ;  /* 0x0000000000147947 */ /* 0x000fec0003800000 */
.L_x_4747:
[----:B------:R-:W-:Y:S01]  /*3770*/  LOP3.LUT R2, R45, 0x80000000, R2, 0x48, !PT ;  /* 0x800000002d027812 */ /* 0x000fe200078e4802 */
[----:B------:R-:W-:Y:S06]  /*3780*/  BRA `(.L_x_4753) ;  /* 0x00000000000c7947 */ /* 0x000fec0003800000 */
.L_x_4746:
[----:B------:R-:W0:Y:S01]  /*3790*/  MUFU.RSQ R2, -QNAN ;  /* 0xffc0000000027908 */ /* 0x000e220000001400 */
[----:B------:R-:W-:Y:S05]  /*37a0*/  BRA `(.L_x_4753) ;  /* 0x0000000000047947 */ /* 0x000fea0003800000 */
.L_x_4745:
[----:B------:R-:W-:-:S07]  /*37b0*/  FADD.FTZ R2, R2, R45 ;  /* 0x0000002d02027221 */ /* 0x000fce0000010000 */
.L_x_4753:
[----:B------:R-:W-:Y:S05]  /*37c0*/  BSYNC B0 ;  /* 0x0000000000007941 */ /* 0x000fea0003800000 */
.L_x_4743:
[----:B------:R-:W-:-:S06]  /*37d0*/  HFMA2.MMA R37, -RZ, RZ, 0, 0 ;  /* 0x00000000ff257435 */ /* 0x000fcc00000001ff */
[----:B0-----:R-:W-:Y:S05]  /*37e0*/  RET.REL.NODEC R36 `(_Z25multi_tensor_apply_kernelI18TensorListMetadataILi4ELb0EEN18transformer_engine17multi_tensor_adam11AdamFunctorI13__nv_bfloat16S5_flEEJffffffNS3_10adamMode_tEfEEvlPViT_T0_DpT1_) ;  /* 0xffffffc824047950 */ /* 0x001fea0003c3ffff */
.L_x_4754:
        /* <DEDUP_REMOVED lines=9> */
.L_x_5592:


//--------------------- .text._Z25multi_tensor_apply_kernelI18TensorListMetadataILi4ELb0EEN18transformer_engine17multi_tensor_adam11AdamFunctorI13__nv_bfloat166__halfflEEJffffffNS3_10adamMode_tEfEEvlPViT_T0_DpT1_ --------------------------
	.section	.text._Z25multi_tensor_apply_kernelI18TensorListMetadataILi4ELb0EEN18transformer_engine17multi_tensor_adam11AdamFunctorI13__nv_bfloat166__halfflEEJffffffNS3_10adamMode_tEfEEvlPViT_T0_DpT1_,"ax",@progbits
	.align	128
        .global         _Z25multi_tensor_apply_kernelI18TensorListMetadataILi4ELb0EEN18transformer_engine17multi_tensor_adam11AdamFunctorI13__nv_bfloat166__halfflEEJffffffNS3_10adamMode_tEfEEvlPViT_T0_DpT1_
        .type           _Z25multi_tensor_apply_kernelI18TensorListMetadataILi4ELb0EEN18transformer_engine17multi_tensor_adam11AdamFunctorI13__nv_bfloat166__halfflEEJffffffNS3_10adamMode_tEfEEvlPViT_T0_DpT1_,@function
        .size           _Z25multi_tensor_apply_kernelI18TensorListMetadataILi4ELb0EEN18transformer_engine17multi_tensor_adam11AdamFunctorI13__nv_bfloat166__halfflEEJffffffNS3_10adamMode_tEfEEvlPViT_T0_DpT1_,(.L_x_5594 - _Z25multi_tensor_apply_kernelI18TensorListMetadataILi4ELb0EEN18transformer_engine17multi_tensor_adam11AdamFunctorI13__nv_bfloat166__halfflEEJffffffNS3_10adamMode_tEfEEvlPViT_T0_DpT1_)
        .other          _Z25multi_tensor_apply_kernelI18TensorListMetadataILi4ELb0EEN18transformer_engine17multi_tensor_adam11AdamFunctorI13__nv_bfloat166__halfflEEJffffffNS3_10adamMode_tEfEEvlPViT_T0_DpT1_,@"STO_CUDA_ENTRY STV_DEFAULT"
_Z25multi_tensor_apply_kernelI18TensorListMetadataILi4ELb0EEN18transformer_engine17multi_tensor_adam11AdamFunctorI13__nv_bfloat166__halfflEEJffffffNS3_10adamMode_tEfEEvlPViT_T0_DpT1_:
.text._Z25multi_tensor_apply_kernelI18TensorListMetadataILi4ELb0EEN18transformer_engine17multi_tensor_adam11AdamFunctorI13__nv_bfloat166__halfflEEJffffffNS3_10adamMode_tEfEEvlPViT_T0_DpT1_:
        /* <DEDUP_REMOVED lines=44> */
.L_x_4829:
        /* <DEDUP_REMOVED lines=86> */
[----:B------:R-:W-:Y:S01]  /*0820*/  IMAD.MOV.U32 R2, RZ, RZ, RZ ;  /* 0x000000ffff027224 */ /* 0x000fe200078e00ff */
[----:B------:R-:W-:Y:S01]  /*0830*/  IADD3 R30, P5, R30, UR8, RZ ;  /* 0x000000081e1e7c10 */ /* 0x000fe2000ffbe0ff */
[----:B------:R-:W4:Y:S01]  /*0840*/  @P0 LDG.E.U16 R16, desc[UR20][R50.64] ;  /* 0x0000001432100981 */ /* 0x000f22000c1e1500 */
[----:B------:R-:W-:-:S02]  /*0850*/  IADD3.X R23, R23, UR17, RZ, P6, !PT ;  /* 0x0000001117177c10 */ /* 0x000fc4000b7fe4ff */
[----:B------:R-:W-:Y:S01]  /*0860*/  SHF.L.U64.HI R10, R10, 0x2, R7 ;  /* 0x000000020a0a7819 */ /* 0x000fe20000010207 */
[----:B------:R-:W-:Y:S01]  /*0870*/  HFMA2.MMA R7, -RZ, RZ, 0, 0 ;  /* 0x00000000ff077435 */ /* 0x000fe200000001ff */
[C---:B------:R-:W-:Y:S01]  /*0880*/  IADD3.X R29, R12.reuse, UR19, RZ, P4, !PT ;  /* 0x000000130c1d7c10 */ /* 0x040fe2000a7fe4ff */
[----:B------:R-:W4:Y:S01]  /*0890*/  @P1 LDG.E.U16 R15, desc[UR20][R22.64] ;  /* 0x00000014160f1981 */ /* 0x000f22000c1e1500 */
[----:B------:R-:W-:Y:S02]  /*08a0*/  IADD3.X R31, R12, UR9, RZ, P5, !PT ;  /* 0x000000090c1f7c10 */ /* 0x000fe4000affe4ff */
[C---:B------:R-:W-:Y:S01]  /*08b0*/  IADD3 R32, P4, R34.reuse, UR18, RZ ;  /* 0x0000001222207c10 */ /* 0x040fe2000ff9e0ff */
[----:B------:R1:W5:Y:S01]  /*08c0*/  @P0 LDG.E R2, desc[UR20][R18.64] ;  /* 0x0000001412020981 */ /* 0x000362000c1e1900 */
[----:B------:R-:W-:Y:S02]  /*08d0*/  IADD3 R34, P5, R34, UR8, RZ ;  /* 0x0000000822227c10 */ /* 0x000fe4000ffbe0ff */
[----:B------:R-:W-:Y:S01]  /*08e0*/  MOV R43, RZ ;  /* 0x000000ff002b7202 */ /* 0x000fe20000000f00 */
[----:B------:R1:W5:Y:S01]  /*08f0*/  @P1 LDG.E R17, desc[UR20][R24.64] ;  /* 0x0000001418111981 */ /* 0x000362000c1e1900 */
[----:B------:R-:W-:-:S02]  /*0900*/  MOV R11, RZ ;  /* 0x000000ff000b7202 */ /* 0x000fc40000000f00 */
        /* <DEDUP_REMOVED lines=9> */
[----:B------:R-:W-:-:S02]  /*09a0*/  HFMA2.MMA R12, -RZ, RZ, 0, 0 ;  /* 0x00000000ff0c7435 */ /* 0x000fc400000001ff */
[----:B------:R-:W-:Y:S01]  /*09b0*/  HFMA2.MMA R45, -RZ, RZ, 0, 0 ;  /* 0x00000000ff2d7435 */ /* 0x000fe200000001ff */
[----:B0-----:R-:W-:Y:S01]  /*09c0*/  MOV R41, RZ ;  /* 0x000000ff00297202 */ /* 0x001fe20000000f00 */
[----:B------:R-:W-:-:S03]  /*09d0*/  IMAD.MOV.U32 R10, RZ, RZ, RZ ;  /* 0x000000ffff0a7224 */ /* 0x000fc600078e00ff */
[----:B--2---:R-:W-:Y:S02]  /*09e0*/  @P0 HADD2.F32 R45, -RZ, R13.H0_H0 ;  /* 0x2000000dff2d0230 */ /* 0x004fe40000004100 */
[----:B------:R-:W-:Y:S02]  /*09f0*/  IMAD.MOV.U32 R13, RZ, RZ, RZ ;  /* 0x000000ffff0d7224 */ /* 0x000fe400078e00ff */
[----:B---3--:R-:W-:Y:S02]  /*0a00*/  @P1 HADD2.F32 R41, -RZ, R14.H0_H0 ;  /* 0x2000000eff291230 */ /* 0x008fe40000004100 */
[----:B----4-:R-:W-:Y:S01]  /*0a10*/  @P2 HADD2.F32 R13, -RZ, R37.H0_H0 ;  /* 0x20000025ff0d2230 */ /* 0x010fe20000004100 */
[----:B------:R-:W-:Y:S02]  /*0a20*/  @P0 SHF.L.U32 R10, R16, 0x10, RZ ;  /* 0x00000010100a0819 */ /* 0x000fe400000006ff */
[----:B------:R-:W-:Y:S02]  /*0a30*/  MOV R16, RZ ;  /* 0x000000ff00107202 */ /* 0x000fe40000000f00 */
[----:B------:R-:W-:-:S02]  /*0a40*/  @P1 SHF.L.U32 R12, R15, 0x10, RZ ;  /* 0x000000100f0c1819 */ /* 0x000fc400000006ff */
[----:B------:R-:W-:Y:S01]  /*0a50*/  CS2R R14, SRZ ;  /* 0x00000000000e7805 */ /* 0x000fe2000001ff00 */
[----:B------:R-:W-:Y:S01]  /*0a60*/  @P3 HADD2.F32 R14, -RZ, R0.H0_H0 ;  /* 0x20000000ff0e3230 */ /* 0x000fe20000004100 */
        /* <DEDUP_REMOVED lines=20> */
[----:B------:R-:W-:Y:S02]  /*0bb0*/  MOV R36, 0xbe0 ;  /* 0x00000be000247802 */ /* 0x000fe40000000f00 */
[----:B------:R-:W-:-:S07]  /*0bc0*/  MOV R45, UR12 ;  /* 0x0000000c002d7c02 */ /* 0x000fce0008000f00 */
[----:B------:R-:W-:Y:S05]  /*0bd0*/  CALL.REL.NOINC `($__internal_111_$__cuda_sm3x_div_rn_noftz_f32_slowpath) ;  /* 0x00000024006c7944 */ /* 0x000fea0003c00000 */
[----:B------:R-:W-:-:S07]  /*0be0*/  MOV R46, R2 ;  /* 0x00000002002e7202 */ /* 0x000fce0000000f00 */
.L_x_4757:
[----:B------:R-:W-:Y:S05]  /*0bf0*/  BSYNC B2 ;  /* 0x0000000000027941 */ /* 0x000fea0003800000 */
.L_x_4756:
        /* <DEDUP_REMOVED lines=14> */
[----:B------:R-:W-:Y:S05]  /*0ce0*/  CALL.REL.NOINC `($__internal_111_$__cuda_sm3x_div_rn_noftz_f32_slowpath) ;  /* 0x0000002400287944 */ /* 0x000fea0003c00000 */
[----:B------:R-:W-:-:S07]  /*0cf0*/  MOV R36, R2 ;  /* 0x0000000200247202 */ /* 0x000fce0000000f00 */
.L_x_4759:
[----:B------:R-:W-:Y:S05]  /*0d00*/  BSYNC B2 ;  /* 0x0000000000027941 */ /* 0x000fea0003800000 */
.L_x_4758:
[----:B------:R-:W-:Y:S01]  /*0d10*/  IADD3 R2, R36, -0xd000000, RZ ;  /* 0xf300000024027810 */ /* 0x000fe20007ffe0ff */
[----:B------:R0:W1:Y:S01]  /*0d20*/  MUFU.RSQ R45, R36 ;  /* 0x00000024002d7308 */ /* 0x0000620000001400 */
[----:B------:R-:W-:Y:S02]  /*0d30*/  BSSY B0, `(.L_x_4760) ;  /* 0x000000a000007945 */ /* 0x000fe40003800000 */
[----:B------:R-:W-:-:S13]  /*0d40*/  ISETP.GT.U32.AND P3, PT, R2, 0x727fffff, PT ;  /* 0x727fffff0200780c */ /* 0x000fda0003f64070 */
[----:B0-----:R-:W-:Y:S05]  /*0d50*/  @!P3 BRA `(.L_x_4761) ;  /* 0x00000000000cb947 */ /* 0x001fea0003800000 */
[----:B------:R-:W-:-:S07]  /*0d60*/  MOV R2, 0xd80 ;  /* 0x00000d8000027802 */ /* 0x000fce0000000f00 */
[----:B-1----:R-:W-:Y:S05]  /*0d70*/  CALL.REL.NOINC `($__internal_110_$__cuda_sm20_sqrt_rn_f32_slowpath) ;  /* 0x0000002000ac7944 */ /* 0x002fea0003c00000 */
[----:B------:R-:W-:Y:S05]  /*0d80*/  BRA `(.L_x_4762) ;  /* 0x0000000000107947 */ /* 0x000fea0003800000 */
.L_x_4761:
[C---:B-1----:R-:W-:Y:S01]  /*0d90*/  FMUL.FTZ R37, R45.reuse, R36 ;  /* 0x000000242d257220 */ /* 0x042fe20000410000 */
[----:B------:R-:W-:-:S03]  /*0da0*/  FMUL.FTZ R42, R45, 0.5 ;  /* 0x3f0000002d2a7820 */ /* 0x000fc60000410000 */
[----:B------:R-:W-:-:S04]  /*0db0*/  FFMA R36, -R37, R37, R36 ;  /* 0x0000002525247223 */ /* 0x000fc80000000124 */
[----:B------:R-:W-:-:S07]  /*0dc0*/  FFMA R42, R36, R42, R37 ;  /* 0x0000002a242a7223 */ /* 0x000fce0000000025 */
.L_x_4762:
[----:B------:R-:W-:Y:S05]  /*0dd0*/  BSYNC B0 ;  /* 0x0000000000007941 */ /* 0x000fea0003800000 */
.L_x_4760:
        /* <DEDUP_REMOVED lines=13> */
[----:B------:R-:W-:Y:S05]  /*0eb0*/  CALL.REL.NOINC `($__internal_111_$__cuda_sm3x_div_rn_noftz_f32_slowpath) ;  /* 0x0000002000b47944 */ /* 0x000fea0003c00000 */
.L_x_4764:
[----:B------:R-:W-:Y:S05]  /*0ec0*/  BSYNC B2 ;  /* 0x0000000000027941 */ /* 0x000fea0003800000 */
.L_x_4763:
        /* <DEDUP_REMOVED lines=21> */
[----:B------:R-:W-:Y:S05]  /*1020*/  CALL.REL.NOINC `($__internal_111_$__cuda_sm3x_div_rn_noftz_f32_slowpath) ;  /* 0x0000002000587944 */ /* 0x000fea0003c00000 */
[----:B------:R-:W-:-:S07]  /*1030*/  IMAD.MOV.U32 R46, RZ, RZ, R2 ;  /* 0x000000ffff2e7224 */ /* 0x000fce00078e0002 */
.L_x_4766:
[----:B------:R-:W-:Y:S05]  /*1040*/  BSYNC B2 ;  /* 0x0000000000027941 */ /* 0x000fea0003800000 */
.L_x_4765:
        /* <DEDUP_REMOVED lines=14> */
[----:B------:R-:W-:Y:S05]  /*1130*/  CALL.REL.NOINC `($__internal_111_$__cuda_sm3x_div_rn_noftz_f32_slowpath) ;  /* 0x0000002000147944 */ /* 0x000fea0003c00000 */
[----:B------:R-:W-:-:S07]  /*1140*/  MOV R36, R2 ;  /* 0x0000000200247202 */ /* 0x000fce0000000f00 */
.L_x_4768:
[----:B------:R-:W-:Y:S05]  /*1150*/  BSYNC B2 ;  /* 0x0000000000027941 */ /* 0x000fea0003800000 */
.L_x_4767:
[----:B------:R-:W-:Y:S01]  /*1160*/  VIADD R2, R36, 0xf3000000 ;  /* 0xf300000024027836 */ /* 0x000fe20000000000 */
[----:B------:R0:W1:Y:S01]  /*1170*/  MUFU.RSQ R45, R36 ;  /* 0x00000024002d7308 */ /* 0x0000620000001400 */
[----:B------:R-:W-:Y:S03]  /*1180*/  BSSY B0, `(.L_x_4769) ;  /* 0x000000a000007945 */ /* 0x000fe60003800000 */
[----:B------:R-:W-:-:S13]  /*1190*/  ISETP.GT.U32.AND P3, PT, R2, 0x727fffff, PT ;  /* 0x727fffff0200780c */ /* 0x000fda0003f64070 */
[----:B01----:R-:W-:Y:S05]  /*11a0*/  @!P3 BRA `(.L_x_4770) ;  /* 0x00000000000cb947 */ /* 0x003fea0003800000 */
[----:B------:R-:W-:-:S07]  /*11b0*/  MOV R2, 0x11d0 ;  /* 0x000011d000027802 */ /* 0x000fce0000000f00 */
[----:B------:R-:W-:Y:S05]  /*11c0*/  CALL.REL.NOINC `($__internal_110_$__cuda_sm20_sqrt_rn_f32_slowpath) ;  /* 0x0000001c00987944 */ /* 0x000fea0003c00000 */
[----:B------:R-:W-:Y:S05]  /*11d0*/  BRA `(.L_x_4771) ;  /* 0x0000000000107947 */ /* 0x000fea0003800000 */
.L_x_4770:
[C---:B------:R-:W-:Y:S01]  /*11e0*/  FMUL.FTZ R37, R45.reuse, R36 ;  /* 0x000000242d257220 */ /* 0x040fe20000410000 */
[----:B------:R-:W-:-:S03]  /*11f0*/  FMUL.FTZ R42, R45, 0.5 ;  /* 0x3f0000002d2a7820 */ /* 0x000fc60000410000 */
[----:B------:R-:W-:-:S04]  /*1200*/  FFMA R36, -R37, R37, R36 ;  /* 0x0000002525247223 */ /* 0x000fc80000000124 */
[----:B------:R-:W-:-:S07]  /*1210*/  FFMA R42, R36, R42, R37 ;  /* 0x0000002a242a7223 */ /* 0x000fce0000000025 */
.L_x_4771:
[----:B------:R-:W-:Y:S05]  /*1220*/  BSYNC B0 ;  /* 0x0000000000007941 */ /* 0x000fea0003800000 */
.L_x_4769:
        /* <DEDUP_REMOVED lines=13> */
[----:B------:R-:W-:Y:S05]  /*1300*/  CALL.REL.NOINC `($__internal_111_$__cuda_sm3x_div_rn_noftz_f32_slowpath) ;  /* 0x0000001c00a07944 */ /* 0x000fea0003c00000 */
[----:B------:R-:W-:-:S07]  /*1310*/  MOV R45, R2 ;  /* 0x00000002002d7202 */ /* 0x000fce0000000f00 */
.L_x_4773:
[----:B------:R-:W-:Y:S05]  /*1320*/  BSYNC B2 ;  /* 0x0000000000027941 */ /* 0x000fea0003800000 */
.L_x_4772:
        /* <DEDUP_REMOVED lines=21> */
[----:B------:R-:W-:Y:S05]  /*1480*/  CALL.REL.NOINC `($__internal_111_$__cuda_sm3x_div_rn_noftz_f32_slowpath) ;  /* 0x0000001c00407944 */ /* 0x000fea0003c00000 */
[----:B------:R-:W-:-:S07]  /*1490*/  MOV R14, R2 ;  /* 0x00000002000e7202 */ /* 0x000fce0000000f00 */
.L_x_4775:
[----:B------:R-:W-:Y:S05]  /*14a0*/  BSYNC B2 ;  /* 0x0000000000027941 */ /* 0x000fea0003800000 */
.L_x_4774:
        /* <DEDUP_REMOVED lines=14> */
[----:B------:R-:W-:Y:S05]  /*1590*/  CALL.REL.NOINC `($__internal_111_$__cuda_sm3x_div_rn_noftz_f32_slowpath) ;  /* 0x0000001800fc7944 */ /* 0x000fea0003c00000 */
[----:B------:R-:W-:-:S07]  /*15a0*/  MOV R36, R2 ;  /* 0x0000000200247202 */ /* 0x000fce0000000f00 */
.L_x_4777:
[----:B------:R-:W-:Y:S05]  /*15b0*/  BSYNC B2 ;  /* 0x0000000000027941 */ /* 0x000fea0003800000 */
.L_x_4776:
        /* <DEDUP_REMOVED lines=8> */
.L_x_4779:
[C---:B-1----:R-:W-:Y:S01]  /*1640*/  FMUL.FTZ R37, R45.reuse, R36 ;  /* 0x000000242d257220 */ /* 0x042fe20000410000 */
[----:B------:R-:W-:-:S03]  /*1650*/  FMUL.FTZ R42, R45, 0.5 ;  /* 0x3f0000002d2a7820 */ /* 0x000fc60000410000 */
[----:B------:R-:W-:-:S04]  /*1660*/  FFMA R36, -R37, R37, R36 ;  /* 0x0000002525247223 */ /* 0x000fc80000000124 */
[----:B------:R-:W-:-:S07]  /*1670*/  FFMA R42, R36, R42, R37 ;  /* 0x0000002a242a7223 */ /* 0x000fce0000000025 */
.L_x_4780:
[----:B------:R-:W-:Y:S05]  /*1680*/  BSYNC B0 ;  /* 0x0000000000007941 */ /* 0x000fea0003800000 */
.L_x_4778:
        /* <DEDUP_REMOVED lines=13> */
[----:B------:R-:W-:Y:S05]  /*1760*/  CALL.REL.NOINC `($__internal_111_$__cuda_sm3x_div_rn_noftz_f32_slowpath) ;  /* 0x0000001800887944 */ /* 0x000fea0003c00000 */
.L_x_4782:
[----:B------:R-:W-:Y:S05]  /*1770*/  BSYNC B2 ;  /* 0x0000000000027941 */ /* 0x000fea0003800000 */
.L_x_4781:
        /* <DEDUP_REMOVED lines=21> */
[----:B------:R-:W-:Y:S05]  /*18d0*/  CALL.REL.NOINC `($__internal_111_$__cuda_sm3x_div_rn_noftz_f32_slowpath) ;  /* 0x00000018002c7944 */ /* 0x000fea0003c00000 */
[----:B------:R-:W-:-:S07]  /*18e0*/  MOV R14, R2 ;  /* 0x00000002000e7202 */ /* 0x000fce0000000f00 */
.L_x_4784:
[----:B------:R-:W-:Y:S05]  /*18f0*/  BSYNC B2 ;  /* 0x0000000000027941 */ /* 0x000fea0003800000 */
.L_x_4783:
        /* <DEDUP_REMOVED lines=15> */
[----:B------:R-:W-:-:S07]  /*19f0*/  IMAD.MOV.U32 R36, RZ, RZ, R2 ;  /* 0x000000ffff247224 */ /* 0x000fce00078e0002 */
.L_x_4786:
[----:B------:R-:W-:Y:S05]  /*1a00*/  BSYNC B2 ;  /* 0x0000000000027941 */ /* 0x000fea0003800000 */
.L_x_4785:
        /* <DEDUP_REMOVED lines=8> */
.L_x_4788:
[C---:B-1----:R-:W-:Y:S01]  /*1a90*/  FMUL.FTZ R37, R45.reuse, R36 ;  /* 0x000000242d257220 */ /* 0x042fe20000410000 */
[----:B------:R-:W-:-:S03]  /*1aa0*/  FMUL.FTZ R42, R45, 0.5 ;  /* 0x3f0000002d2a7820 */ /* 0x000fc60000410000 */
[----:B------:R-:W-:-:S04]  /*1ab0*/  FFMA R36, -R37, R37, R36 ;  /* 0x0000002525247223 */ /* 0x000fc80000000124 */
[----:B------:R-:W-:-:S07]  /*1ac0*/  FFMA R42, R36, R42, R37 ;  /* 0x0000002a242a7223 */ /* 0x000fce0000000025 */
.L_x_4789:
[----:B------:R-:W-:Y:S05]  /*1ad0*/  BSYNC B0 ;  /* 0x0000000000007941 */ /* 0x000fea0003800000 */
.L_x_4787:
        /* <DEDUP_REMOVED lines=14> */
.L_x_4791:
[----:B------:R-:W-:Y:S05]  /*1bc0*/  BSYNC B2 ;  /* 0x0000000000027941 */ /* 0x000fea0003800000 */
.L_x_4790:
[----:B------:R-:W-:Y:S01]  /*1bd0*/  FFMA R45, R16, UR29, R2 ;  /* 0x0000001d102d7c23 */ /* 0x000fe20008000002 */
[----:B------:R-:W-:Y:S06]  /*1be0*/  BRA `(.L_x_4792) ;  /* 0x0000001000607947 */ /* 0x000fec0003800000 */
.L_x_4755:
        /* <DEDUP_REMOVED lines=23> */
.L_x_4794:
[----:B------:R-:W-:Y:S05]  /*1d60*/  BSYNC B2 ;  /* 0x0000000000027941 */ /* 0x000fea0003800000 */
.L_x_4793:
        /* <DEDUP_REMOVED lines=16> */
.L_x_4796:
[----:B------:R-:W-:Y:S05]  /*1e70*/  BSYNC B2 ;  /* 0x0000000000027941 */ /* 0x000fea0003800000 */
.L_x_4795:
        /* <DEDUP_REMOVED lines=8> */
.L_x_4798:
[C---:B-1----:R-:W-:Y:S01]  /*1f00*/  FMUL.FTZ R37, R45.reuse, R36 ;  /* 0x000000242d257220 */ /* 0x042fe20000410000 */
[----:B------:R-:W-:-:S03]  /*1f10*/  FMUL.FTZ R42, R45, 0.5 ;  /* 0x3f0000002d2a7820 */ /* 0x000fc60000410000 */
[----:B------:R-:W-:-:S04]  /*1f20*/  FFMA R36, -R37, R37, R36 ;  /* 0x0000002525247223 */ /* 0x000fc80000000124 */
[----:B------:R-:W-:-:S07]  /*1f30*/  FFMA R42, R36, R42, R37 ;  /* 0x0000002a242a7223 */ /* 0x000fce0000000025 */
.L_x_4799:
[----:B------:R-:W-:Y:S05]  /*1f40*/  BSYNC B0 ;  /* 0x0000000000007941 */ /* 0x000fea0003800000 */
.L_x_4797:
        /* <DEDUP_REMOVED lines=14> */
.L_x_4801:
[----:B------:R-:W-:Y:S05]  /*2030*/  BSYNC B2 ;  /* 0x0000000000027941 */ /* 0x000fea0003800000 */
.L_x_4800:
        /* <DEDUP_REMOVED lines=22> */
[----:B------:R-:W-:Y:S05]  /*21a0*/  CALL.REL.NOINC `($__internal_111_$__cuda_sm3x_div_rn_noftz_f32_slowpath) ;  /* 0x0000000c00f87944 */ /* 0x000fea0003c00000 */
[----:B------:R-:W-:-:S07]  /*21b0*/  MOV R46, R2 ;  /* 0x00000002002e7202 */ /* 0x000fce0000000f00 */
.L_x_4803:
[----:B------:R-:W-:Y:S05]  /*21c0*/  BSYNC B2 ;  /* 0x0000000000027941 */ /* 0x000fea0003800000 */
.L_x_4802:
        /* <DEDUP_REMOVED lines=15> */
.L_x_4805:
[----:B------:R-:W-:Y:S05]  /*22c0*/  BSYNC B2 ;  /* 0x0000000000027941 */ /* 0x000fea0003800000 */
.L_x_4804:
[----:B------:R-:W-:Y:S01]  /*22d0*/  IADD3 R36, R2, -0xd000000, RZ ;  /* 0xf300000002247810 */ /* 0x000fe20007ffe0ff */
[----:B------:R0:W1:Y:S01]  /*22e0*/  MUFU.RSQ R45, R2 ;  /* 0x00000002002d7308 */ /* 0x0000620000001400 */
[----:B------:R-:W-:Y:S02]  /*22f0*/  BSSY B0, `(.L_x_4806) ;  /* 0x000000b000007945 */ /* 0x000fe40003800000 */
[----:B------:R-:W-:-:S13]  /*2300*/  ISETP.GT.U32.AND P3, PT, R36, 0x727fffff, PT ;  /* 0x727fffff2400780c */ /* 0x000fda0003f64070 */
[----:B0-----:R-:W-:Y:S05]  /*2310*/  @!P3 BRA `(.L_x_4807) ;  /* 0x000000000010b947 */ /* 0x001fea0003800000 */
[----:B------:R-:W-:Y:S02]  /*2320*/  MOV R36, R2 ;  /* 0x0000000200247202 */ /* 0x000fe40000000f00 */
[----:B------:R-:W-:-:S07]  /*2330*/  MOV R2, 0x2350 ;  /* 0x0000235000027802 */ /* 0x000fce0000000f00 */
[----:B-1----:R-:W-:Y:S05]  /*2340*/  CALL.REL.NOINC `($__internal_110_$__cuda_sm20_sqrt_rn_f32_slowpath) ;  /* 0x0000000c00387944 */ /* 0x002fea0003c00000 */
[----:B------:R-:W-:Y:S05]  /*2350*/  BRA `(.L_x_4808) ;  /* 0x0000000000107947 */ /* 0x000fea0003800000 */
.L_x_4807:
[C---:B-1----:R-:W-:Y:S01]  /*2360*/  FMUL.FTZ R37, R45.reuse, R2 ;  /* 0x000000022d257220 */ /* 0x042fe20000410000 */
[----:B------:R-:W-:-:S03]  /*2370*/  FMUL.FTZ R42, R45, 0.5 ;  /* 0x3f0000002d2a7820 */ /* 0x000fc60000410000 */
[----:B------:R-:W-:-:S04]  /*2380*/  FFMA R2, -R37, R37, R2 ;  /* 0x0000002525027223 */ /* 0x000fc80000000102 */
[----:B------:R-:W-:-:S07]  /*2390*/  FFMA R42, R2, R42, R37 ;  /* 0x0000002a022a7223 */ /* 0x000fce0000000025 */
.L_x_4808:
[----:B------:R-:W-:Y:S05]  /*23a0*/  BSYNC B0 ;  /* 0x0000000000007941 */ /* 0x000fea0003800000 */
.L_x_4806:
        /* <DEDUP_REMOVED lines=14> */
.L_x_4810:
[----:B------:R-:W-:Y:S05]  /*2490*/  BSYNC B2 ;  /* 0x0000000000027941 */ /* 0x000fea0003800000 */
.L_x_4809:
        /* <DEDUP_REMOVED lines=24> */
.L_x_4812:
[----:B------:R-:W-:Y:S05]  /*2620*/  BSYNC B2 ;  /* 0x0000000000027941 */ /* 0x000fea0003800000 */
.L_x_4811:
        /* <DEDUP_REMOVED lines=15> */
.L_x_4814:
[----:B------:R-:W-:Y:S05]  /*2720*/  BSYNC B2 ;  /* 0x0000000000027941 */ /* 0x000fea0003800000 */
.L_x_4813:
[----:B------:R-:W-:Y:S01]  /*2730*/  VIADD R36, R2, 0xf3000000 ;  /* 0xf300000002247836 */ /* 0x000fe20000000000 */
[----:B------:R0:W1:Y:S01]  /*2740*/  MUFU.RSQ R45, R2 ;  /* 0x00000002002d7308 */ /* 0x0000620000001400 */
[----:B------:R-:W-:Y:S03]  /*2750*/  BSSY B0, `(.L_x_4815) ;  /* 0x000000b000007945 */ /* 0x000fe60003800000 */
[----:B------:R-:W-:-:S13]  /*2760*/  ISETP.GT.U32.AND P3, PT, R36, 0x727fffff, PT ;  /* 0x727fffff2400780c */ /* 0x000fda0003f64070 */
[----:B01----:R-:W-:Y:S05]  /*2770*/  @!P3 BRA `(.L_x_4816) ;  /* 0x000000000010b947 */ /* 0x003fea0003800000 */
[----:B------:R-:W-:Y:S02]  /*2780*/  MOV R36, R2 ;  /* 0x0000000200247202 */ /* 0x000fe40000000f00 */
[----:B------:R-:W-:-:S07]  /*2790*/  MOV R2, 0x27b0 ;  /* 0x000027b000027802 */ /* 0x000fce0000000f00 */
[----:B------:R-:W-:Y:S05]  /*27a0*/  CALL.REL.NOINC `($__internal_110_$__cuda_sm20_sqrt_rn_f32_slowpath) ;  /* 0x0000000800207944 */ /* 0x000fea0003c00000 */
[----:B------:R-:W-:Y:S05]  /*27b0*/  BRA `(.L_x_4817) ;  /* 0x0000000000107947 */ /* 0x000fea0003800000 */
.L_x_4816:
[C---:B------:R-:W-:Y:S01]  /*27c0*/  FMUL.FTZ R37, R45.reuse, R2 ;  /* 0x000000022d257220 */ /* 0x040fe20000410000 */
[----:B------:R-:W-:-:S03]  /*27d0*/  FMUL.FTZ R42, R45, 0.5 ;  /* 0x3f0000002d2a7820 */ /* 0x000fc60000410000 */
[----:B------:R-:W-:-:S04]  /*27e0*/  FFMA R2, -R37, R37, R2 ;  /* 0x0000002525027223 */ /* 0x000fc80000000102 */
[----:B------:R-:W-:-:S07]  /*27f0*/  FFMA R42, R2, R42, R37 ;  /* 0x0000002a022a7223 */ /* 0x000fce0000000025 */
.L_x_4817:
[----:B------:R-:W-:Y:S05]  /*2800*/  BSYNC B0 ;  /* 0x0000000000007941 */ /* 0x000fea0003800000 */
.L_x_4815:
        /* <DEDUP_REMOVED lines=14> */
.L_x_4819:
[----:B------:R-:W-:Y:S05]  /*28f0*/  BSYNC B2 ;  /* 0x0000000000027941 */ /* 0x000fea0003800000 */
.L_x_4818:
        /* <DEDUP_REMOVED lines=24> */
.L_x_4821:
[----:B------:R-:W-:Y:S05]  /*2a80*/  BSYNC B2 ;  /* 0x0000000000027941 */ /* 0x000fea0003800000 */
.L_x_4820:
        /* <DEDUP_REMOVED lines=15> */
.L_x_4823:
[----:B------:R-:W-:Y:S05]  /*2b80*/  BSYNC B2 ;  /* 0x0000000000027941 */ /* 0x000fea0003800000 */
.L_x_4822:
[----:B------:R-:W-:Y:S01]  /*2b90*/  IADD3 R36, R2, -0xd000000, RZ ;  /* 0xf300000002247810 */ /* 0x000fe20007ffe0ff */
[----:B------:R0:W1:Y:S01]  /*2ba0*/  MUFU.RSQ R45, R2 ;  /* 0x00000002002d7308 */ /* 0x0000620000001400 */
[----:B------:R-:W-:Y:S02]  /*2bb0*/  BSSY B0, `(.L_x_4824) ;  /* 0x000000b000007945 */ /* 0x000fe40003800000 */
[----:B------:R-:W-:-:S13]  /*2bc0*/  ISETP.GT.U32.AND P3, PT, R36, 0x727fffff, PT ;  /* 0x727fffff2400780c */ /* 0x000fda0003f64070 */
[----:B0-----:R-:W-:Y:S05]  /*2bd0*/  @!P3 BRA `(.L_x_4825) ;  /* 0x000000000010b947 */ /* 0x001fea0003800000 */
[----:B------:R-:W-:Y:S01]  /*2be0*/  IMAD.MOV.U32 R36, RZ, RZ, R2 ;  /* 0x000000ffff247224 */ /* 0x000fe200078e0002 */
[----:B------:R-:W-:-:S07]  /*2bf0*/  MOV R2, 0x2c10 ;  /* 0x00002c1000027802 */ /* 0x000fce0000000f00 */
[----:B-1----:R-:W-:Y:S05]  /*2c00*/  CALL.REL.NOINC `($__internal_110_$__cuda_sm20_sqrt_rn_f32_slowpath) ;  /* 0x0000000400087944 */ /* 0x002fea0003c00000 */
[----:B------:R-:W-:Y:S05]  /*2c10*/  BRA `(.L_x_4826) ;  /* 0x0000000000107947 */ /* 0x000fea0003800000 */
.L_x_4825:
[C---:B-1----:R-:W-:Y:S01]  /*2c20*/  FMUL.FTZ R37, R45.reuse, R2 ;  /* 0x000000022d257220 */ /* 0x042fe20000410000 */
[----:B------:R-:W-:-:S03]  /*2c30*/  FMUL.FTZ R42, R45, 0.5 ;  /* 0x3f0000002d2a7820 */ /* 0x000fc60000410000 */
[----:B------:R-:W-:-:S04]  /*2c40*/  FFMA R2, -R37, R37, R2 ;  /* 0x0000002525027223 */ /* 0x000fc80000000102 */
[----:B------:R-:W-:-:S07]  /*2c50*/  FFMA R42, R2, R42, R37 ;  /* 0x0000002a022a7223 */ /* 0x000fce0000000025 */
.L_x_4826:
[----:B------:R-:W-:Y:S05]  /*2c60*/  BSYNC B0 ;  /* 0x0000000000007941 */ /* 0x000fea0003800000 */
.L_x_4824:
        /* <DEDUP_REMOVED lines=14> */
.L_x_4828:
[----:B------:R-:W-:Y:S05]  /*2d50*/  BSYNC B2 ;  /* 0x0000000000027941 */ /* 0x000fea0003800000 */
.L_x_4827:
[----:B------:R-:W-:-:S07]  /*2d60*/  MOV R45, R2 ;  /* 0x00000002002d7202 */ /* 0x000fce0000000f00 */
.L_x_4792:
        /* <DEDUP_REMOVED lines=44> */
        .weak           $__internal_110_$__cuda_sm20_sqrt_rn_f32_slowpath
        .type           $__internal_110_$__cuda_sm20_sqrt_rn_f32_slowpath,@function
        .size           $__internal_110_$__cuda_sm20_sqrt_rn_f32_slowpath,($__internal_111_$__cuda_sm3x_div_rn_noftz_f32_slowpath - $__internal_110_$__cuda_sm20_sqrt_rn_f32_slowpath)
$__internal_110_$__cuda_sm20_sqrt_rn_f32_slowpath:
        /* <DEDUP_REMOVED lines=19> */
.L_x_4830:
[----:B------:R-:W-:Y:S01]  /*3160*/  HFMA2.MMA R37, -RZ, RZ, 0, 0 ;  /* 0x00000000ff257435 */ /* 0x000fe200000001ff */
[----:B------:R-:W-:-:S05]  /*3170*/  MOV R36, R2 ;  /* 0x0000000200247202 */ /* 0x000fca0000000f00 */
[----:B------:R-:W-:Y:S05]  /*3180*/  RET.REL.NODEC R36 `(_Z25multi_tensor_apply_kernelI18TensorListMetadataILi4ELb0EEN18transformer_engine17multi_tensor_adam11AdamFunctorI13__nv_bfloat166__halfflEEJffffffNS3_10adamMode_tEfEEvlPViT_T0_DpT1_) ;  /* 0xffffffcc249c7950 */ /* 0x000fea0003c3ffff */
        .weak           $__internal_111_$__cuda_sm3x_div_rn_noftz_f32_slowpath
        .type           $__internal_111_$__cuda_sm3x_div_rn_noftz_f32_slowpath,@function
        .size           $__internal_111_$__cuda_sm3x_div_rn_noftz_f32_slowpath,(.L_x_5594 - $__internal_111_$__cuda_sm3x_div_rn_noftz_f32_slowpath)
$__internal_111_$__cuda_sm3x_div_rn_noftz_f32_slowpath:
        /* <DEDUP_REMOVED lines=34> */
.L_x_4832:
        /* <DEDUP_REMOVED lines=51> */
.L_x_4839:
[----:B------:R-:W-:-:S04]  /*36e0*/  LOP3.LUT R2, R2, 0x80000000, RZ, 0xc0, !PT ;  /* 0x8000000002027812 */ /* 0x000fc800078ec0ff */
[----:B------:R-:W-:Y:S01]  /*36f0*/  LOP3.LUT R2, R2, 0x7f800000, RZ, 0xfc, !PT ;  /* 0x7f80000002027812 */ /* 0x000fe200078efcff */
[----:B------:R-:W-:Y:S06]  /*3700*/  BRA `(.L_x_4840) ;  /* 0x0000000000047947 */ /* 0x000fec0003800000 */
.L_x_4838:
[----:B------:R-:W-:-:S07]  /*3710*/  LEA R2, R38, R2, 0x17 ;  /* 0x0000000226027211 */ /* 0x000fce00078eb8ff */
.L_x_4840:
[----:B------:R-:W-:Y:S05]  /*3720*/  BSYNC B1 ;  /* 0x0000000000017941 */ /* 0x000fea0003800000 */
.L_x_4837:
[----:B------:R-:W-:Y:S05]  /*3730*/  BRA `(.L_x_4841) ;  /* 0x0000000000207947 */ /* 0x000fea0003800000 */
.L_x_4836:
[----:B------:R-:W-:-:S04]  /*3740*/  LOP3.LUT R2, R45, 0x80000000, R2, 0x48, !PT ;  /* 0x800000002d027812 */ /* 0x000fc800078e4802 */
[----:B------:R-:W-:Y:S01]  /*3750*/  LOP3.LUT R2, R2, 0x7f800000, RZ, 0xfc, !PT ;  /* 0x7f80000002027812 */ /* 0x000fe200078efcff */
[----:B------:R-:W-:Y:S06]  /*3760*/  BRA `(.L_x_4841) ;  /* 0x0000000000147947 */ /* 0x000fec0003800000 */
.L_x_4835:
[----:B------:R-:W-:Y:S01]  /*3770*/  LOP3.LUT R2, R45, 0x80000000, R2, 0x48, !PT ;  /* 0x800000002d027812 */ /* 0x000fe200078e4802 */
[----:B------:R-:W-:Y:S06]  /*3780*/  BRA `(.L_x_4841) ;  /* 0x00000000000c7947 */ /* 0x000fec0003800000 */
.L_x_4834:
[----:B------:R-:W0:Y:S01]  /*3790*/  MUFU.RSQ R2, -QNAN ;  /* 0xffc0000000027908 */ /* 0x000e220000001400 */
[----:B------:R-:W-:Y:S05]  /*37a0*/  BRA `(.L_x_4841) ;  /* 0x0000000000047947 */ /* 0x000fea0003800000 */
.L_x_4833:
[----:B------:R-:W-:-:S07]  /*37b0*/  FADD.FTZ R2, R2, R45 ;  /* 0x0000002d02027221 */ /* 0x000fce0000010000 */
.L_x_4841:
[----:B------:R-:W-:Y:S05]  /*37c0*/  BSYNC B0 ;  /* 0x0000000000007941 */ /* 0x000fea0003800000 */
.L_x_4831:
[----:B------:R-:W-:-:S06]  /*37d0*/  HFMA2.MMA R37, -RZ, RZ, 0, 0 ;  /* 0x00000000ff257435 */ /* 0x000fcc00000001ff */
[----:B0-----:R-:W-:Y:S05]  /*37e0*/  RET.REL.NODEC R36 `(_Z25multi_tensor_apply_kernelI18TensorListMetadataILi4ELb0EEN18transformer_engine17multi_tensor_adam11AdamFunctorI13__nv_bfloat166__halfflEEJffffffNS3_10adamMode_tEfEEvlPViT_T0_DpT1_) ;  /* 0xffffffc824047950 */ /* 0x001fea0003c3ffff */
.L_x_4842:
        /* <DEDUP_REMOVED lines=9> */
.L_x_5594:


//--------------------- .text._Z25multi_tensor_apply_kernelI18TensorListMetadataILi4ELb0EEN18transformer_engine17multi_tensor_adam11AdamFunctorI13__nv_bfloat16fflEEJffffffNS3_10adamMode_tEfEEvlPViT_T0_DpT1_ --------------------------
	.section	.text._Z25multi_tensor_apply_kernelI18TensorListMetadataILi4ELb0EEN18transformer_engine17multi_tensor_adam11AdamFunctorI13__nv_bfloat16fflEEJffffffNS3_10adamMode_tEfEEvlPViT_T0_DpT1_,"ax",@progbits
	.align	128
        .global         _Z25multi_tensor_apply_kernelI18TensorListMetadataILi4ELb0EEN18transformer_engine17multi_tensor_adam11AdamFunctorI13__nv_bfloat16fflEEJffffffNS3_10adamMode_tEfEEvlPViT_T0_DpT1_
        .type           _Z25multi_tensor_apply_kernelI18TensorListMetadataILi4ELb0EEN18transformer_engine17multi_tensor_adam11AdamFunctorI13__nv_bfloat16fflEEJffffffNS3_10adamMode_tEfEEvlPViT_T0_DpT1_,@function
        .size           _Z25multi_tensor_apply_kernelI18TensorListMetadataILi4ELb0EEN18transformer_engine17multi_tensor_adam11AdamFunctorI13__nv_bfloat16fflEEJffffffNS3_10adamMode_tEfEEvlPViT_T0_DpT1_,(.L_x_5596 - _Z25multi_tensor_apply_kernelI18TensorListMetadataILi4ELb0EEN18transformer_engine17multi_tensor_adam11AdamFunctorI13__nv_bfloat16fflEEJffffffNS3_10adamMode_tEfEEvlPViT_T0_DpT1_)
        .other          _Z25multi_tensor_apply_kernelI18TensorListMetadataILi4ELb0EEN18transformer_engine17multi_tensor_adam11AdamFunctorI13__nv_bfloat16fflEEJffffffNS3_10adamMode_tEfEEvlPViT_T0_DpT1_,@"STO_CUDA_ENTRY STV_DEFAULT"
_Z25multi_tensor_apply_kernelI18TensorListMetadataILi4ELb0EEN18transformer_engine17multi_tensor_adam11AdamFunctorI13__nv_bfloat16fflEEJffffffNS3_10adamMode_tEfEEvlPViT_T0_DpT1_:
.text._Z25multi_tensor_apply_kernelI18TensorListMetadataILi4ELb0EEN18transformer_engine17multi_tensor_adam11AdamFunctorI13__nv_bfloat16fflEEJffffffNS3_10adamMode_tEfEEvlPViT_T0_DpT1_:
        /* <DEDUP_REMOVED lines=44> */
.L_x_4920:
[----:B------:R-:W0:Y:S01]  /*02c0*/  S2R R2, SR_TID.X ;  /* 0x0000000000027919 */ /* 0x000e220000002100 */
[----:B------:R-:W-:Y:S01]  /*02d0*/  MOV R7, UR11 ;  /* 0x0000000b00077c02 */ /* 0x000fe20008000f00 */
[----:B------:R-:W-:Y:S01]  /*02e0*/  UIMAD UR12, UR26, UR22, URZ ;  /* 0x000000161a0c72a4 */ /* 0x000fe2000f8e023f */
[----:B------:R-:W-:Y:S01]  /*02f0*/  MOV R9, UR11 ;  /* 0x0000000b00097c02 */ /* 0x000fe20008000f00 */
[----:B------:R-:W-:Y:S01]  /*0300*/  HFMA2.MMA R0, -RZ, RZ, 0, 0 ;  /* 0x00000000ff007435 */ /* 0x000fe200000001ff */
        /* <DEDUP_REMOVED lines=8> */
[----:B------:R-:W-:Y:S02]  /*0390*/  ISETP.GE.AND.EX P0, PT, R3, UR23, PT, P0 ;  /* 0x0000001703007c0c */ /* 0x000fe4000bf06300 */
[----:B------:R-:W-:Y:S01]  /*03a0*/  ISETP.GE.U32.AND P1, PT, R4, UR22, PT ;  /* 0x0000001604007c0c */ /* 0x000fe2000bf26070 */
[----:B------:R-:W-:Y:S01]  /*03b0*/  VIADD R8, R24, UR25 ;  /* 0x0000001918087c36 */ /* 0x000fe20008000000 */
[----:B------:R-:W-:-:S02]  /*03c0*/  SHF.R.S32.HI R5, RZ, 0x1f, R4 ;  /* 0x0000001fff057819 */ /* 0x000fc40000011404 */
[----:B------:R-:W-:Y:S02]  /*03d0*/  ISETP.GT.AND.EX P0, PT, R7, R3, !P0, P2 ;  /* 0x000000030700720c */ /* 0x000fe40004704320 */
[----:B------:R-:W-:Y:S02]  /*03e0*/  MOV R7, UR10 ;  /* 0x0000000a00077c02 */ /* 0x000fe40008000f00 */
[----:B------:R-:W-:Y:S02]  /*03f0*/  ISETP.LT.U32.AND P3, PT, R4, UR6, PT ;  /* 0x0000000604007c0c */ /* 0x000fe4000bf61070 */
[----:B------:R-:W-:Y:S01]  /*0400*/  ISETP.GE.AND.EX P1, PT, R5, UR23, PT, P1 ;  /* 0x0000001705007c0c */ /* 0x000fe2000bf26310 */
[----:B------:R-:W-:Y:S01]  /*0410*/  IMAD.WIDE.U32 R2, R7, UR22, R2 ;  /* 0x0000001607027c25 */ /* 0x000fe2000f8e0002 */
[----:B------:R-:W-:Y:S02]  /*0420*/  SHF.R.S32.HI R25, RZ, 0x1f, R24 ;  /* 0x0000001fff197819 */ /* 0x000fe40000011418 */
[----:B------:R-:W-:-:S02]  /*0430*/  ISETP.GT.AND.EX P1, PT, R9, R5, !P1, P3 ;  /* 0x000000050900720c */ /* 0x000fc40004f24330 */
[----:B------:R-:W-:Y:S02]  /*0440*/  ISETP.GE.U32.AND P3, PT, R24, UR22, PT ;  /* 0x0000001618007c0c */ /* 0x000fe4000bf66070 */
[----:B------:R-:W-:Y:S02]  /*0450*/  IADD3 R3, R3, UR12, RZ ;  /* 0x0000000c03037c10 */ /* 0x000fe4000fffe0ff */
[----:B------:R-:W-:Y:S02]  /*0460*/  LEA R22, P4, R2, UR16, 0x1 ;  /* 0x0000001002167c11 */ /* 0x000fe4000f8808ff */
[----:B------:R-:W-:Y:S02]  /*0470*/  ISETP.LT.U32.AND P2, PT, R24, UR6, PT ;  /* 0x0000000618007c0c */ /* 0x000fe4000bf41070 */
[----:B------:R-:W-:Y:S02]  /*0480*/  ISETP.GE.AND.EX P3, PT, R25, UR23, PT, P3 ;  /* 0x0000001719007c0c */ /* 0x000fe4000bf66330 */
[----:B------:R-:W-:-:S02]  /*0490*/  SHF.L.U32 R30, R2, 0x2, RZ ;  /* 0x00000002021e7819 */ /* 0x000fc400000006ff */
[C-C-:B------:R-:W-:Y:S02]  /*04a0*/  SHF.L.U64.HI R6, R2.reuse, 0x2, R3.reuse ;  /* 0x0000000202067819 */ /* 0x140fe40000010203 */
[----:B------:R-:W-:Y:S01]  /*04b0*/  LEA.HI.X R23, R2, UR17, R3, 0x1, P4 ;  /* 0x0000001102177c11 */ /* 0x000fe2000a0f0c03 */
[----:B------:R-:W-:Y:S01]  /*04c0*/  IMAD.WIDE.U32 R2, R7, UR22, R4 ;  /* 0x0000001607027c25 */ /* 0x000fe2000f8e0004 */
[----:B------:R-:W-:Y:S02]  /*04d0*/  ISETP.GT.AND.EX P3, PT, R9, R25, !P3, P2 ;  /* 0x000000190900720c */ /* 0x000fe40005f64320 */
[C---:B------:R-:W-:Y:S01]  /*04e0*/  ISETP.GE.U32.AND P2, PT, R8.reuse, UR22, PT ;  /* 0x0000001608007c0c */ /* 0x040fe2000bf46070 */
[----:B------:R-:W-:Y:S01]  /*04f0*/  IMAD.WIDE.U32 R4, R7, UR22, R24 ;  /* 0x0000001607047c25 */ /* 0x000fe2000f8e0018 */
[----:B------:R-:W-:Y:S01]  /*0500*/  SHF.R.S32.HI R9, RZ, 0x1f, R8 ;  /* 0x0000001fff097819 */ /* 0x000fe20000011408 */
[----:B------:R-:W-:Y:S01]  /*0510*/  HFMA2.MMA R45, -RZ, RZ, 0, 0 ;  /* 0x00000000ff2d7435 */ /* 0x000fe200000001ff */
[----:B------:R-:W-:Y:S01]  /*0520*/  ISETP.LT.U32.AND P4, PT, R8, UR6, PT ;  /* 0x0000000608007c0c */ /* 0x000fe2000bf81070 */
[----:B------:R-:W-:Y:S01]  /*0530*/  IMAD.SHL.U32 R34, R2, 0x4, RZ ;  /* 0x0000000402227824 */ /* 0x000fe200078e00ff */
[----:B------:R-:W-:-:S02]  /*0540*/  IADD3 R3, R3, UR12, RZ ;  /* 0x0000000c03037c10 */ /* 0x000fc4000fffe0ff */
[----:B------:R-:W-:Y:S02]  /*0550*/  MOV R13, RZ ;  /* 0x000000ff000d7202 */ /* 0x000fe40000000f00 */
[----:B------:R-:W-:Y:S02]  /*0560*/  CS2R R38, SRZ ;  /* 0x0000000000267805 */ /* 0x000fe4000001ff00 */
[C---:B------:R-:W-:Y:S01]  /*0570*/  LEA R20, P5, R2.reuse, UR16, 0x1 ;  /* 0x0000001002147c11 */ /* 0x040fe2000f8a08ff */
[----:B------:R-:W2:Y:S01]  /*0580*/  @P0 LDG.E.U16 R40, desc[UR20][R22.64] ;  /* 0x0000001416280981 */ /* 0x000ea2000c1e1500 */
[----:B------:R-:W-:Y:S02]  /*0590*/  ISETP.GE.AND.EX P2, PT, R9, UR23, PT, P2 ;  /* 0x0000001709007c0c */ /* 0x000fe4000bf46320 */
[C-C-:B------:R-:W-:Y:S02]  /*05a0*/  SHF.L.U64.HI R35, R2.reuse, 0x2, R3.reuse ;  /* 0x0000000202237819 */ /* 0x140fe40000010203 */
[----:B------:R-:W-:-:S02]  /*05b0*/  LEA.HI.X R21, R2, UR17, R3, 0x1, P5 ;  /* 0x0000001102157c11 */ /* 0x000fc4000a8f0c03 */
[----:B------:R-:W-:Y:S01]  /*05c0*/  ISETP.GT.AND.EX P2, PT, R11, R9, !P2, P4 ;  /* 0x000000090b00720c */ /* 0x000fe20005744340 */
[----:B------:R-:W-:Y:S01]  /*05d0*/  IMAD.WIDE.U32 R8, R7, UR22, R8 ;  /* 0x0000001607087c25 */ /* 0x000fe2000f8e0008 */
[----:B------:R-:W-:Y:S02]  /*05e0*/  @P0 IADD3 R2, P4, R30, UR14, RZ ;  /* 0x0000000e1e020c10 */ /* 0x000fe4000ff9e0ff */
[----:B------:R-:W-:Y:S02]  /*05f0*/  IADD3 R5, R5, UR12, RZ ;  /* 0x0000000c05057c10 */ /* 0x000fe4000fffe0ff */
[----:B------:R-:W-:Y:S02]  /*0600*/  LEA R18, P5, R4, UR16, 0x1 ;  /* 0x0000001004127c11 */ /* 0x000fe4000f8a08ff */
[----:B------:R-:W-:Y:S02]  /*0610*/  @P0 IADD3.X R3, R6, UR15, RZ, P4, !PT ;  /* 0x0000000f06030c10 */ /* 0x000fe4000a7fe4ff */
[----:B------:R-:W-:-:S02]  /*0620*/  SHF.L.U32 R16, R4, 0x2, RZ ;  /* 0x0000000204107819 */ /* 0x000fc400000006ff */
[C-C-:B------:R-:W-:Y:S01]  /*0630*/  SHF.L.U64.HI R15, R4.reuse, 0x2, R5.reuse ;  /* 0x00000002040f7819 */ /* 0x140fe20000010205 */
[----:B------:R0:W5:Y:S01]  /*0640*/  @P0 LDG.E R0, desc[UR20][R2.64] ;  /* 0x0000001402000981 */ /* 0x000162000c1e1900 */
[----:B------:R-:W-:Y:S02]  /*0650*/  LEA.HI.X R19, R4, UR17, R5, 0x1, P5 ;  /* 0x0000001104137c11 */ /* 0x000fe4000a8f0c05 */
[----:B------:R-:W-:Y:S02]  /*0660*/  @P1 IADD3 R4, P4, R34, UR14, RZ ;  /* 0x0000000e22041c10 */ /* 0x000fe4000ff9e0ff */
[----:B------:R-:W-:Y:S02]  /*0670*/  IADD3 R7, R9, UR12, RZ ;  /* 0x0000000c09077c10 */ /* 0x000fe4000fffe0ff */
[----:B------:R-:W-:Y:S02]  /*0680*/  @P1 IADD3.X R5, R35, UR15, RZ, P4, !PT ;  /* 0x0000000f23051c10 */ /* 0x000fe4000a7fe4ff */
[----:B------:R-:W-:-:S02]  /*0690*/  @P3 IADD3 R28, P4, R16, UR18, RZ ;  /* 0x00000012101c3c10 */ /* 0x000fc4000ff9e0ff */
[C---:B------:R-:W-:Y:S02]  /*06a0*/  LEA R26, P5, R8.reuse, UR16, 0x1 ;  /* 0x00000010081a7c11 */ /* 0x040fe4000f8a08ff */
[----:B------:R-:W-:Y:S02]  /*06b0*/  @P3 IADD3.X R29, R15, UR19, RZ, P4, !PT ;  /* 0x000000130f1d3c10 */ /* 0x000fe4000a7fe4ff */
[----:B------:R-:W-:Y:S02]  /*06c0*/  LEA.HI.X R27, R8, UR17, R7, 0x1, P5 ;  /* 0x00000011081b7c11 */ /* 0x000fe4000a8f0c07 */
[----:B------:R-:W-:Y:S02]  /*06d0*/  @P3 IADD3 R32, P4, R16, UR8, RZ ;  /* 0x0000000810203c10 */ /* 0x000fe4000ff9e0ff */
[----:B------:R-:W-:Y:S02]  /*06e0*/  SHF.L.U32 R14, R8, 0x2, RZ ;  /* 0x00000002080e7819 */ /* 0x000fe400000006ff */
[----:B0-----:R-:W-:-:S02]  /*06f0*/  @P3 IADD3 R2, P5, R16, UR14, RZ ;  /* 0x0000000e10023c10 */ /* 0x001fc4000ffbe0ff */
[----:B------:R-:W-:Y:S02]  /*0700*/  CS2R R10, SRZ ;  /* 0x00000000000a7805 */ /* 0x000fe4000001ff00 */
[C---:B------:R-:W-:Y:S02]  /*0710*/  @P3 IADD3.X R33, R15.reuse, UR9, RZ, P4, !PT ;  /* 0x000000090f213c10 */ /* 0x040fe4000a7fe4ff */
[----:B------:R-:W-:Y:S02]  /*0720*/  SHF.L.U64.HI R12, R8, 0x2, R7 ;  /* 0x00000002080c7819 */ /* 0x000fe40000010207 */
[----:B------:R-:W-:Y:S01]  /*0730*/  @P3 IADD3.X R3, R15, UR15, RZ, P5, !PT ;  /* 0x0000000f0f033c10 */ /* 0x000fe2000affe4ff */
[----:B------:R0:W5:Y:S01]  /*0740*/  @P3 LDG.E R10, desc[UR20][R28.64] ;  /* 0x000000141c0a3981 */ /* 0x000162000c1e1900 */
[C---:B------:R-:W-:Y:S02]  /*0750*/  @P2 IADD3 R42, P4, R14.reuse, UR8, RZ ;  /* 0x000000080e2a2c10 */ /* 0x040fe4000ff9e0ff */
[----:B------:R-:W-:Y:S01]  /*0760*/  @P2 IADD3 R36, P5, R14, UR18, RZ ;  /* 0x000000120e242c10 */ /* 0x000fe2000ffbe0ff */
[----:B------:R1:W5:Y:S01]  /*0770*/  @P3 LDG.E R11, desc[UR20][R32.64] ;  /* 0x00000014200b3981 */ /* 0x000362000c1e1900 */
[----:B------:R-:W-:-:S02]  /*0780*/  @P2 IADD3.X R43, R12, UR9, RZ, P4, !PT ;  /* 0x000000090c2b2c10 */ /* 0x000fc4000a7fe4ff */
[----:B------:R-:W-:Y:S01]  /*0790*/  @P2 IADD3.X R37, R12, UR19, RZ, P5, !PT ;  /* 0x000000130c252c10 */ /* 0x000fe2000affe4ff */
[----:B------:R-:W-:Y:S01]  /*07a0*/  IMAD.MOV.U32 R7, RZ, RZ, RZ ;  /* 0x000000ffff077224 */ /* 0x000fe200078e00ff */
[----:B------:R-:W-:Y:S02]  /*07b0*/  CS2R R8, SRZ ;  /* 0x0000000000087805 */ /* 0x000fe4000001ff00 */
[C---:B0-----:R-:W-:Y:S01]  /*07c0*/  IADD3 R28, P4, R30.reuse, UR18, RZ ;  /* 0x000000121e1c7c10 */ /* 0x041fe2000ff9e0ff */
[----:B------:R-:W5:Y:S01]  /*07d0*/  @P3 LDG.E R13, desc[UR20][R2.64] ;  /* 0x00000014020d3981 */ /* 0x000f62000c1e1900 */
[----:B------:R-:W-:Y:S02]  /*07e0*/  IADD3 R30, P5, R30, UR8, RZ ;  /* 0x000000081e1e7c10 */ /* 0x000fe4000ffbe0ff */
[C---:B------:R-:W-:Y:S01]  /*07f0*/  IADD3.X R29, R6.reuse, UR19, RZ, P4, !PT ;  /* 0x00000013061d7c10 */ /* 0x040fe2000a7fe4ff */
[----:B------:R-:W5:Y:S01]  /*0800*/  @P2 LDG.E R7, desc[UR20][R36.64] ;  /* 0x0000001424072981 */ /* 0x000f62000c1e1900 */
[----:B------:R-:W-:-:S02]  /*0810*/  IADD3.X R31, R6, UR9, RZ, P5, !PT ;  /* 0x00000009061f7c10 */ /* 0x000fc4000affe4ff */
[C---:B-1----:R-:W-:Y:S01]  /*0820*/  IADD3 R32, P4, R34.reuse, UR18, RZ ;  /* 0x0000001222207c10 */ /* 0x042fe2000ff9e0ff */
[----:B------:R-:W5:Y:S01]  /*0830*/  @P2 LDG.E R9, desc[UR20][R42.64] ;  /* 0x000000142a092981 */ /* 0x000f62000c1e1900 */
[----:B------:R-:W-:Y:S02]  /*0840*/  IADD3 R34, P5, R34, UR8, RZ ;  /* 0x0000000822227c10 */ /* 0x000fe4000ffbe0ff */
[----:B------:R-:W-:Y:S01]  /*0850*/  MOV R41, RZ ;  /* 0x000000ff00297202 */ /* 0x000fe20000000f00 */
[----:B------:R-:W3:Y:S01]  /*0860*/  @P1 LDG.E.U16 R2, desc[UR20][R20.64] ;  /* 0x0000001414021981 */ /* 0x000ee2000c1e1500 */
[C---:B------:R-:W-:Y:S02]  /*0870*/  IADD3.X R33, R35.reuse, UR19, RZ, P4, !PT ;  /* 0x0000001323217c10 */ /* 0x040fe4000a7fe4ff */
[----:B------:R-:W-:Y:S01]  /*0880*/  IADD3.X R35, R35, UR9, RZ, P5, !PT ;  /* 0x0000000923237c10 */ /* 0x000fe2000affe4ff */
[----:B------:R-:W4:Y:S04]  /*0890*/  @P3 LDG.E.U16 R36, desc[UR20][R18.64] ;  /* 0x0000001412243981 */ /* 0x000f28000c1e1500 */
[----:B------:R-:W4:Y:S04]  /*08a0*/  @P2 LDG.E.U16 R37, desc[UR20][R26.64] ;  /* 0x000000141a252981 */ /* 0x000f28000c1e1500 */
[----:B------:R-:W5:Y:S04]  /*08b0*/  @P0 LDG.E R45, desc[UR20][R28.64] ;  /* 0x000000141c2d0981 */ /* 0x000f68000c1e1900 */
[----:B------:R-:W5:Y:S04]  /*08c0*/  @P0 LDG.E R41, desc[UR20][R30.64] ;  /* 0x000000141e290981 */ /* 0x000f68000c1e1900 */
[----:B------:R-:W5:Y:S04]  /*08d0*/  @P1 LDG.E R38, desc[UR20][R32.64] ;  /* 0x0000001420261981 */ /* 0x000f68000c1e1900 */
[----:B------:R-:W5:Y:S01]  /*08e0*/  @P1 LDG.E R39, desc[UR20][R34.64] ;  /* 0x0000001422271981 */ /* 0x000f62000c1e1900 */
[----:B------:R-:W-:Y:S01]  /*08f0*/  IMAD.MOV.U32 R17, RZ, RZ, RZ ;  /* 0x000000ffff117224 */ /* 0x000fe200078e00ff */
[----:B------:R-:W-:-:S05]  /*0900*/  ISETP.NE.AND P4, PT, RZ, UR27, PT ;  /* 0x0000001bff007c0c */ /* 0x000fca000bf85270 */
[----:B------:R0:W5:Y:S01]  /*0910*/  @P1 LDG.E R17, desc[UR20][R4.64] ;  /* 0x0000001404111981 */ /* 0x000162000c1e1900 */
[----:B------:R-:W-:Y:S01]  /*0920*/  HFMA2.MMA R6, -RZ, RZ, 0, 0 ;  /* 0x00000000ff067435 */ /* 0x000fe200000001ff */
[----:B0-----:R-:W-:-:S04]  /*0930*/  @P2 IADD3 R4, P6, R14, UR14, RZ ;  /* 0x0000000e0e042c10 */ /* 0x001fc8000ffde0ff */
[----:B------:R-:W-:Y:S01]  /*0940*/  @P2 IADD3.X R5, R12, UR15, RZ, P6, !PT ;  /* 0x0000000f0c052c10 */ /* 0x000fe2000b7fe4ff */
[----:B------:R-:W-:-:S04]  /*0950*/  IMAD.MOV.U32 R3, RZ, RZ, RZ ;  /* 0x000000ffff037224 */ /* 0x000fc800078e00ff */
[----:B------:R0:W5:Y:S02]  /*0960*/  @P2 LDG.E R8, desc[UR20][R4.64] ;  /* 0x0000001404082981 */ /* 0x000164000c1e1900 */
[----:B0-----:R-:W-:Y:S02]  /*0970*/  CS2R R4, SRZ ;  /* 0x0000000000047805 */ /* 0x001fe4000001ff00 */
[----:B--2---:R-:W-:Y:S02]  /*0980*/  @P0 SHF.L.U32 R5, R40, 0x10, RZ ;  /* 0x0000001028050819 */ /* 0x004fe400000006ff */
[----:B---3--:R-:W-:Y:S02]  /*0990*/  @P1 SHF.L.U32 R4, R2, 0x10, RZ ;  /* 0x0000001002041819 */ /* 0x008fe400000006ff */
[----:B----4-:R-:W-:Y:S01]  /*09a0*/  @P3 SHF.L.U32 R6, R36, 0x10, RZ ;  /* 0x0000001024063819 */ /* 0x010fe200000006ff */
[----:B------:R-:W-:Y:S01]  /*09b0*/  @P2 IMAD.U32 R3, R37, 0x10000, RZ ;  /* 0x0001000025032824 */ /* 0x000fe200078e00ff */
[----:B------:R-:W-:Y:S06]  /*09c0*/  @!P4 BRA `(.L_x_4843) ;  /* 0x000000100048c947 */ /* 0x000fec0003800000 */
        /* <DEDUP_REMOVED lines=19> */
[----:B------:R-:W-:Y:S05]  /*0b00*/  CALL.REL.NOINC `($__internal_113_$__cuda_sm3x_div_rn_noftz_f32_slowpath) ;  /* 0x0000002400707944 */ /* 0x000fea0003c00000 */
[----:B------:R-:W-:-:S07]  /*0b10*/  MOV R46, R2 ;  /* 0x00000002002e7202 */ /* 0x000fce0000000f00 */
.L_x_4845:
[----:B------:R-:W-:Y:S05]  /*0b20*/  BSYNC B2 ;  /* 0x0000000000027941 */ /* 0x000fea0003800000 */
.L_x_4844:
        /* <DEDUP_REMOVED lines=14> */
[----:B------:R-:W-:Y:S05]  /*0c10*/  CALL.REL.NOINC `($__internal_113_$__cuda_sm3x_div_rn_noftz_f32_slowpath) ;  /* 0x00000024002c7944 */ /* 0x000fea0003c00000 */
[----:B------:R-:W-:-:S07]  /*0c20*/  MOV R36, R2 ;  /* 0x0000000200247202 */ /* 0x000fce0000000f00 */
.L_x_4847:
[----:B------:R-:W-:Y:S05]  /*0c30*/  BSYNC B2 ;  /* 0x0000000000027941 */ /* 0x000fea0003800000 */
.L_x_4846:
[----:B------:R-:W-:Y:S01]  /*0c40*/  IADD3 R2, R36, -0xd000000, RZ ;  /* 0xf300000024027810 */ /* 0x000fe20007ffe0ff */
[----:B------:R0:W1:Y:S01]  /*0c50*/  MUFU.RSQ R43, R36 ;  /* 0x00000024002b7308 */ /* 0x0000620000001400 */
[----:B------:R-:W-:Y:S02]  /*0c60*/  BSSY B0, `(.L_x_4848) ;  /* 0x000000a000007945 */ /* 0x000fe40003800000 */
[----:B------:R-:W-:-:S13]  /*0c70*/  ISETP.GT.U32.AND P3, PT, R2, 0x727fffff, PT ;  /* 0x727fffff0200780c */ /* 0x000fda0003f64070 */
[----:B0-----:R-:W-:Y:S05]  /*0c80*/  @!P3 BRA `(.L_x_4849) ;  /* 0x00000000000cb947 */ /* 0x001fea0003800000 */
[----:B------:R-:W-:-:S07]  /*0c90*/  MOV R2, 0xcb0 ;  /* 0x00000cb000027802 */ /* 0x000fce0000000f00 */
[----:B-1----:R-:W-:Y:S05]  /*0ca0*/  CALL.REL.NOINC `($__internal_112_$__cuda_sm20_sqrt_rn_f32_slowpath) ;  /* 0x0000002000b07944 */ /* 0x002fea0003c00000 */
[----:B------:R-:W-:Y:S05]  /*0cb0*/  BRA `(.L_x_4850) ;  /* 0x0000000000107947 */ /* 0x000fea0003800000 */
.L_x_4849:
[C---:B-1----:R-:W-:Y:S01]  /*0cc0*/  FMUL.FTZ R37, R43.reuse, R36 ;  /* 0x000000242b257220 */ /* 0x042fe20000410000 */
[----:B------:R-:W-:-:S03]  /*0cd0*/  FMUL.FTZ R40, R43, 0.5 ;  /* 0x3f0000002b287820 */ /* 0x000fc60000410000 */
[----:B------:R-:W-:-:S04]  /*0ce0*/  FFMA R36, -R37, R37, R36 ;  /* 0x0000002525247223 */ /* 0x000fc80000000124 */
[----:B------:R-:W-:-:S07]  /*0cf0*/  FFMA R40, R36, R40, R37 ;  /* 0x0000002824287223 */ /* 0x000fce0000000025 */
.L_x_4850:
[----:B------:R-:W-:Y:S05]  /*0d00*/  BSYNC B0 ;  /* 0x0000000000007941 */ /* 0x000fea0003800000 */
.L_x_4848:
        /* <DEDUP_REMOVED lines=13> */
[----:B------:R-:W-:Y:S05]  /*0de0*/  CALL.REL.NOINC `($__internal_113_$__cuda_sm3x_div_rn_noftz_f32_slowpath) ;  /* 0x0000002000b87944 */ /* 0x000fea0003c00000 */
.L_x_4852:
[----:B------:R-:W-:Y:S05]  /*0df0*/  BSYNC B2 ;  /* 0x0000000000027941 */ /* 0x000fea0003800000 */
.L_x_4851:
        /* <DEDUP_REMOVED lines=20> */
[----:B------:R-:W-:Y:S05]  /*0f40*/  CALL.REL.NOINC `($__internal_113_$__cuda_sm3x_div_rn_noftz_f32_slowpath) ;  /* 0x0000002000607944 */ /* 0x000fea0003c00000 */
[----:B------:R-:W-:-:S07]  /*0f50*/  IMAD.MOV.U32 R46, RZ, RZ, R2 ;  /* 0x000000ffff2e7224 */ /* 0x000fce00078e0002 */
.L_x_4854:
[----:B------:R-:W-:Y:S05]  /*0f60*/  BSYNC B2 ;  /* 0x0000000000027941 */ /* 0x000fea0003800000 */
.L_x_4853:
        /* <DEDUP_REMOVED lines=14> */
[----:B------:R-:W-:Y:S05]  /*1050*/  CALL.REL.NOINC `($__internal_113_$__cuda_sm3x_div_rn_noftz_f32_slowpath) ;  /* 0x00000020001c7944 */ /* 0x000fea0003c00000 */
[----:B------:R-:W-:-:S07]  /*1060*/  MOV R36, R2 ;  /* 0x0000000200247202 */ /* 0x000fce0000000f00 */
.L_x_4856:
[----:B------:R-:W-:Y:S05]  /*1070*/  BSYNC B2 ;  /* 0x0000000000027941 */ /* 0x000fea0003800000 */
.L_x_4855:
[----:B------:R-:W-:Y:S01]  /*1080*/  VIADD R2, R36, 0xf3000000 ;  /* 0xf300000024027836 */ /* 0x000fe20000000000 */
[----:B------:R0:W1:Y:S01]  /*1090*/  MUFU.RSQ R43, R36 ;  /* 0x00000024002b7308 */ /* 0x0000620000001400 */
[----:B------:R-:W-:Y:S03]  /*10a0*/  BSSY B0, `(.L_x_4857) ;  /* 0x000000a000007945 */ /* 0x000fe60003800000 */
[----:B------:R-:W-:-:S13]  /*10b0*/  ISETP.GT.U32.AND P3, PT, R2, 0x727fffff, PT ;  /* 0x727fffff0200780c */ /* 0x000fda0003f64070 */
[----:B01----:R-:W-:Y:S05]  /*10c0*/  @!P3 BRA `(.L_x_4858) ;  /* 0x00000000000cb947 */ /* 0x003fea0003800000 */
[----:B------:R-:W-:-:S07]  /*10d0*/  MOV R2, 0x10f0 ;  /* 0x000010f000027802 */ /* 0x000fce0000000f00 */
[----:B------:R-:W-:Y:S05]  /*10e0*/  CALL.REL.NOINC `($__internal_112_$__cuda_sm20_sqrt_rn_f32_slowpath) ;  /* 0x0000001c00a07944 */ /* 0x000fea0003c00000 */
[----:B------:R-:W-:Y:S05]  /*10f0*/  BRA `(.L_x_4859) ;  /* 0x0000000000107947 */ /* 0x000fea0003800000 */
.L_x_4858:
[C---:B------:R-:W-:Y:S01]  /*1100*/  FMUL.FTZ R37, R43.reuse, R36 ;  /* 0x000000242b257220 */ /* 0x040fe20000410000 */
[----:B------:R-:W-:-:S03]  /*1110*/  FMUL.FTZ R40, R43, 0.5 ;  /* 0x3f0000002b287820 */ /* 0x000fc60000410000 */
[----:B------:R-:W-:-:S04]  /*1120*/  FFMA R36, -R37, R37, R36 ;  /* 0x0000002525247223 */ /* 0x000fc80000000124 */
[----:B------:R-:W-:-:S07]  /*1130*/  FFMA R40, R36, R40, R37 ;  /* 0x0000002824287223 */ /* 0x000fce0000000025 */
.L_x_4859:
[----:B------:R-:W-:Y:S05]  /*1140*/  BSYNC B0 ;  /* 0x0000000000007941 */ /* 0x000fea0003800000 */
.L_x_4857:
        /* <DEDUP_REMOVED lines=13> */
[----:B------:R-:W-:Y:S05]  /*1220*/  CALL.REL.NOINC `($__internal_113_$__cuda_sm3x_div_rn_noftz_f32_slowpath) ;  /* 0x0000001c00a87944 */ /* 0x000fea0003c00000 */
.L_x_4861:
[----:B------:R-:W-:Y:S05]  /*1230*/  BSYNC B2 ;  /* 0x0000000000027941 */ /* 0x000fea0003800000 */
.L_x_4860:
[----:B------:R-:W0:Y:S01]  /*1240*/  LDC.64 R36, c[0x0][0xd80] ;  /* 0x00036000ff247b82 */ /* 0x000e220000000a00 */
[----:B------:R-:W-:Y:S01]  /*1250*/  FMUL R43, R13, UR13 ;  /* 0x0000000d0d2b7c20 */ /* 0x000fe20008400000 */
[----:B------:R-:W-:Y:S01]  /*1260*/  BSSY B2, `(.L_x_4862) ;  /* 0x0000014000027945 */ /* 0x000fe20003800000 */
[----:B------:R-:W-:Y:S02]  /*1270*/  FFMA R49, R4, UR29, R2 ;  /* 0x0000001d04317c23 */ /* 0x000fe40008000002 */
        /* <DEDUP_REMOVED lines=16> */
[----:B------:R-:W-:Y:S05]  /*1380*/  CALL.REL.NOINC `($__internal_113_$__cuda_sm3x_div_rn_noftz_f32_slowpath) ;  /* 0x0000001c00507944 */ /* 0x000fea0003c00000 */
[----:B------:R-:W-:-:S07]  /*1390*/  MOV R10, R2 ;  /* 0x00000002000a7202 */ /* 0x000fce0000000f00 */
.L_x_4863:
[----:B------:R-:W-:Y:S05]  /*13a0*/  BSYNC B2 ;  /* 0x0000000000027941 */ /* 0x000fea0003800000 */
.L_x_4862:
        /* <DEDUP_REMOVED lines=15> */
[----:B------:R-:W-:-:S07]  /*14a0*/  IMAD.MOV.U32 R36, RZ, RZ, R2 ;  /* 0x000000ffff247224 */ /* 0x000fce00078e0002 */
.L_x_4865:
[----:B------:R-:W-:Y:S05]  /*14b0*/  BSYNC B2 ;  /* 0x0000000000027941 */ /* 0x000fea0003800000 */
.L_x_4864:
        /* <DEDUP_REMOVED lines=8> */
.L_x_4867:
[C---:B-1----:R-:W-:Y:S01]  /*1540*/  FMUL.FTZ R11, R37.reuse, R36 ;  /* 0x00000024250b7220 */ /* 0x042fe20000410000 */
[----:B------:R-:W-:-:S03]  /*1550*/  FMUL.FTZ R40, R37, 0.5 ;  /* 0x3f00000025287820 */ /* 0x000fc60000410000 */
[----:B------:R-:W-:-:S04]  /*1560*/  FFMA R36, -R11, R11, R36 ;  /* 0x0000000b0b247223 */ /* 0x000fc80000000124 */
[----:B------:R-:W-:-:S07]  /*1570*/  FFMA R40, R36, R40, R11 ;  /* 0x0000002824287223 */ /* 0x000fce000000000b */
.L_x_4868:
[----:B------:R-:W-:Y:S05]  /*1580*/  BSYNC B0 ;  /* 0x0000000000007941 */ /* 0x000fea0003800000 */
.L_x_4866:
        /* <DEDUP_REMOVED lines=14> */
[----:B------:R-:W-:-:S07]  /*1670*/  IMAD.MOV.U32 R37, RZ, RZ, R2 ;  /* 0x000000ffff257224 */ /* 0x000fce00078e0002 */
.L_x_4870:
[----:B------:R-:W-:Y:S05]  /*1680*/  BSYNC B2 ;  /* 0x0000000000027941 */ /* 0x000fea0003800000 */
.L_x_4869:
        /* <DEDUP_REMOVED lines=21> */
[----:B------:R-:W-:-:S07]  /*17e0*/  MOV R8, R2 ;  /* 0x0000000200087202 */ /* 0x000fce0000000f00 */
.L_x_4872:
[----:B------:R-:W-:Y:S05]  /*17f0*/  BSYNC B2 ;  /* 0x0000000000027941 */ /* 0x000fea0003800000 */
.L_x_4871:
        /* <DEDUP_REMOVED lines=15> */
.L_x_4874:
[----:B------:R-:W-:Y:S05]  /*18f0*/  BSYNC B2 ;  /* 0x0000000000027941 */ /* 0x000fea0003800000 */
.L_x_4873:
[----:B------:R-:W-:Y:S01]  /*1900*/  IADD3 R9, R2, -0xd000000, RZ ;  /* 0xf300000002097810 */ /* 0x000fe20007ffe0ff */
[----:B------:R0:W1:Y:S01]  /*1910*/  MUFU.RSQ R11, R2 ;  /* 0x00000002000b7308 */ /* 0x0000620000001400 */
[----:B------:R-:W-:Y:S02]  /*1920*/  BSSY B0, `(.L_x_4875) ;  /* 0x000000b000007945 */ /* 0x000fe40003800000 */
[----:B------:R-:W-:-:S13]  /*1930*/  ISETP.GT.U32.AND P3, PT, R9, 0x727fffff, PT ;  /* 0x727fffff0900780c */ /* 0x000fda0003f64070 */
[----:B0-----:R-:W-:Y:S05]  /*1940*/  @!P3 BRA `(.L_x_4876) ;  /* 0x000000000010b947 */ /* 0x001fea0003800000 */
[----:B------:R-:W-:Y:S02]  /*1950*/  MOV R36, R2 ;  /* 0x0000000200247202 */ /* 0x000fe40000000f00 */
[----:B------:R-:W-:-:S07]  /*1960*/  MOV R2, 0x1980 ;  /* 0x0000198000027802 */ /* 0x000fce0000000f00 */
[----:B-1----:R-:W-:Y:S05]  /*1970*/  CALL.REL.NOINC `($__internal_112_$__cuda_sm20_sqrt_rn_f32_slowpath) ;  /* 0x00000014007c7944 */ /* 0x002fea0003c00000 */
[----:B------:R-:W-:Y:S05]  /*1980*/  BRA `(.L_x_4877) ;  /* 0x0000000000107947 */ /* 0x000fea0003800000 */
.L_x_4876:
[C---:B-1----:R-:W-:Y:S01]  /*1990*/  FMUL.FTZ R9, R11.reuse, R2 ;  /* 0x000000020b097220 */ /* 0x042fe20000410000 */
[----:B------:R-:W-:-:S03]  /*19a0*/  FMUL.FTZ R40, R11, 0.5 ;  /* 0x3f0000000b287820 */ /* 0x000fc60000410000 */
[----:B------:R-:W-:-:S04]  /*19b0*/  FFMA R2, -R9, R9, R2 ;  /* 0x0000000909027223 */ /* 0x000fc80000000102 */
[----:B------:R-:W-:-:S07]  /*19c0*/  FFMA R40, R2, R40, R9 ;  /* 0x0000002802287223 */ /* 0x000fce0000000009 */
.L_x_4877:
[----:B------:R-:W-:Y:S05]  /*19d0*/  BSYNC B0 ;  /* 0x0000000000007941 */ /* 0x000fea0003800000 */
.L_x_4875:
        /* <DEDUP_REMOVED lines=14> */
.L_x_4879:
[----:B------:R-:W-:Y:S05]  /*1ac0*/  BSYNC B2 ;  /* 0x0000000000027941 */ /* 0x000fea0003800000 */
.L_x_4878:
[----:B------:R-:W-:Y:S01]  /*1ad0*/  FFMA R2, R3, UR29, R2 ;  /* 0x0000001d03027c23 */ /* 0x000fe20008000002 */
[----:B------:R-:W-:Y:S06]  /*1ae0*/  BRA `(.L_x_4880) ;  /* 0x0000001000507947 */ /* 0x000fec0003800000 */
.L_x_4843:
        /* <DEDUP_REMOVED lines=18> */
[----:B------:R-:W-:Y:S01]  /*1c10*/  MOV R45, R40 ;  /* 0x00000028002d7202 */ /* 0x000fe20000000f00 */
[----:B------:R-:W-:Y:S01]  /*1c20*/  IMAD.U32 R2, RZ, RZ, UR12 ;  /* 0x0000000cff027e24 */ /* 0x000fe2000f8e00ff */
[----:B------:R-:W-:-:S07]  /*1c30*/  MOV R40, 0x1c50 ;  /* 0x00001c5000287802 */ /* 0x000fce0000000f00 */
[----:B------:R-:W-:Y:S05]  /*1c40*/  CALL.REL.NOINC `($__internal_113_$__cuda_sm3x_div_rn_noftz_f32_slowpath) ;  /* 0x0000001400207944 */ /* 0x000fea0003c00000 */
[----:B------:R-:W-:-:S07]  /*1c50*/  MOV R46, R2 ;  /* 0x00000002002e7202 */ /* 0x000fce0000000f00 */
.L_x_4882:
[----:B------:R-:W-:Y:S05]  /*1c60*/  BSYNC B2 ;  /* 0x0000000000027941 */ /* 0x000fea0003800000 */
.L_x_4881:
        /* <DEDUP_REMOVED lines=16> */
.L_x_4884:
[----:B------:R-:W-:Y:S05]  /*1d70*/  BSYNC B2 ;  /* 0x0000000000027941 */ /* 0x000fea0003800000 */
.L_x_4883:
        /* <DEDUP_REMOVED lines=8> */
.L_x_4886:
[C---:B-1----:R-:W-:Y:S01]  /*1e00*/  FMUL.FTZ R37, R43.reuse, R36 ;  /* 0x000000242b257220 */ /* 0x042fe20000410000 */
[----:B------:R-:W-:-:S03]  /*1e10*/  FMUL.FTZ R40, R43, 0.5 ;  /* 0x3f0000002b287820 */ /* 0x000fc60000410000 */
[----:B------:R-:W-:-:S04]  /*1e20*/  FFMA R36, -R37, R37, R36 ;  /* 0x0000002525247223 */ /* 0x000fc80000000124 */
[----:B------:R-:W-:-:S07]  /*1e30*/  FFMA R40, R36, R40, R37 ;  /* 0x0000002824287223 */ /* 0x000fce0000000025 */
.L_x_4887:
[----:B------:R-:W-:Y:S05]  /*1e40*/  BSYNC B0 ;  /* 0x0000000000007941 */ /* 0x000fea0003800000 */
.L_x_4885:
        /* <DEDUP_REMOVED lines=14> */
.L_x_4889:
[----:B------:R-:W-:Y:S05]  /*1f30*/  BSYNC B2 ;  /* 0x0000000000027941 */ /* 0x000fea0003800000 */
.L_x_4888:
        /* <DEDUP_REMOVED lines=23> */
.L_x_4891:
[----:B------:R-:W-:Y:S05]  /*20b0*/  BSYNC B2 ;  /* 0x0000000000027941 */ /* 0x000fea0003800000 */
.L_x_4890:
        /* <DEDUP_REMOVED lines=15> */
.L_x_4893:
[----:B------:R-:W-:Y:S05]  /*21b0*/  BSYNC B2 ;  /* 0x0000000000027941 */ /* 0x000fea0003800000 */
.L_x_4892:
        /* <DEDUP_REMOVED lines=9> */
.L_x_4895:
[C---:B-1----:R-:W-:Y:S01]  /*2250*/  FMUL.FTZ R37, R43.reuse, R2 ;  /* 0x000000022b257220 */ /* 0x042fe20000410000 */
[----:B------:R-:W-:-:S03]  /*2260*/  FMUL.FTZ R40, R43, 0.5 ;  /* 0x3f0000002b287820 */ /* 0x000fc60000410000 */
[----:B------:R-:W-:-:S04]  /*2270*/  FFMA R2, -R37, R37, R2 ;  /* 0x0000002525027223 */ /* 0x000fc80000000102 */
[----:B------:R-:W-:-:S07]  /*2280*/  FFMA R40, R2, R40, R37 ;  /* 0x0000002802287223 */ /* 0x000fce0000000025 */
.L_x_4896:
[----:B------:R-:W-:Y:S05]  /*2290*/  BSYNC B0 ;  /* 0x0000000000007941 */ /* 0x000fea0003800000 */
.L_x_4894:
        /* <DEDUP_REMOVED lines=14> */
.L_x_4898:
[----:B------:R-:W-:Y:S05]  /*2380*/  BSYNC B2 ;  /* 0x0000000000027941 */ /* 0x000fea0003800000 */
.L_x_4897:
[----:B------:R-:W0:Y:S01]  /*2390*/  LDC.64 R36, c[0x0][0xd80] ;  /* 0x00036000ff247b82 */ /* 0x000e220000000a00 */
[----:B------:R-:W-:Y:S01]  /*23a0*/  FFMA R13, R6, UR29, R13 ;  /* 0x0000001d060d7c23 */ /* 0x000fe2000800000d */
[----:B------:R-:W-:Y:S01]  /*23b0*/  BSSY B2, `(.L_x_4899) ;  /* 0x0000015000027945 */ /* 0x000fe20003800000 */
[----:B------:R-:W-:Y:S02]  /*23c0*/  MOV R49, R2 ;  /* 0x0000000200317202 */ /* 0x000fe40000000f00 */
        /* <DEDUP_REMOVED lines=19> */
.L_x_4900:
[----:B------:R-:W-:Y:S05]  /*2500*/  BSYNC B2 ;  /* 0x0000000000027941 */ /* 0x000fea0003800000 */
.L_x_4899:
        /* <DEDUP_REMOVED lines=15> */
.L_x_4902:
[----:B------:R-:W-:Y:S05]  /*2600*/  BSYNC B2 ;  /* 0x0000000000027941 */ /* 0x000fea0003800000 */
.L_x_4901:
[----:B------:R-:W-:Y:S01]  /*2610*/  VIADD R11, R2, 0xf3000000 ;  /* 0xf3000000020b7836 */ /* 0x000fe20000000000 */
[----:B------:R0:W1:Y:S01]  /*2620*/  MUFU.RSQ R37, R2 ;  /* 0x0000000200257308 */ /* 0x0000620000001400 */
[----:B------:R-:W-:Y:S03]  /*2630*/  BSSY B0, `(.L_x_4903) ;  /* 0x000000b000007945 */ /* 0x000fe60003800000 */
[----:B------:R-:W-:-:S13]  /*2640*/  ISETP.GT.U32.AND P3, PT, R11, 0x727fffff, PT ;  /* 0x727fffff0b00780c */ /* 0x000fda0003f64070 */
[----:B01----:R-:W-:Y:S05]  /*2650*/  @!P3 BRA `(.L_x_4904) ;  /* 0x000000000010b947 */ /* 0x003fea0003800000 */
[----:B------:R-:W-:Y:S02]  /*2660*/  MOV R36, R2 ;  /* 0x0000000200247202 */ /* 0x000fe40000000f00 */
[----:B------:R-:W-:-:S07]  /*2670*/  MOV R2, 0x2690 ;  /* 0x0000269000027802 */ /* 0x000fce0000000f00 */
[----:B------:R-:W-:Y:S05]  /*2680*/  CALL.REL.NOINC `($__internal_112_$__cuda_sm20_sqrt_rn_f32_slowpath) ;  /* 0x0000000800387944 */ /* 0x000fea0003c00000 */
[----:B------:R-:W-:Y:S05]  /*2690*/  BRA `(.L_x_4905) ;  /* 0x0000000000107947 */ /* 0x000fea0003800000 */
.L_x_4904:
[C---:B------:R-:W-:Y:S01]  /*26a0*/  FMUL.FTZ R11, R37.reuse, R2 ;  /* 0x00000002250b7220 */ /* 0x040fe20000410000 */
[----:B------:R-:W-:-:S03]  /*26b0*/  FMUL.FTZ R40, R37, 0.5 ;  /* 0x3f00000025287820 */ /* 0x000fc60000410000 */
[----:B------:R-:W-:-:S04]  /*26c0*/  FFMA R2, -R11, R11, R2 ;  /* 0x0000000b0b027223 */ /* 0x000fc80000000102 */
[----:B------:R-:W-:-:S07]  /*26d0*/  FFMA R40, R2, R40, R11 ;  /* 0x0000002802287223 */ /* 0x000fce000000000b */
.L_x_4905:
[----:B------:R-:W-:Y:S05]  /*26e0*/  BSYNC B0 ;  /* 0x0000000000007941 */ /* 0x000fea0003800000 */
.L_x_4903:
        /* <DEDUP_REMOVED lines=14> */
.L_x_4907:
[----:B------:R-:W-:Y:S05]  /*27d0*/  BSYNC B2 ;  /* 0x0000000000027941 */ /* 0x000fea0003800000 */
.L_x_4906:
[----:B------:R-:W0:Y:S01]  /*27e0*/  LDC.64 R10, c[0x0][0xd80] ;  /* 0x00036000ff0a7b82 */ /* 0x000e220000000a00 */
[----:B------:R-:W-:Y:S01]  /*27f0*/  FFMA R36, R3, UR29, R8 ;  /* 0x0000001d03247c23 */ /* 0x000fe20008000008 */
[----:B------:R-:W-:Y:S01]  /*2800*/  BSSY B2, `(.L_x_4908) ;  /* 0x0000015000027945 */ /* 0x000fe20003800000 */
[----:B------:R-:W-:Y:S02]  /*2810*/  IMAD.MOV.U32 R51, RZ, RZ, R2 ;  /* 0x000000ffff337224 */ /* 0x000fe400078e0002 */
        /* <DEDUP_REMOVED lines=19> */
.L_x_4909:
[----:B------:R-:W-:Y:S05]  /*2950*/  BSYNC B2 ;  /* 0x0000000000027941 */ /* 0x000fea0003800000 */
.L_x_4908:
        /* <DEDUP_REMOVED lines=16> */
.L_x_4911:
[----:B------:R-:W-:Y:S05]  /*2a60*/  BSYNC B2 ;  /* 0x0000000000027941 */ /* 0x000fea0003800000 */
.L_x_4910:
        /* <DEDUP_REMOVED lines=8> */
.L_x_4913:
[C---:B-1----:R-:W-:Y:S01]  /*2af0*/  FMUL.FTZ R9, R11.reuse, R36 ;  /* 0x000000240b097220 */ /* 0x042fe20000410000 */
[----:B------:R-:W-:-:S03]  /*2b00*/  FMUL.FTZ R40, R11, 0.5 ;  /* 0x3f0000000b287820 */ /* 0x000fc60000410000 */
[----:B------:R-:W-:-:S04]  /*2b10*/  FFMA R36, -R9, R9, R36 ;  /* 0x0000000909247223 */ /* 0x000fc80000000124 */
[----:B------:R-:W-:-:S07]  /*2b20*/  FFMA R40, R36, R40, R9 ;  /* 0x0000002824287223 */ /* 0x000fce0000000009 */
.L_x_4914:
[----:B------:R-:W-:Y:S05]  /*2b30*/  BSYNC B0 ;  /* 0x0000000000007941 */ /* 0x000fea0003800000 */
.L_x_4912:
        /* <DEDUP_REMOVED lines=14> */
.L_x_4915:
[----:B------:R-:W-:Y:S05]  /*2c20*/  BSYNC B2 ;  /* 0x0000000000027941 */ /* 0x000fea0003800000 */
.L_x_4880:
[----:B------:R-:W0:Y:S01]  /*2c30*/  LDC.64 R8, c[0x0][0x210] ;  /* 0x00008400ff087b82 */ /* 0x000e220000000a00 */
[----:B------:R-:W-:Y:S01]  /*2c40*/  FFMA R5, -R38, UR30, R5 ;  /* 0x0000001e26057c23 */ /* 0x000fe20008000105 */
[----:B------:R-:W-:Y:S01]  /*2c50*/  FFMA R4, -R49, UR30, R4 ;  /* 0x0000001e31047c23 */ /* 0x000fe20008000104 */
[----:B------:R-:W-:Y:S01]  /*2c60*/  ISETP.LT.U32.AND P4, PT, R24, UR6, PT ;  /* 0x0000000618007c0c */ /* 0x000fe2000bf81070 */
[----:B------:R-:W-:Y:S01]  /*2c70*/  BSSY B0, `(.L_x_4916) ;  /* 0x0000018000007945 */ /* 0x000fe20003800000 */
[----:B------:R-:W-:Y:S01]  /*2c80*/  FFMA R51, -R51, UR30, R6 ;  /* 0x0000001e33337c23 */ /* 0x000fe20008000106 */
[----:B------:R-:W-:Y:S02]  /*2c90*/  @P0 F2FP.BF16.F32.PACK_AB R5, RZ, R5 ;  /* 0x00000005ff05023e */ /* 0x000fe400000010ff */
[----:B------:R-:W-:Y:S02]  /*2ca0*/  @P1 F2FP.BF16.F32.PACK_AB R4, RZ, R4 ;  /* 0x00000004ff04123e */ /* 0x000fe400000010ff */
[----:B------:R-:W-:-:S02]  /*2cb0*/  PRMT R11, R5, 0x7610, R11 ;  /* 0x00007610050b7816 */ /* 0x000fc4000000000b */
[----:B------:R-:W-:-:S03]  /*2cc0*/  MOV R5, UR11 ;  /* 0x0000000b00057c02 */ /* 0x000fc60008000f00 */
[----:B------:R1:W-:Y:S04]  /*2cd0*/  @P0 STG.E.U16 desc[UR20][R22.64], R11 ;  /* 0x0000000b16000986 */ /* 0x0003e8000c101514 */
[----:B------:R1:W-:Y:S04]  /*2ce0*/  @P0 STG.E desc[UR20][R28.64], R41 ;  /* 0x000000291c000986 */ /* 0x0003e8000c101914 */
[----:B------:R1:W-:Y:S01]  /*2cf0*/  @P0 STG.E desc[UR20][R30.64], R0 ;  /* 0x000000001e000986 */ /* 0x0003e2000c101914 */
[----:B0-----:R-:W-:-:S03]  /*2d00*/  ISETP.GE.U32.AND P3, PT, R24, R8, PT ;  /* 0x000000081800720c */ /* 0x001fc60003f66070 */
[----:B------:R1:W-:Y:S01]  /*2d10*/  @P1 STG.E.U16 desc[UR20][R20.64], R4 ;  /* 0x0000000414001986 */ /* 0x0003e2000c101514 */
[----:B------:R-:W-:-:S03]  /*2d20*/  ISETP.GE.AND.EX P3, PT, R25, R9, PT, P3 ;  /* 0x000000091900720c */ /* 0x000fc60003f66330 */
[----:B------:R1:W-:Y:S01]  /*2d30*/  @P1 STG.E desc[UR20][R32.64], R17 ;  /* 0x0000001120001986 */ /* 0x0003e2000c101914 */
[----:B------:R-:W-:-:S03]  /*2d40*/  ISETP.GT.AND.EX P3, PT, R5, R25, !P3, P4 ;  /* 0x000000190500720c */ /* 0x000fc60005f64340 */
[----:B------:R1:W-:Y:S10]  /*2d50*/  @P1 STG.E desc[UR20][R34.64], R39 ;  /* 0x0000002722001986 */ /* 0x0003f4000c101914 */
[----:B------:R-:W-:Y:S05]  /*2d60*/  @!P3 BRA `(.L_x_4917) ;  /* 0x000000000020b947 */ /* 0x000fea0003800000 */
[C---:B-1----:R-:W-:Y:S02]  /*2d70*/  IADD3 R4, P1, R16.reuse, UR18, RZ ;  /* 0x0000001210047c10 */ /* 0x042fe4000ff3e0ff */
[----:B------:R-:W-:Y:S02]  /*2d80*/  IADD3 R16, P0, R16, UR8, RZ ;  /* 0x0000000810107c10 */ /* 0x000fe4000ff1e0ff */
[----:B------:R-:W-:Y:S02]  /*2d90*/  F2FP.BF16.F32.PACK_AB R0, RZ, R51 ;  /* 0x00000033ff00723e */ /* 0x000fe400000010ff */
[C---:B------:R-:W-:Y:S02]  /*2da0*/  IADD3.X R5, R15.reuse, UR19, RZ, P1, !PT ;  /* 0x000000130f057c10 */ /* 0x040fe40008ffe4ff */
[----:B------:R-:W-:Y:S01]  /*2db0*/  IADD3.X R17, R15, UR9, RZ, P0, !PT ;  /* 0x000000090f117c10 */ /* 0x000fe200087fe4ff */
[----:B------:R0:W-:Y:S04]  /*2dc0*/  STG.E.U16 desc[UR20][R18.64], R0 ;  /* 0x0000000012007986 */ /* 0x0001e8000c101514 */
[----:B------:R0:W-:Y:S04]  /*2dd0*/  STG.E desc[UR20][R4.64], R46 ;  /* 0x0000002e04007986 */ /* 0x0001e8000c101914 */
[----:B------:R0:W-:Y:S02]  /*2de0*/  STG.E desc[UR20][R16.64], R13 ;  /* 0x0000000d10007986 */ /* 0x0001e4000c101914 */
.L_x_4917:
[----:B------:R-:W-:Y:S05]  /*2df0*/  BSYNC B0 ;  /* 0x0000000000007941 */ /* 0x000fea0003800000 */
.L_x_4916:
[----:B------:R-:W-:Y:S01]  /*2e00*/  BSSY B0, `(.L_x_4918) ;  /* 0x000000b000007945 */ /* 0x000fe20003800000 */
[----:B01----:R-:W-:-:S03]  /*2e10*/  FFMA R0, -R2, UR30, R3 ;  /* 0x0000001e02007c23 */ /* 0x003fc60008000103 */
[----:B------:R-:W-:Y:S05]  /*2e20*/  @!P2 BRA `(.L_x_4919) ;  /* 0x000000000020a947 */ /* 0x000fea0003800000 */
[C---:B------:R-:W-:Y:S02]  /*2e30*/  IADD3 R2, P1, R14.reuse, UR18, RZ ;  /* 0x000000120e027c10 */ /* 0x040fe4000ff3e0ff */
[----:B------:R-:W-:Y:S02]  /*2e40*/  IADD3 R14, P0, R14, UR8, RZ ;  /* 0x000000080e0e7c10 */ /* 0x000fe4000ff1e0ff */
[----:B------:R-:W-:Y:S02]  /*2e50*/  F2FP.BF16.F32.PACK_AB R0, RZ, R0 ;  /* 0x00000000ff00723e */ /* 0x000fe400000010ff */
[C---:B------:R-:W-:Y:S02]  /*2e60*/  IADD3.X R3, R12.reuse, UR19, RZ, P1, !PT ;  /* 0x000000130c037c10 */ /* 0x040fe40008ffe4ff */
[----:B------:R-:W-:Y:S01]  /*2e70*/  IADD3.X R15, R12, UR9, RZ, P0, !PT ;  /* 0x000000090c0f7c10 */ /* 0x000fe200087fe4ff */
[----:B------:R0:W-:Y:S04]  /*2e80*/  STG.E.U16 desc[UR20][R26.64], R0 ;  /* 0x000000001a007986 */ /* 0x0001e8000c101514 */
[----:B------:R0:W-:Y:S04]  /*2e90*/  STG.E desc[UR20][R2.64], R7 ;  /* 0x0000000702007986 */ /* 0x0001e8000c101914 */
[----:B------:R0:W-:Y:S02]  /*2ea0*/  STG.E desc[UR20][R14.64], R10 ;  /* 0x0000000a0e007986 */ /* 0x0001e4000c101914 */
.L_x_4919:
[----:B------:R-:W-:Y:S05]  /*2eb0*/  BSYNC B0 ;  /* 0x0000000000007941 */ /* 0x000fea0003800000 */
.L_x_4918:
[----:B------:R-:W-:-:S04]  /*2ec0*/  ULEA UR4, UP0, UR25, UR4, 0x2 ;  /* 0x0000000419047291 */ /* 0x000fc8000f80103f */
[----:B------:R-:W-:Y:S02]  /*2ed0*/  UIADD3.X UR5, URZ, UR5, URZ, UP0, !UPT ;  /* 0x000000053f057290 */ /* 0x000fe400087fe43f */
[----:B------:R-:W-:Y:S02]  /*2ee0*/  UISETP.LT.U32.AND UP1, UPT, UR4, UR6, UPT ;  /* 0x000000060400728c */ /* 0x000fe4000bf21070 */
[----:B------:R-:W-:Y:S02]  /*2ef0*/  ISETP.LE.U32.AND P0, PT, R8, UR4, PT ;  /* 0x0000000408007c0c */ /* 0x000fe4000bf03070 */
[----:B0-----:R-:W-:Y:S01]  /*2f00*/  IMAD.U32 R2, RZ, RZ, UR5 ;  /* 0x00000005ff027e24 */ /* 0x001fe2000f8e00ff */
[----:B------:R-:W-:Y:S02]  /*2f10*/  MOV R0, UR5 ;  /* 0x0000000500007c02 */ /* 0x000fe40008000f00 */
[----:B------:R-:W-:Y:S02]  /*2f20*/  PLOP3.LUT P1, PT, PT, PT, UP1, 0x80, 0x0 ;  /* 0x000000000000781c */ /* 0x000fe40003f2f018 */
[----:B------:R-:W-:-:S02]  /*2f30*/  ISETP.GE.AND.EX P0, PT, R0, R9, PT, P0 ;  /* 0x000000090000720c */ /* 0x000fc40003f06300 */
[----:B------:R-:W-:-:S13]  /*2f40*/  ISETP.LT.AND.EX P1, PT, R2, UR11, PT, P1 ;  /* 0x0000000b02007c0c */ /* 0x000fda000bf21310 */
[----:B------:R-:W-:Y:S05]  /*2f50*/  @!P0 BRA P1, `(.L_x_4920) ;  /* 0xffffffd000d88947 */ /* 0x000fea000083ffff */
[----:B------:R-:W-:Y:S05]  /*2f60*/  EXIT ;  /* 0x000000000000794d */ /* 0x000fea0003800000 */
        .weak           $__internal_112_$__cuda_sm20_sqrt_rn_f32_slowpath
        .type           $__internal_112_$__cuda_sm20_sqrt_rn_f32_slowpath,@function
        .size           $__internal_112_$__cuda_sm20_sqrt_rn_f32_slowpath,($__internal_113_$__cuda_sm3x_div_rn_noftz_f32_slowpath - $__internal_112_$__cuda_sm20_sqrt_rn_f32_slowpath)
$__internal_112_$__cuda_sm20_sqrt_rn_f32_slowpath:
        /* <DEDUP_REMOVED lines=19> */
.L_x_4921:
[----:B------:R-:W-:Y:S01]  /*30a0*/  HFMA2.MMA R37, -RZ, RZ, 0, 0 ;  /* 0x00000000ff257435 */ /* 0x000fe200000001ff */
[----:B------:R-:W-:-:S05]  /*30b0*/  IMAD.MOV.U32 R36, RZ, RZ, R2 ;  /* 0x000000ffff247224 */ /* 0x000fca00078e0002 */
[----:B------:R-:W-:Y:S05]  /*30c0*/  RET.REL.NODEC R36 `(_Z25multi_tensor_apply_kernelI18TensorListMetadataILi4ELb0EEN18transformer_engine17multi_tensor_adam11AdamFunctorI13__nv_bfloat16fflEEJffffffNS3_10adamMode_tEfEEvlPViT_T0_DpT1_) ;  /* 0xffffffcc24cc7950 */ /* 0x000fea0003c3ffff */
        .weak           $__internal_113_$__cuda_sm3x_div_rn_noftz_f32_slowpath
        .type           $__internal_113_$__cuda_sm3x_div_rn_noftz_f32_slowpath,@function
        .size           $__internal_113_$__cuda_sm3x_div_rn_noftz_f32_slowpath,(.L_x_5596 - $__internal_113_$__cuda_sm3x_div_rn_noftz_f32_slowpath)
$__internal_113_$__cuda_sm3x_div_rn_noftz_f32_slowpath:
        /* <DEDUP_REMOVED lines=27> */
[----:B------:R-:W-:Y:S02]  /*3280*/  IADD3 R36, R42, -0x1, RZ ;  /* 0xffffffff2a247810 */ /* 0x000fe40007ffe0ff */
[----:B------:R-:W-:Y:S02]  /*3290*/  ISETP.GE.AND P4, PT, R43, RZ, PT ;  /* 0x000000ff2b00720c */ /* 0x000fe40003f86270 */
[----:B------:R-:W-:-:S11]  /*32a0*/  ISETP.GE.AND P3, PT, R36, RZ, PT ;  /* 0x000000ff2400720c */ /* 0x000fd60003f66270 */
[----:B------:R-:W-:Y:S02]  /*32b0*/  @!P4 FFMA R2, R2, 1.84467440737095516160e+19, RZ ;  /* 0x5f8000000202c823 */ /* 0x000fe400000000ff */
[----:B------:R-:W-:Y:S01]  /*32c0*/  @P3 MOV R36, RZ ;  /* 0x000000ff00243202 */ /* 0x000fe20000000f00 */
[----:B------:R-:W-:Y:S01]  /*32d0*/  @!P3 FFMA R45, R45, 1.84467440737095516160e+19, RZ ;  /* 0x5f8000002d2db823 */ /* 0x000fe200000000ff */
[----:B------:R-:W-:-:S05]  /*32e0*/  @!P3 MOV R36, 0xffffffc0 ;  /* 0xffffffc00024b802 */ /* 0x000fca0000000f00 */
[----:B------:R-:W-:-:S07]  /*32f0*/  @!P4 VIADD R36, R36, 0x40 ;  /* 0x000000402424c836 */ /* 0x000fce0000000000 */
.L_x_4923:
        /* <DEDUP_REMOVED lines=51> */
.L_x_4930:
[----:B------:R-:W-:-:S04]  /*3630*/  LOP3.LUT R2, R2, 0x80000000, RZ, 0xc0, !PT ;  /* 0x8000000002027812 */ /* 0x000fc800078ec0ff */
[----:B------:R-:W-:Y:S01]  /*3640*/  LOP3.LUT R2, R2, 0x7f800000, RZ, 0xfc, !PT ;  /* 0x7f80000002027812 */ /* 0x000fe200078efcff */
[----:B------:R-:W-:Y:S06]  /*3650*/  BRA `(.L_x_4931) ;  /* 0x0000000000047947 */ /* 0x000fec0003800000 */
.L_x_4929:
[----:B------:R-:W-:-:S07]  /*3660*/  LEA R2, R37, R2, 0x17 ;  /* 0x0000000225027211 */ /* 0x000fce00078eb8ff */
.L_x_4931:
[----:B------:R-:W-:Y:S05]  /*3670*/  BSYNC B1 ;  /* 0x0000000000017941 */ /* 0x000fea0003800000 */
.L_x_4928:
[----:B------:R-:W-:Y:S05]  /*3680*/  BRA `(.L_x_4932) ;  /* 0x0000000000207947 */ /* 0x000fea0003800000 */
.L_x_4927:
[----:B------:R-:W-:-:S04]  /*3690*/  LOP3.LUT R2, R2, 0x80000000, R45, 0x48, !PT ;  /* 0x8000000002027812 */ /* 0x000fc800078e482d */
[----:B------:R-:W-:Y:S01]  /*36a0*/  LOP3.LUT R2, R2, 0x7f800000, RZ, 0xfc, !PT ;  /* 0x7f80000002027812 */ /* 0x000fe200078efcff */
[----:B------:R-:W-:Y:S06]  /*36b0*/  BRA `(.L_x_4932) ;  /* 0x0000000000147947 */ /* 0x000fec0003800000 */
.L_x_4926:
[----:B------:R-:W-:Y:S01]  /*36c0*/  LOP3.LUT R2, R2, 0x80000000, R45, 0x48, !PT ;  /* 0x8000000002027812 */ /* 0x000fe200078e482d */
[----:B------:R-:W-:Y:S06]  /*36d0*/  BRA `(.L_x_4932) ;  /* 0x00000000000c7947 */ /* 0x000fec0003800000 */
.L_x_4925:
[----:B------:R-:W0:Y:S01]  /*36e0*/  MUFU.RSQ R2, -QNAN ;  /* 0xffc0000000027908 */ /* 0x000e220000001400 */
[----:B------:R-:W-:Y:S05]  /*36f0*/  BRA `(.L_x_4932) ;  /* 0x0000000000047947 */ /* 0x000fea0003800000 */
.L_x_4924:
[----:B------:R-:W-:-:S07]  /*3700*/  FADD.FTZ R2, R45, R2 ;  /* 0x000000022d027221 */ /* 0x000fce0000010000 */
.L_x_4932:
[----:B------:R-:W-:Y:S05]  /*3710*/  BSYNC B0 ;  /* 0x0000000000007941 */ /* 0x000fea0003800000 */
.L_x_4922:
[----:B------:R-:W-:Y:S01]  /*3720*/  HFMA2.MMA R37, -RZ, RZ, 0, 0 ;  /* 0x00000000ff257435 */ /* 0x000fe200000001ff */
[----:B------:R-:W-:-:S05]  /*3730*/  MOV R36, R40 ;  /* 0x0000002800247202 */ /* 0x000fca0000000f00 */
[----:B0-----:R-:W-:Y:S05]  /*3740*/  RET.REL.NODEC R36 `(_Z25multi_tensor_apply_kernelI18TensorListMetadataILi4ELb0EEN18transformer_engine17multi_tensor_adam11AdamFunctorI13__nv_bfloat16fflEEJffffffNS3_10adamMode_tEfEEvlPViT_T0_DpT1_) ;  /* 0xffffffc8242c7950 */ /* 0x001fea0003c3ffff */
.L_x_4933:
        /* <DEDUP_REMOVED lines=11> */
.L_x_5596:


//--------------------- .text._Z25multi_tensor_apply_kernelI18TensorListMetadataILi4ELb0EEN18transformer_engine17multi_tensor_adam11AdamFunctorI6__half13__nv_bfloat16flEEJffffffNS3_10adamMode_tEfEEvlPViT_T0_DpT1_ --------------------------
	.section	.text._Z25multi_tensor_apply_kernelI18TensorListMetadataILi4ELb0EEN18transformer_engine17multi_tensor_adam11AdamFunctorI6__half13__nv_bfloat16flEEJffffffNS3_10adamMode_tEfEEvlPViT_T0_DpT1_,"ax",@progbits
	.align	128
        .global         _Z25multi_tensor_apply_kernelI18TensorListMetadataILi4ELb0EEN18transformer_engine17multi_tensor_adam11AdamFunctorI6__half13__nv_bfloat16flEEJffffffNS3_10adamMode_tEfEEvlPViT_T0_DpT1_
        .type           _Z25multi_tensor_apply_kernelI18TensorListMetadataILi4ELb0EEN18transformer_engine17multi_tensor_adam11AdamFunctorI6__half13__nv_bfloat16flEEJffffffNS3_10adamMode_tEfEEvlPViT_T0_DpT1_,@function
        .size           _Z25multi_tensor_apply_kernelI18TensorListMetadataILi4ELb0EEN18transformer_engine17multi_tensor_adam11AdamFunctorI6__half13__nv_bfloat16flEEJffffffNS3_10adamMode_tEfEEvlPViT_T0_DpT1_,(.L_x_5598 - _Z25multi_tensor_apply_kernelI18TensorListMetadataILi4ELb0EEN18transformer_engine17multi_tensor_adam11AdamFunctorI6__half13__nv_bfloat16flEEJffffffNS3_10adamMode_tEfEEvlPViT_T0_DpT1_)
        .other          _Z25multi_tensor_apply_kernelI18TensorListMetadataILi4ELb0EEN18transformer_engine17multi_tensor_adam11AdamFunctorI6__half13__nv_bfloat16flEEJffffffNS3_10adamMode_tEfEEvlPViT_T0_DpT1_,@"STO_CUDA_ENTRY STV_DEFAULT"
_Z25multi_tensor_apply_kernelI18TensorListMetadataILi4ELb0EEN18transformer_engine17multi_tensor_adam11AdamFunctorI6__half13__nv_bfloat16flEEJffffffNS3_10adamMode_tEfEEvlPViT_T0_DpT1_:
.text._Z25multi_tensor_apply_kernelI18TensorListMetadataILi4ELb0EEN18transformer_engine17multi_tensor_adam11AdamFunctorI6__half13__nv_bfloat16flEEJffffffNS3_10adamMode_tEfEEvlPViT_T0_DpT1_:
        /* <DEDUP_REMOVED lines=44> */
.L_x_5008:
[----:B------:R-:W0:Y:S01]  /*02c0*/  S2R R2, SR_TID.X ;  /* 0x0000000000027919 */ /* 0x000e220000002100 */
[----:B-1----:R-:W-:Y:S01]  /*02d0*/  MOV R7, UR11 ;  /* 0x0000000b00077c02 */ /* 0x002fe20008000f00 */
        /* <DEDUP_REMOVED lines=27> */
[--C-:B------:R-:W-:Y:S01]  /*0490*/  SHF.R.S32.HI R11, RZ, 0x1f, R10.reuse ;  /* 0x0000001fff0b7819 */ /* 0x100fe2000001140a */
[----:B------:R-:W-:Y:S01]  /*04a0*/  IMAD.SHL.U32 R50, R2, 0x2, RZ ;  /* 0x0000000202327824 */ /* 0x000fe200078e00ff */
[----:B------:R-:W-:Y:S01]  /*04b0*/  IADD3 R15, R3, UR12, RZ ;  /* 0x0000000c030f7c10 */ /* 0x000fe2000fffe0ff */
[----:B------:R-:W-:Y:S01]  /*04c0*/  VIADD R5, R17, UR12 ;  /* 0x0000000c11057c36 */ /* 0x000fe20008000000 */
[----:B------:R-:W-:Y:S02]  /*04d0*/  ISETP.LT.U32.AND P4, PT, R10, UR6, PT ;  /* 0x000000060a007c0c */ /* 0x000fe4000bf81070 */
[----:B------:R-:W-:Y:S02]  /*04e0*/  ISETP.GE.AND.EX P2, PT, R11, UR23, PT, P2 ;  /* 0x000000170b007c0c */ /* 0x000fe4000bf46320 */
[C---:B------:R-:W-:Y:S02]  /*04f0*/  SHF.L.U64.HI R21, R2.reuse, 0x1, R15 ;  /* 0x0000000102157819 */ /* 0x040fe4000001020f */
[----:B------:R-:W-:Y:S01]  /*0500*/  ISETP.GT.AND.EX P2, PT, R9, R11, !P2, P4 ;  /* 0x0000000b0900720c */ /* 0x000fe20005744340 */
[----:B------:R-:W-:Y:S01]  /*0510*/  IMAD.WIDE.U32 R10, R7, UR22, R10 ;  /* 0x00000016070a7c25 */ /* 0x000fe2000f8e000a */
[----:B------:R-:W-:-:S02]  /*0520*/  SHF.L.U32 R20, R2, 0x2, RZ ;  /* 0x0000000202147819 */ /* 0x000fc400000006ff */
[----:B------:R-:W-:Y:S01]  /*0530*/  SHF.L.U64.HI R15, R2, 0x2, R15 ;  /* 0x00000002020f7819 */ /* 0x000fe2000001020f */
[----:B------:R-:W-:Y:S01]  /*0540*/  IMAD.WIDE.U32 R2, R7, UR22, R52 ;  /* 0x0000001607027c25 */ /* 0x000fe2000f8e0034 */
[----:B------:R-:W-:Y:S02]  /*0550*/  @P0 IADD3 R8, P4, R50, UR14, RZ ;  /* 0x0000000e32080c10 */ /* 0x000fe4000ff9e0ff */
[C---:B------:R-:W-:Y:S01]  /*0560*/  SHF.L.U32 R22, R16.reuse, 0x1, RZ ;  /* 0x0000000110167819 */ /* 0x040fe200000006ff */
[----:B------:R-:W-:Y:S01]  /*0570*/  VIADD R7, R11, UR12 ;  /* 0x0000000c0b077c36 */ /* 0x000fe20008000000 */
[C---:B------:R-:W-:Y:S02]  /*0580*/  SHF.L.U32 R26, R16.reuse, 0x2, RZ ;  /* 0x00000002101a7819 */ /* 0x040fe400000006ff */
[C-C-:B------:R-:W-:Y:S02]  /*0590*/  SHF.L.U64.HI R23, R16.reuse, 0x1, R5.reuse ;  /* 0x0000000110177819 */ /* 0x140fe40000010205 */
[----:B------:R-:W-:Y:S01]  /*05a0*/  SHF.L.U64.HI R16, R16, 0x2, R5 ;  /* 0x0000000210107819 */ /* 0x000fe20000010205 */
[----:B------:R-:W-:Y:S01]  /*05b0*/  VIADD R5, R3, UR12 ;  /* 0x0000000c03057c36 */ /* 0x000fe20008000000 */
[----:B------:R-:W-:-:S02]  /*05c0*/  @P0 IADD3.X R9, R21, UR15, RZ, P4, !PT ;  /* 0x0000000f15090c10 */ /* 0x000fc4000a7fe4ff */
[----:B------:R-:W-:Y:S02]  /*05d0*/  @P1 IADD3 R18, P4, R22, UR14, RZ ;  /* 0x0000000e16121c10 */ /* 0x000fe4000ff9e0ff */
[C---:B------:R-:W-:Y:S01]  /*05e0*/  SHF.L.U32 R3, R2.reuse, 0x1, RZ ;  /* 0x0000000102037819 */ /* 0x040fe200000006ff */
[----:B------:R-:W-:Y:S01]  /*05f0*/  HFMA2.MMA R39, -RZ, RZ, 0, 0 ;  /* 0x00000000ff277435 */ /* 0x000fe200000001ff */
[----:B------:R-:W-:Y:S01]  /*0600*/  @P1 IADD3.X R19, R23, UR15, RZ, P4, !PT ;  /* 0x0000000f17131c10 */ /* 0x000fe2000a7fe4ff */
[----:B------:R-:W2:Y:S01]  /*0610*/  @P0 LDG.E.U16 R12, desc[UR20][R8.64] ;  /* 0x00000014080c0981 */ /* 0x000ea2000c1e1500 */
[C-C-:B------:R-:W-:Y:S02]  /*0620*/  SHF.L.U64.HI R4, R2.reuse, 0x1, R5.reuse ;  /* 0x0000000102047819 */ /* 0x140fe40000010205 */
[----:B------:R-:W-:Y:S01]  /*0630*/  SHF.L.U64.HI R14, R2, 0x2, R5 ;  /* 0x00000002020e7819 */ /* 0x000fe20000010205 */
[----:B------:R0:W3:Y:S01]  /*0640*/  @P1 LDG.E.U16 R13, desc[UR20][R18.64] ;  /* 0x00000014120d1981 */ /* 0x0000e2000c1e1500 */
[----:B------:R-:W-:-:S02]  /*0650*/  @P3 IADD3 R28, P4, R3, UR16, RZ ;  /* 0x00000010031c3c10 */ /* 0x000fc4000ff9e0ff */
[----:B------:R-:W-:Y:S02]  /*0660*/  SHF.L.U32 R5, R10, 0x1, RZ ;  /* 0x000000010a057819 */ /* 0x000fe400000006ff */
        /* <DEDUP_REMOVED lines=8> */
[C---:B------:R-:W-:Y:S02]  /*06f0*/  @P2 IADD3.X R41, R6.reuse, UR17, RZ, P4, !PT ;  /* 0x0000001106292c10 */ /* 0x040fe4000a7fe4ff */
[----:B------:R-:W-:Y:S02]  /*0700*/  @P2 IADD3.X R33, R6, UR15, RZ, P5, !PT ;  /* 0x0000000f06212c10 */ /* 0x000fe4000affe4ff */
[----:B------:R-:W-:Y:S02]  /*0710*/  IADD3 R50, P6, R50, UR16, RZ ;  /* 0x0000001032327c10 */ /* 0x000fe4000ffde0ff */
[----:B------:R-:W-:Y:S01]  /*0720*/  SHF.L.U32 R30, R2, 0x2, RZ ;  /* 0x00000002021e7819 */ /* 0x000fe200000006ff */
[----:B------:R1:W4:Y:S01]  /*0730*/  @P2 LDG.E.U16 R37, desc[UR20][R32.64] ;  /* 0x0000001420252981 */ /* 0x000322000c1e1500 */
[----:B0-----:R-:W-:-:S02]  /*0740*/  IADD3 R18, P4, R20, UR18, RZ ;  /* 0x0000001214127c10 */ /* 0x001fc4000ff9e0ff */
[----:B------:R-:W-:Y:S02]  /*0750*/  IADD3 R20, P5, R20, UR8, RZ ;  /* 0x0000000814147c10 */ /* 0x000fe4000ffbe0ff */
[----:B------:R-:W-:Y:S02]  /*0760*/  SHF.L.U32 R34, R10, 0x2, RZ ;  /* 0x000000020a227819 */ /* 0x000fe400000006ff */
[----:B------:R-:W-:Y:S02]  /*0770*/  CS2R R8, SRZ ;  /* 0x0000000000087805 */ /* 0x000fe4000001ff00 */
[----:B------:R-:W-:Y:S01]  /*0780*/  IADD3.X R51, R21, UR17, RZ, P6, !PT ;  /* 0x0000001115337c10 */ /* 0x000fe2000b7fe4ff */
[----:B------:R-:W-:Y:S01]  /*0790*/  IMAD.MOV.U32 R17, RZ, RZ, RZ ;  /* 0x000000ffff117224 */ /* 0x000fe200078e00ff */
[C---:B------:R-:W-:Y:S01]  /*07a0*/  IADD3.X R19, R15.reuse, UR19, RZ, P4, !PT ;  /* 0x000000130f137c10 */ /* 0x040fe2000a7fe4ff */
[----:B------:R0:W4:Y:S01]  /*07b0*/  @P2 LDG.E.U16 R38, desc[UR20][R40.64] ;  /* 0x0000001428262981 */ /* 0x000122000c1e1500 */
[----:B------:R-:W-:-:S02]  /*07c0*/  IADD3.X R21, R15, UR9, RZ, P5, !PT ;  /* 0x000000090f157c10 */ /* 0x000fc4000affe4ff */
[C---:B-1----:R-:W-:Y:S01]  /*07d0*/  IADD3 R24, P4, R26.reuse, UR18, RZ ;  /* 0x000000121a187c10 */ /* 0x042fe2000ff9e0ff */
[----:B------:R-:W-:Y:S01]  /*07e0*/  HFMA2.MMA R2, -RZ, RZ, 0, 0 ;  /* 0x00000000ff027435 */ /* 0x000fe200000001ff */
[----:B------:R-:W-:Y:S01]  /*07f0*/  IADD3 R26, P5, R26, UR8, RZ ;  /* 0x000000081a1a7c10 */ /* 0x000fe2000ffbe0ff */
[----:B------:R-:W4:Y:S01]  /*0800*/  @P0 LDG.E.U16 R15, desc[UR20][R50.64] ;  /* 0x00000014320f0981 */ /* 0x000f22000c1e1500 */
[C---:B------:R-:W-:Y:S02]  /*0810*/  IADD3.X R25, R16.reuse, UR19, RZ, P4, !PT ;  /* 0x0000001310197c10 */ /* 0x040fe4000a7fe4ff */
[----:B------:R-:W-:Y:S02]  /*0820*/  IADD3.X R27, R16, UR9, RZ, P5, !PT ;  /* 0x00000009101b7c10 */ /* 0x000fe4000affe4ff */
[C---:B------:R-:W-:Y:S01]  /*0830*/  IADD3 R28, P4, R30.reuse, UR18, RZ ;  /* 0x000000121e1c7c10 */ /* 0x040fe2000ff9e0ff */
[----:B------:R1:W5:Y:S01]  /*0840*/  @P1 LDG.E R17, desc[UR20][R24.64] ;  /* 0x0000001418111981 */ /* 0x000362000c1e1900 */
[----:B------:R-:W-:-:S02]  /*0850*/  IADD3 R30, P5, R30, UR8, RZ ;  /* 0x000000081e1e7c10 */ /* 0x000fc4000ffbe0ff */
[----:B------:R-:W-:Y:S01]  /*0860*/  IADD3 R22, P6, R22, UR16, RZ ;  /* 0x0000001016167c10 */ /* 0x000fe2000ffde0ff */
[----:B------:R1:W5:Y:S01]  /*0870*/  @P0 LDG.E R2, desc[UR20][R18.64] ;  /* 0x0000001412020981 */ /* 0x000362000c1e1900 */
[C---:B------:R-:W-:Y:S02]  /*0880*/  IADD3.X R29, R14.reuse, UR19, RZ, P4, !PT ;  /* 0x000000130e1d7c10 */ /* 0x040fe4000a7fe4ff */
[----:B------:R-:W-:Y:S01]  /*0890*/  IADD3.X R31, R14, UR9, RZ, P5, !PT ;  /* 0x000000090e1f7c10 */ /* 0x000fe2000affe4ff */
[----:B------:R1:W5:Y:S01]  /*08a0*/  @P1 LDG.E R39, desc[UR20][R26.64] ;  /* 0x000000141a271981 */ /* 0x000362000c1e1900 */
[----:B------:R-:W-:Y:S02]  /*08b0*/  IADD3 R32, P4, R34, UR18, RZ ;  /* 0x0000001222207c10 */ /* 0x000fe4000ff9e0ff */
[----:B------:R-:W-:Y:S01]  /*08c0*/  SHF.L.U64.HI R10, R10, 0x2, R7 ;  /* 0x000000020a0a7819 */ /* 0x000fe20000010207 */
[----:B------:R1:W5:Y:S01]  /*08d0*/  @P3 LDG.E R9, desc[UR20][R30.64] ;  /* 0x000000141e093981 */ /* 0x000362000c1e1900 */
[----:B------:R-:W-:-:S02]  /*08e0*/  IADD3.X R23, R23, UR17, RZ, P6, !PT ;  /* 0x0000001117177c10 */ /* 0x000fc4000b7fe4ff */
[----:B------:R-:W-:Y:S01]  /*08f0*/  IADD3 R34, P5, R34, UR8, RZ ;  /* 0x0000000822227c10 */ /* 0x000fe2000ffbe0ff */
[----:B------:R-:W-:Y:S01]  /*0900*/  IMAD.MOV.U32 R7, RZ, RZ, RZ ;  /* 0x000000ffff077224 */ /* 0x000fe200078e00ff */
[----:B------:R-:W-:Y:S01]  /*0910*/  MOV R43, RZ ;  /* 0x000000ff002b7202 */ /* 0x000fe20000000f00 */
[----:B------:R-:W4:Y:S01]  /*0920*/  @P1 LDG.E.U16 R40, desc[UR20][R22.64] ;  /* 0x0000001416281981 */ /* 0x000f22000c1e1500 */
[----:B------:R-:W-:Y:S02]  /*0930*/  MOV R11, RZ ;  /* 0x000000ff000b7202 */ /* 0x000fe40000000f00 */
        /* <DEDUP_REMOVED lines=8> */
[----:B0-----:R-:W-:Y:S01]  /*09c0*/  IMAD.MOV.U32 R41, RZ, RZ, RZ ;  /* 0x000000ffff297224 */ /* 0x001fe200078e00ff */
[----:B------:R-:W-:Y:S01]  /*09d0*/  HFMA2.MMA R16, -RZ, RZ, 0, 0 ;  /* 0x00000000ff107435 */ /* 0x000fe200000001ff */
[----:B------:R-:W-:-:S03]  /*09e0*/  MOV R10, RZ ;  /* 0x000000ff000a7202 */ /* 0x000fc60000000f00 */
[----:B--2---:R-:W-:Y:S01]  /*09f0*/  @P0 SHF.L.U32 R45, R12, 0x10, RZ ;  /* 0x000000100c2d0819 */ /* 0x004fe200000006ff */
[----:B---3--:R-:W-:Y:S01]  /*0a00*/  @P1 IMAD.U32 R41, R13, 0x10000, RZ ;  /* 0x000100000d291824 */ /* 0x008fe200078e00ff */
[----:B------:R-:W-:Y:S02]  /*0a10*/  CS2R R12, SRZ ;  /* 0x00000000000c7805 */ /* 0x000fe4000001ff00 */
[----:B----4-:R-:W-:Y:S01]  /*0a20*/  @P2 SHF.L.U32 R13, R37, 0x10, RZ ;  /* 0x00000010250d2819 */ /* 0x010fe200000006ff */
[----:B------:R-:W-:Y:S02]  /*0a30*/  @P2 HADD2.F32 R16, -RZ, R38.H0_H0 ;  /* 0x20000026ff102230 */ /* 0x000fe40000004100 */
[----:B------:R-:W-:Y:S01]  /*0a40*/  @P0 HADD2.F32 R10, -RZ, R15.H0_H0 ;  /* 0x2000000fff0a0230 */ /* 0x000fe20000004100 */
[----:B------:R-:W-:Y:S01]  /*0a50*/  CS2R R14, SRZ ;  /* 0x00000000000e7805 */ /* 0x000fe2000001ff00 */
[----:B------:R-:W-:Y:S01]  /*0a60*/  @P3 HADD2.F32 R15, -RZ, R36.H0_H0 ;  /* 0x20000024ff0f3230 */ /* 0x000fe20000004100 */
[----:B------:R-:W-:Y:S01]  /*0a70*/  @P3 SHF.L.U32 R14, R0, 0x10, RZ ;  /* 0x00000010000e3819 */ /* 0x000fe200000006ff */
        /* <DEDUP_REMOVED lines=21> */
[----:B------:R-:W-:Y:S05]  /*0bd0*/  CALL.REL.NOINC `($__internal_115_$__cuda_sm3x_div_rn_noftz_f32_slowpath) ;  /* 0x00000024006c7944 */ /* 0x000fea0003c00000 */
[----:B------:R-:W-:-:S07]  /*0be0*/  MOV R46, R2 ;  /* 0x00000002002e7202 */ /* 0x000fce0000000f00 */
.L_x_4936:
[----:B------:R-:W-:Y:S05]  /*0bf0*/  BSYNC B2 ;  /* 0x0000000000027941 */ /* 0x000fea0003800000 */
.L_x_4935:
        /* <DEDUP_REMOVED lines=14> */
[----:B------:R-:W-:Y:S05]  /*0ce0*/  CALL.REL.NOINC `($__internal_115_$__cuda_sm3x_div_rn_noftz_f32_slowpath) ;  /* 0x0000002400287944 */ /* 0x000fea0003c00000 */
[----:B------:R-:W-:-:S07]  /*0cf0*/  MOV R36, R2 ;  /* 0x0000000200247202 */ /* 0x000fce0000000f00 */
.L_x_4938:
[----:B------:R-:W-:Y:S05]  /*0d00*/  BSYNC B2 ;  /* 0x0000000000027941 */ /* 0x000fea0003800000 */
.L_x_4937:
[----:B------:R-:W-:Y:S01]  /*0d10*/  IADD3 R2, R36, -0xd000000, RZ ;  /* 0xf300000024027810 */ /* 0x000fe20007ffe0ff */
[----:B------:R0:W1:Y:S01]  /*0d20*/  MUFU.RSQ R45, R36 ;  /* 0x00000024002d7308 */ /* 0x0000620000001400 */
[----:B------:R-:W-:Y:S02]  /*0d30*/  BSSY B0, `(.L_x_4939) ;  /* 0x000000a000007945 */ /* 0x000fe40003800000 */
[----:B------:R-:W-:-:S13]  /*0d40*/  ISETP.GT.U32.AND P3, PT, R2, 0x727fffff, PT ;  /* 0x727fffff0200780c */ /* 0x000fda0003f64070 */
[----:B0-----:R-:W-:Y:S05]  /*0d50*/  @!P3 BRA `(.L_x_4940) ;  /* 0x00000000000cb947 */ /* 0x001fea0003800000 */
[----:B------:R-:W-:-:S07]  /*0d60*/  MOV R2, 0xd80 ;  /* 0x00000d8000027802 */ /* 0x000fce0000000f00 */
[----:B-1----:R-:W-:Y:S05]  /*0d70*/  CALL.REL.NOINC `($__internal_114_$__cuda_sm20_sqrt_rn_f32_slowpath) ;  /* 0x0000002000ac7944 */ /* 0x002fea0003c00000 */
[----:B------:R-:W-:Y:S05]  /*0d80*/  BRA `(.L_x_4941) ;  /* 0x0000000000107947 */ /* 0x000fea0003800000 */
.L_x_4940:
[C---:B-1----:R-:W-:Y:S01]  /*0d90*/  FMUL.FTZ R37, R45.reuse, R36 ;  /* 0x000000242d257220 */ /* 0x042fe20000410000 */
[----:B------:R-:W-:-:S03]  /*0da0*/  FMUL.FTZ R42, R45, 0.5 ;  /* 0x3f0000002d2a7820 */ /* 0x000fc60000410000 */
[----:B------:R-:W-:-:S04]  /*0db0*/  FFMA R36, -R37, R37, R36 ;  /* 0x0000002525247223 */ /* 0x000fc80000000124 */
[----:B------:R-:W-:-:S07]  /*0dc0*/  FFMA R42, R36, R42, R37 ;  /* 0x0000002a242a7223 */ /* 0x000fce0000000025 */
.L_x_4941:
[----:B------:R-:W-:Y:S05]  /*0dd0*/  BSYNC B0 ;  /* 0x0000000000007941 */ /* 0x000fea0003800000 */
.L_x_4939:
        /* <DEDUP_REMOVED lines=13> */
[----:B------:R-:W-:Y:S05]  /*0eb0*/  CALL.REL.NOINC `($__internal_115_$__cuda_sm3x_div_rn_noftz_f32_slowpath) ;  /* 0x0000002000b47944 */ /* 0x000fea0003c00000 */
.L_x_4943:
[----:B------:R-:W-:Y:S05]  /*0ec0*/  BSYNC B2 ;  /* 0x0000000000027941 */ /* 0x000fea0003800000 */
.L_x_4942:
        /* <DEDUP_REMOVED lines=21> */
[----:B------:R-:W-:Y:S05]  /*1020*/  CALL.REL.NOINC `($__internal_115_$__cuda_sm3x_div_rn_noftz_f32_slowpath) ;  /* 0x0000002000587944 */ /* 0x000fea0003c00000 */
[----:B------:R-:W-:-:S07]  /*1030*/  IMAD.MOV.U32 R46, RZ, RZ, R2 ;  /* 0x000000ffff2e7224 */ /* 0x000fce00078e0002 */
.L_x_4945:
[----:B------:R-:W-:Y:S05]  /*1040*/  BSYNC B2 ;  /* 0x0000000000027941 */ /* 0x000fea0003800000 */
.L_x_4944:
        /* <DEDUP_REMOVED lines=14> */
[----:B------:R-:W-:Y:S05]  /*1130*/  CALL.REL.NOINC `($__internal_115_$__cuda_sm3x_div_rn_noftz_f32_slowpath) ;  /* 0x0000002000147944 */ /* 0x000fea0003c00000 */
[----:B------:R-:W-:-:S07]  /*1140*/  MOV R36, R2 ;  /* 0x0000000200247202 */ /* 0x000fce0000000f00 */
.L_x_4947:
[----:B------:R-:W-:Y:S05]  /*1150*/  BSYNC B2 ;  /* 0x0000000000027941 */ /* 0x000fea0003800000 */
.L_x_4946:
[----:B------:R-:W-:Y:S01]  /*1160*/  VIADD R2, R36, 0xf3000000 ;  /* 0xf300000024027836 */ /* 0x000fe20000000000 */
[----:B------:R0:W1:Y:S01]  /*1170*/  MUFU.RSQ R45, R36 ;  /* 0x00000024002d7308 */ /* 0x0000620000001400 */
[----:B------:R-:W-:Y:S03]  /*1180*/  BSSY B0, `(.L_x_4948) ;  /* 0x000000a000007945 */ /* 0x000fe60003800000 */
[----:B------:R-:W-:-:S13]  /*1190*/  ISETP.GT.U32.AND P3, PT, R2, 0x727fffff, PT ;  /* 0x727fffff0200780c */ /* 0x000fda0003f64070 */
[----:B01----:R-:W-:Y:S05]  /*11a0*/  @!P3 BRA `(.L_x_4949) ;  /* 0x00000000000cb947 */ /* 0x003fea0003800000 */
[----:B------:R-:W-:-:S07]  /*11b0*/  MOV R2, 0x11d0 ;  /* 0x000011d000027802 */ /* 0x000fce0000000f00 */
[----:B------:R-:W-:Y:S05]  /*11c0*/  CALL.REL.NOINC `($__internal_114_$__cuda_sm20_sqrt_rn_f32_slowpath) ;  /* 0x0000001c00987944 */ /* 0x000fea0003c00000 */
[----:B------:R-:W-:Y:S05]  /*11d0*/  BRA `(.L_x_4950) ;  /* 0x0000000000107947 */ /* 0x000fea0003800000 */
.L_x_4949:
[C---:B------:R-:W-:Y:S01]  /*11e0*/  FMUL.FTZ R37, R45.reuse, R36 ;  /* 0x000000242d257220 */ /* 0x040fe20000410000 */
[----:B------:R-:W-:-:S03]  /*11f0*/  FMUL.FTZ R42, R45, 0.5 ;  /* 0x3f0000002d2a7820 */ /* 0x000fc60000410000 */
[----:B------:R-:W-:-:S04]  /*1200*/  FFMA R36, -R37, R37, R36 ;  /* 0x0000002525247223 */ /* 0x000fc80000000124 */
[----:B------:R-:W-:-:S07]  /*1210*/  FFMA R42, R36, R42, R37 ;  /* 0x0000002a242a7223 */ /* 0x000fce0000000025 */
.L_x_4950:
[----:B------:R-:W-:Y:S05]  /*1220*/  BSYNC B0 ;  /* 0x0000000000007941 */ /* 0x000fea0003800000 */
.L_x_4948:
        /* <DEDUP_REMOVED lines=13> */
[----:B------:R-:W-:Y:S05]  /*1300*/  CALL.REL.NOINC `($__internal_115_$__cuda_sm3x_div_rn_noftz_f32_slowpath) ;  /* 0x0000001c00a07944 */ /* 0x000fea0003c00000 */
[----:B------:R-:W-:-:S07]  /*1310*/  MOV R45, R2 ;  /* 0x00000002002d7202 */ /* 0x000fce0000000f00 */
.L_x_4952:
[----:B------:R-:W-:Y:S05]  /*1320*/  BSYNC B2 ;  /* 0x0000000000027941 */ /* 0x000fea0003800000 */
.L_x_4951:
        /* <DEDUP_REMOVED lines=21> */
[----:B------:R-:W-:Y:S05]  /*1480*/  CALL.REL.NOINC `($__internal_115_$__cuda_sm3x_div_rn_noftz_f32_slowpath) ;  /* 0x0000001c00407944 */ /* 0x000fea0003c00000 */
[----:B------:R-:W-:-:S07]  /*1490*/  MOV R14, R2 ;  /* 0x00000002000e7202 */ /* 0x000fce0000000f00 */
.L_x_4954:
[----:B------:R-:W-:Y:S05]  /*14a0*/  BSYNC B2 ;  /* 0x0000000000027941 */ /* 0x000fea0003800000 */
.L_x_4953:
        /* <DEDUP_REMOVED lines=14> */
[----:B------:R-:W-:Y:S05]  /*1590*/  CALL.REL.NOINC `($__internal_115_$__cuda_sm3x_div_rn_noftz_f32_slowpath) ;  /* 0x0000001800fc7944 */ /* 0x000fea0003c00000 */
[----:B------:R-:W-:-:S07]  /*15a0*/  MOV R36, R2 ;  /* 0x0000000200247202 */ /* 0x000fce0000000f00 */
.L_x_4956:
[----:B------:R-:W-:Y:S05]  /*15b0*/  BSYNC B2 ;  /* 0x0000000000027941 */ /* 0x000fea0003800000 */
.L_x_4955:
        /* <DEDUP_REMOVED lines=8> */
.L_x_4958:
[C---:B-1----:R-:W-:Y:S01]  /*1640*/  FMUL.FTZ R37, R45.reuse, R36 ;  /* 0x000000242d257220 */ /* 0x042fe20000410000 */
[----:B------:R-:W-:-:S03]  /*1650*/  FMUL.FTZ R42, R45, 0.5 ;  /* 0x3f0000002d2a7820 */ /* 0x000fc60000410000 */
[----:B------:R-:W-:-:S04]  /*1660*/  FFMA R36, -R37, R37, R36 ;  /* 0x0000002525247223 */ /* 0x000fc80000000124 */
[----:B------:R-:W-:-:S07]  /*1670*/  FFMA R42, R36, R42, R37 ;  /* 0x0000002a242a7223 */ /* 0x000fce0000000025 */
.L_x_4959:
[----:B------:R-:W-:Y:S05]  /*1680*/  BSYNC B0 ;  /* 0x0000000000007941 */ /* 0x000fea0003800000 */
.L_x_4957:
        /* <DEDUP_REMOVED lines=13> */
[----:B------:R-:W-:Y:S05]  /*1760*/  CALL.REL.NOINC `($__internal_115_$__cuda_sm3x_div_rn_noftz_f32_slowpath) ;  /* 0x0000001800887944 */ /* 0x000fea0003c00000 */
.L_x_4961:
[----:B------:R-:W-:Y:S05]  /*1770*/  BSYNC B2 ;  /* 0x0000000000027941 */ /* 0x000fea0003800000 */
.L_x_4960:
        /* <DEDUP_REMOVED lines=21> */
[----:B------:R-:W-:Y:S05]  /*18d0*/  CALL.REL.NOINC `($__internal_115_$__cuda_sm3x_div_rn_noftz_f32_slowpath) ;  /* 0x00000018002c7944 */ /* 0x000fea0003c00000 */
[----:B------:R-:W-:-:S07]  /*18e0*/  MOV R14, R2 ;  /* 0x00000002000e7202 */ /* 0x000fce0000000f00 */
.L_x_4963:
[----:B------:R-:W-:Y:S05]  /*18f0*/  BSYNC B2 ;  /* 0x0000000000027941 */ /* 0x000fea0003800000 */
.L_x_4962:
        /* <DEDUP_REMOVED lines=15> */
[----:B------:R-:W-:-:S07]  /*19f0*/  IMAD.MOV.U32 R36, RZ, RZ, R2 ;  /* 0x000000ffff247224 */ /* 0x000fce00078e0002 */
.L_x_4965:
[----:B------:R-:W-:Y:S05]  /*1a00*/  BSYNC B2 ;  /* 0x0000000000027941 */ /* 0x000fea0003800000 */
.L_x_4964:
        /* <DEDUP_REMOVED lines=8> */
.L_x_4967:
[C---:B-1----:R-:W-:Y:S01]  /*1a90*/  FMUL.FTZ R37, R45.reuse, R36 ;  /* 0x000000242d257220 */ /* 0x042fe20000410000 */
[----:B------:R-:W-:-:S03]  /*1aa0*/  FMUL.FTZ R42, R45, 0.5 ;  /* 0x3f0000002d2a7820 */ /* 0x000fc60000410000 */
[----:B------:R-:W-:-:S04]  /*1ab0*/  FFMA R36, -R37, R37, R36 ;  /* 0x0000002525247223 */ /* 0x000fc80000000124 */
[----:B------:R-:W-:-:S07]  /*1ac0*/  FFMA R42, R36, R42, R37 ;  /* 0x0000002a242a7223 */ /* 0x000fce0000000025 */
.L_x_4968:
[----:B------:R-:W-:Y:S05]  /*1ad0*/  BSYNC B0 ;  /* 0x0000000000007941 */ /* 0x000fea0003800000 */
.L_x_4966:
        /* <DEDUP_REMOVED lines=14> */
.L_x_4970:
[----:B------:R-:W-:Y:S05]  /*1bc0*/  BSYNC B2 ;  /* 0x0000000000027941 */ /* 0x000fea0003800000 */
.L_x_4969:
[----:B------:R-:W-:Y:S01]  /*1bd0*/  FFMA R45, R16, UR29, R2 ;  /* 0x0000001d102d7c23 */ /* 0x000fe20008000002 */
[----:B------:R-:W-:Y:S06]  /*1be0*/  BRA `(.L_x_4971) ;  /* 0x0000001000607947 */ /* 0x000fec0003800000 */
.L_x_4934:
        /* <DEDUP_REMOVED lines=23> */
.L_x_4973:
[----:B------:R-:W-:Y:S05]  /*1d60*/  BSYNC B2 ;  /* 0x0000000000027941 */ /* 0x000fea0003800000 */
.L_x_4972:
        /* <DEDUP_REMOVED lines=16> */
.L_x_4975:
[----:B------:R-:W-:Y:S05]  /*1e70*/  BSYNC B2 ;  /* 0x0000000000027941 */ /* 0x000fea0003800000 */
.L_x_4974:
        /* <DEDUP_REMOVED lines=8> */
.L_x_4977:
[C---:B-1----:R-:W-:Y:S01]  /*1f00*/  FMUL.FTZ R37, R45.reuse, R36 ;  /* 0x000000242d257220 */ /* 0x042fe20000410000 */
[----:B------:R-:W-:-:S03]  /*1f10*/  FMUL.FTZ R42, R45, 0.5 ;  /* 0x3f0000002d2a7820 */ /* 0x000fc60000410000 */
[----:B------:R-:W-:-:S04]  /*1f20*/  FFMA R36, -R37, R37, R36 ;  /* 0x0000002525247223 */ /* 0x000fc80000000124 */
[----:B------:R-:W-:-:S07]  /*1f30*/  FFMA R42, R36, R42, R37 ;  /* 0x0000002a242a7223 */ /* 0x000fce0000000025 */
.L_x_4978:
[----:B------:R-:W-:Y:S05]  /*1f40*/  BSYNC B0 ;  /* 0x0000000000007941 */ /* 0x000fea0003800000 */
.L_x_4976:
        /* <DEDUP_REMOVED lines=14> */
.L_x_4980:
[----:B------:R-:W-:Y:S05]  /*2030*/  BSYNC B2 ;  /* 0x0000000000027941 */ /* 0x000fea0003800000 */
.L_x_4979:
        /* <DEDUP_REMOVED lines=22> */
[----:B------:R-:W-:Y:S05]  /*21a0*/  CALL.REL.NOINC `($__internal_115_$__cuda_sm3x_div_rn_noftz_f32_slowpath) ;  /* 0x0000000c00f87944 */ /* 0x000fea0003c00000 */
[----:B------:R-:W-:-:S07]  /*21b0*/  MOV R46, R2 ;  /* 0x00000002002e7202 */ /* 0x000fce0000000f00 */
.L_x_4982:
[----:B------:R-:W-:Y:S05]  /*21c0*/  BSYNC B2 ;  /* 0x0000000000027941 */ /* 0x000fea0003800000 */
.L_x_4981:
        /* <DEDUP_REMOVED lines=15> */
.L_x_4984:
[----:B------:R-:W-:Y:S05]  /*22c0*/  BSYNC B2 ;  /* 0x0000000000027941 */ /* 0x000fea0003800000 */
.L_x_4983:
[----:B------:R-:W-:Y:S01]  /*22d0*/  IADD3 R36, R2, -0xd000000, RZ ;  /* 0xf300000002247810 */ /* 0x000fe20007ffe0ff */
[----:B------:R0:W1:Y:S01]  /*22e0*/  MUFU.RSQ R45, R2 ;  /* 0x00000002002d7308 */ /* 0x0000620000001400 */
[----:B------:R-:W-:Y:S02]  /*22f0*/  BSSY B0, `(.L_x_4985) ;  /* 0x000000b000007945 */ /* 0x000fe40003800000 */
[----:B------:R-:W-:-:S13]  /*2300*/  ISETP.GT.U32.AND P3, PT, R36, 0x727fffff, PT ;  /* 0x727fffff2400780c */ /* 0x000fda0003f64070 */
[----:B0-----:R-:W-:Y:S05]  /*2310*/  @!P3 BRA `(.L_x_4986) ;  /* 0x000000000010b947 */ /* 0x001fea0003800000 */
[----:B------:R-:W-:Y:S02]  /*2320*/  MOV R36, R2 ;  /* 0x0000000200247202 */ /* 0x000fe40000000f00 */
[----:B------:R-:W-:-:S07]  /*2330*/  MOV R2, 0x2350 ;  /* 0x0000235000027802 */ /* 0x000fce0000000f00 */
[----:B-1----:R-:W-:Y:S05]  /*2340*/  CALL.REL.NOINC `($__internal_114_$__cuda_sm20_sqrt_rn_f32_slowpath) ;  /* 0x0000000c00387944 */ /* 0x002fea0003c00000 */
[----:B------:R-:W-:Y:S05]  /*2350*/  BRA `(.L_x_4987) ;  /* 0x0000000000107947 */ /* 0x000fea0003800000 */
.L_x_4986:
[C---:B-1----:R-:W-:Y:S01]  /*2360*/  FMUL.FTZ R37, R45.reuse, R2 ;  /* 0x000000022d257220 */ /* 0x042fe20000410000 */
[----:B------:R-:W-:-:S03]  /*2370*/  FMUL.FTZ R42, R45, 0.5 ;  /* 0x3f0000002d2a7820 */ /* 0x000fc60000410000 */
[----:B------:R-:W-:-:S04]  /*2380*/  FFMA R2, -R37, R37, R2 ;  /* 0x0000002525027223 */ /* 0x000fc80000000102 */
[----:B------:R-:W-:-:S07]  /*2390*/  FFMA R42, R2, R42, R37 ;  /* 0x0000002a022a7223 */ /* 0x000fce0000000025 */
.L_x_4987:
[----:B------:R-:W-:Y:S05]  /*23a0*/  BSYNC B0 ;  /* 0x0000000000007941 */ /* 0x000fea0003800000 */
.L_x_4985:
        /* <DEDUP_REMOVED lines=14> */
.L_x_4989:
[----:B------:R-:W-:Y:S05]  /*2490*/  BSYNC B2 ;  /* 0x0000000000027941 */ /* 0x000fea0003800000 */
.L_x_4988:
        /* <DEDUP_REMOVED lines=24> */
.L_x_4991:
[----:B------:R-:W-:Y:S05]  /*2620*/  BSYNC B2 ;  /* 0x0000000000027941 */ /* 0x000fea0003800000 */
.L_x_4990:
        /* <DEDUP_REMOVED lines=15> */
.L_x_4993:
[----:B------:R-:W-:Y:S05]  /*2720*/  BSYNC B2 ;  /* 0x0000000000027941 */ /* 0x000fea0003800000 */
.L_x_4992:
[----:B------:R-:W-:Y:S01]  /*2730*/  VIADD R36, R2, 0xf3000000 ;  /* 0xf300000002247836 */ /* 0x000fe20000000000 */
[----:B------:R0:W1:Y:S01]  /*2740*/  MUFU.RSQ R45, R2 ;  /* 0x00000002002d7308 */ /* 0x0000620000001400 */
[----:B------:R-:W-:Y:S03]  /*2750*/  BSSY B0, `(.L_x_4994) ;  /* 0x000000b000007945 */ /* 0x000fe60003800000 */
[----:B------:R-:W-:-:S13]  /*2760*/  ISETP.GT.U32.AND P3, PT, R36, 0x727fffff, PT ;  /* 0x727fffff2400780c */ /* 0x000fda0003f64070 */
[----:B01----:R-:W-:Y:S05]  /*2770*/  @!P3 BRA `(.L_x_4995) ;  /* 0x000000000010b947 */ /* 0x003fea0003800000 */
[----:B------:R-:W-:Y:S02]  /*2780*/  MOV R36, R2 ;  /* 0x0000000200247202 */ /* 0x000fe40000000f00 */
[----:B------:R-:W-:-:S07]  /*2790*/  MOV R2, 0x27b0 ;  /* 0x000027b000027802 */ /* 0x000fce0000000f00 */
[----:B------:R-:W-:Y:S05]  /*27a0*/  CALL.REL.NOINC `($__internal_114_$__cuda_sm20_sqrt_rn_f32_slowpath) ;  /* 0x0000000800207944 */ /* 0x000fea0003c00000 */
[----:B------:R-:W-:Y:S05]  /*27b0*/  BRA `(.L_x_4996) ;  /* 0x0000000000107947 */ /* 0x000fea0003800000 */
.L_x_4995:
[C---:B------:R-:W-:Y:S01]  /*27c0*/  FMUL.FTZ R37, R45.reuse, R2 ;  /* 0x000000022d257220 */ /* 0x040fe20000410000 */
[----:B------:R-:W-:-:S03]  /*27d0*/  FMUL.FTZ R42, R45, 0.5 ;  /* 0x3f0000002d2a7820 */ /* 0x000fc60000410000 */
[----:B------:R-:W-:-:S04]  /*27e0*/  FFMA R2, -R37, R37, R2 ;  /* 0x0000002525027223 */ /* 0x000fc80000000102 */
[----:B------:R-:W-:-:S07]  /*27f0*/  FFMA R42, R2, R42, R37 ;  /* 0x0000002a022a7223 */ /* 0x000fce0000000025 */
.L_x_4996:
[----:B------:R-:W-:Y:S05]  /*2800*/  BSYNC B0 ;  /* 0x0000000000007941 */ /* 0x000fea0003800000 */
.L_x_4994:
        /* <DEDUP_REMOVED lines=14> */
.L_x_4998:
[----:B------:R-:W-:Y:S05]  /*28f0*/  BSYNC B2 ;  /* 0x0000000000027941 */ /* 0x000fea0003800000 */
.L_x_4997:
        /* <DEDUP_REMOVED lines=24> */
.L_x_5000:
[----:B------:R-:W-:Y:S05]  /*2a80*/  BSYNC B2 ;  /* 0x0000000000027941 */ /* 0x000fea0003800000 */
.L_x_4999:
        /* <DEDUP_REMOVED lines=15> */
.L_x_5002:
[----:B------:R-:W-:Y:S05]  /*2b80*/  BSYNC B2 ;  /* 0x0000000000027941 */ /* 0x000fea0003800000 */
.L_x_5001:
[----:B------:R-:W-:Y:S01]  /*2b90*/  IADD3 R36, R2, -0xd000000, RZ ;  /* 0xf300000002247810 */ /* 0x000fe20007ffe0ff */
[----:B------:R0:W1:Y:S01]  /*2ba0*/  MUFU.RSQ R45, R2 ;  /* 0x00000002002d7308 */ /* 0x0000620000001400 */
[----:B------:R-:W-:Y:S02]  /*2bb0*/  BSSY B0, `(.L_x_5003) ;  /* 0x000000b000007945 */ /* 0x000fe40003800000 */
[----:B------:R-:W-:-:S13]  /*2bc0*/  ISETP.GT.U32.AND P3, PT, R36, 0x727fffff, PT ;  /* 0x727fffff2400780c */ /* 0x000fda0003f64070 */
[----:B0-----:R-:W-:Y:S05]  /*2bd0*/  @!P3 BRA `(.L_x_5004) ;  /* 0x000000000010b947 */ /* 0x001fea0003800000 */
[----:B------:R-:W-:Y:S01]  /*2be0*/  IMAD.MOV.U32 R36, RZ, RZ, R2 ;  /* 0x000000ffff247224 */ /* 0x000fe200078e0002 */
[----:B------:R-:W-:-:S07]  /*2bf0*/  MOV R2, 0x2c10 ;  /* 0x00002c1000027802 */ /* 0x000fce0000000f00 */
[----:B-1----:R-:W-:Y:S05]  /*2c00*/  CALL.REL.NOINC `($__internal_114_$__cuda_sm20_sqrt_rn_f32_slowpath) ;  /* 0x0000000400087944 */ /* 0x002fea0003c00000 */
[----:B------:R-:W-:Y:S05]  /*2c10*/  BRA `(.L_x_5005) ;  /* 0x0000000000107947 */ /* 0x000fea0003800000 */
.L_x_5004:
[C---:B-1----:R-:W-:Y:S01]  /*2c20*/  FMUL.FTZ R37, R45.reuse, R2 ;  /* 0x000000022d257220 */ /* 0x042fe20000410000 */
[----:B------:R-:W-:-:S03]  /*2c30*/  FMUL.FTZ R42, R45, 0.5 ;  /* 0x3f0000002d2a7820 */ /* 0x000fc60000410000 */
[----:B------:R-:W-:-:S04]  /*2c40*/  FFMA R2, -R37, R37, R2 ;  /* 0x0000002525027223 */ /* 0x000fc80000000102 */
[----:B------:R-:W-:-:S07]  /*2c50*/  FFMA R42, R2, R42, R37 ;  /* 0x0000002a022a7223 */ /* 0x000fce0000000025 */
.L_x_5005:
[----:B------:R-:W-:Y:S05]  /*2c60*/  BSYNC B0 ;  /* 0x0000000000007941 */ /* 0x000fea0003800000 */
.L_x_5003:
        /* <DEDUP_REMOVED lines=14> */
.L_x_5007:
[----:B------:R-:W-:Y:S05]  /*2d50*/  BSYNC B2 ;  /* 0x0000000000027941 */ /* 0x000fea0003800000 */
.L_x_5006:
[----:B------:R-:W-:-:S07]  /*2d60*/  MOV R45, R2 ;  /* 0x00000002002d7202 */ /* 0x000fce0000000f00 */
.L_x_4971:
[----:B------:R-:W0:Y:S01]  /*2d70*/  LDC.64 R36, c[0x0][0x210] ;  /* 0x00008400ff247b82 */ /* 0x000e220000000a00 */
[----:B------:R-:W-:Y:S01]  /*2d80*/  FFMA R2, -R17, UR30, R10 ;  /* 0x0000001e11027c23 */ /* 0x000fe2000800010a */
[----:B------:R-:W-:Y:S01]  /*2d90*/  IMAD.U32 R17, RZ, RZ, UR11 ;  /* 0x0000000bff117e24 */ /* 0x000fe2000f8e00ff */
[----:B------:R-:W-:Y:S01]  /*2da0*/  ISETP.LT.U32.AND P4, PT, R52, UR6, PT ;  /* 0x0000000634007c0c */ /* 0x000fe2000bf81070 */
[----:B------:R-:W-:Y:S01]  /*2db0*/  FFMA R7, -R7, UR30, R12 ;  /* 0x0000001e07077c23 */ /* 0x000fe2000800010c */
[----:B------:R-:W-:Y:S01]  /*2dc0*/  FFMA R45, -R45, UR30, R16 ;  /* 0x0000001e2d2d7c23 */ /* 0x000fe20008000110 */
[----:B------:R-:W-:Y:S01]  /*2dd0*/  @P0 F2FP.F16.F32.PACK_AB R2, RZ, R2 ;  /* 0x00000002ff02023e */ /* 0x000fe200000000ff */
[----:B------:R-:W-:-:S03]  /*2de0*/  ULEA UR4, UP0, UR25, UR4, 0x2 ;  /* 0x0000000419047291 */ /* 0x000fc6000f80103f */
[----:B------:R-:W-:Y:S01]  /*2df0*/  PRMT R10, R2, 0x7610, R10 ;  /* 0x00007610020a7816 */ /* 0x000fe2000000000a */
[----:B------:R-:W-:Y:S01]  /*2e00*/  UIADD3.X UR5, URZ, UR5, URZ, UP0, !UPT ;  /* 0x000000053f057290 */ /* 0x000fe200087fe43f */
[----:B------:R-:W-:Y:S01]  /*2e10*/  @P1 F2FP.F16.F32.PACK_AB R2, RZ, R7 ;  /* 0x00000007ff02123e */ /* 0x000fe200000000ff */
        /* <DEDUP_REMOVED lines=16> */
[----:B------:R-:W-:Y:S02]  /*2f20*/  @P3 F2FP.F16.F32.PACK_AB R7, RZ, R7 ;  /* 0x00000007ff07323e */ /* 0x000fe400000000ff */
[----:B------:R-:W-:Y:S02]  /*2f30*/  @P3 IADD3.X R3, R4, UR17, RZ, P0, !PT ;  /* 0x0000001104033c10 */ /* 0x000fe400087fe4ff */
[----:B------:R-:W-:Y:S02]  /*2f40*/  @P2 IADD3 R4, P0, R5, UR16, RZ ;  /* 0x0000001005042c10 */ /* 0x000fe4000ff1e0ff */
[----:B------:R-:W-:Y:S02]  /*2f50*/  PRMT R12, R7, 0x7610, R12 ;  /* 0x00007610070c7816 */ /* 0x000fe4000000000c */
[----:B------:R-:W-:-:S02]  /*2f60*/  @P2 F2FP.F16.F32.PACK_AB R7, RZ, R45 ;  /* 0x0000002dff07223e */ /* 0x000fc400000000ff */
        /* <DEDUP_REMOVED lines=12> */
        .weak           $__internal_114_$__cuda_sm20_sqrt_rn_f32_slowpath
        .type           $__internal_114_$__cuda_sm20_sqrt_rn_f32_slowpath,@function
        .size           $__internal_114_$__cuda_sm20_sqrt_rn_f32_slowpath,($__internal_115_$__cuda_sm3x_div_rn_noftz_f32_slowpath - $__internal_114_$__cuda_sm20_sqrt_rn_f32_slowpath)
$__internal_114_$__cuda_sm20_sqrt_rn_f32_slowpath:
        /* <DEDUP_REMOVED lines=19> */
.L_x_5009:
[----:B------:R-:W-:Y:S01]  /*3160*/  HFMA2.MMA R37, -RZ, RZ, 0, 0 ;  /* 0x00000000ff257435 */ /* 0x000fe200000001ff */
[----:B------:R-:W-:-:S05]  /*3170*/  MOV R36, R2 ;  /* 0x0000000200247202 */ /* 0x000fca0000000f00 */
[----:B------:R-:W-:Y:S05]  /*3180*/  RET.REL.NODEC R36 `(_Z25multi_tensor_apply_kernelI18TensorListMetadataILi4ELb0EEN18transformer_engine17multi_tensor_adam11AdamFunctorI6__half13__nv_bfloat16flEEJffffffNS3_10adamMode_tEfEEvlPViT_T0_DpT1_) ;  /* 0xffffffcc249c7950 */ /* 0x000fea0003c3ffff */
        .weak           $__internal_115_$__cuda_sm3x_div_rn_noftz_f32_slowpath
        .type           $__internal_115_$__cuda_sm3x_div_rn_noftz_f32_slowpath,@function
        .size           $__internal_115_$__cuda_sm3x_div_rn_noftz_f32_slowpath,(.L_x_5598 - $__internal_115_$__cuda_sm3x_div_rn_noftz_f32_slowpath)
$__internal_115_$__cuda_sm3x_div_rn_noftz_f32_slowpath:
        /* <DEDUP_REMOVED lines=34> */
.L_x_5011:
        /* <DEDUP_REMOVED lines=51> */
.L_x_5018:
[----:B------:R-:W-:-:S04]  /*36e0*/  LOP3.LUT R2, R2, 0x80000000, RZ, 0xc0, !PT ;  /* 0x8000000002027812 */ /* 0x000fc800078ec0ff */
[----:B------:R-:W-:Y:S01]  /*36f0*/  LOP3.LUT R2, R2, 0x7f800000, RZ, 0xfc, !PT ;  /* 0x7f80000002027812 */ /* 0x000fe200078efcff */
[----:B------:R-:W-:Y:S06]  /*3700*/  BRA `(.L_x_5019) ;  /* 0x0000000000047947 */ /* 0x000fec0003800000 */
.L_x_5017:
[----:B------:R-:W-:-:S07]  /*3710*/  LEA R2, R38, R2, 0x17 ;  /* 0x0000000226027211 */ /* 0x000fce00078eb8ff */
.L_x_5019:
[----:B------:R-:W-:Y:S05]  /*3720*/  BSYNC B1 ;  /* 0x0000000000017941 */ /* 0x000fea0003800000 */
.L_x_5016:
[----:B------:R-:W-:Y:S05]  /*3730*/  BRA `(.L_x_5020) ;  /* 0x0000000000207947 */ /* 0x000fea0003800000 */
.L_x_5015:
[----:B------:R-:W-:-:S04]  /*3740*/  LOP3.LUT R2, R45, 0x80000000, R2, 0x48, !PT ;  /* 0x800000002d027812 */ /* 0x000fc800078e4802 */
[----:B------:R-:W-:Y:S01]  /*3750*/  LOP3.LUT R2, R2, 0x7f800000, RZ, 0xfc, !PT ;  /* 0x7f80000002027812 */ /* 0x000fe200078efcff */
[----:B------:R-:W-:Y:S06]  /*3760*/  BRA `(.L_x_5020) ;  /* 0x0000000000147947 */ /* 0x000fec0003800000 */
.L_x_5014:
[----:B------:R-:W-:Y:S01]  /*3770*/  LOP3.LUT R2, R45, 0x80000000, R2, 0x48, !PT ;  /* 0x800000002d027812 */ /* 0x000fe200078e4802 */
[----:B------:R-:W-:Y:S06]  /*3780*/  BRA `(.L_x_5020) ;  /* 0x00000000000c7947 */ /* 0x000fec0003800000 */
.L_x_5013:
[----:B------:R-:W0:Y:S01]  /*3790*/  MUFU.RSQ R2, -QNAN ;  /* 0xffc0000000027908 */ /* 0x000e220000001400 */
[----:B------:R-:W-:Y:S05]  /*37a0*/  BRA `(.L_x_5020) ;  /* 0x0000000000047947 */ /* 0x000fea0003800000 */
.L_x_5012:
[----:B------:R-:W-:-:S07]  /*37b0*/  FADD.FTZ R2, R2, R45 ;  /* 0x0000002d02027221 */ /* 0x000fce0000010000 */
.L_x_5020:
[----:B------:R-:W-:Y:S05]  /*37c0*/  BSYNC B0 ;  /* 0x0000000000007941 */ /* 0x000fea0003800000 */
.L_x_5010:
[----:B------:R-:W-:-:S06]  /*37d0*/  HFMA2.MMA R37, -RZ, RZ, 0, 0 ;  /* 0x00000000ff257435 */ /* 0x000fcc00000001ff */
[----:B0-----:R-:W-:Y:S05]  /*37e0*/  RET.REL.NODEC R36 `(_Z25multi_tensor_apply_kernelI18TensorListMetadataILi4ELb0EEN18transformer_engine17multi_tensor_adam11AdamFunctorI6__half13__nv_bfloat16flEEJffffffNS3_10adamMode_tEfEEvlPViT_T0_DpT1_) ;  /* 0xffffffc824047950 */ /* 0x001fea0003c3ffff */
.L_x_5021:
        /* <DEDUP_REMOVED lines=9> */
.L_x_5598:


//--------------------- .text._Z25multi_tensor_apply_kernelI18TensorListMetadataILi4ELb0EEN18transformer_engine17multi_tensor_adam11AdamFunctorI6__halfS5_flEEJffffffNS3_10adamMode_tEfEEvlPViT_T0_DpT1_ --------------------------
	.section	.text._Z25multi_tensor_apply_kernelI18TensorListMetadataILi4ELb0EEN18transformer_engine17multi_tensor_adam11AdamFunctorI6__halfS5_flEEJffffffNS3_10adamMode_tEfEEvlPViT_T0_DpT1_,"ax",@progbits
	.align	128
        .global         _Z25multi_tensor_apply_kernelI18TensorListMetadataILi4ELb0EEN18transformer_engine17multi_tensor_adam11AdamFunctorI6__halfS5_flEEJffffffNS3_10adamMode_tEfEEvlPViT_T0_DpT1_
        .type           _Z25multi_tensor_apply_kernelI18TensorListMetadataILi4ELb0EEN18transformer_engine17multi_tensor_adam11AdamFunctorI6__halfS5_flEEJffffffNS3_10adamMode_tEfEEvlPViT_T0_DpT1_,@function
        .size           _Z25multi_tensor_apply_kernelI18TensorListMetadataILi4ELb0EEN18transformer_engine17multi_tensor_adam11AdamFunctorI6__halfS5_flEEJffffffNS3_10adamMode_tEfEEvlPViT_T0_DpT1_,(.L_x_5600 - _Z25multi_tensor_apply_kernelI18TensorListMetadataILi4ELb0EEN18transformer_engine17multi_tensor_adam11AdamFunctorI6__halfS5_flEEJffffffNS3_10adamMode_tEfEEvlPViT_T0_DpT1_)
        .other          _Z25multi_tensor_apply_kernelI18TensorListMetadataILi4ELb0EEN18transformer_engine17multi_tensor_adam11AdamFunctorI6__halfS5_flEEJffffffNS3_10adamMode_tEfEEvlPViT_T0_DpT1_,@"STO_CUDA_ENTRY STV_DEFAULT"
_Z25multi_tensor_apply_kernelI18TensorListMetadataILi4ELb0EEN18transformer_engine17multi_tensor_adam11AdamFunctorI6__halfS5_flEEJffffffNS3_10adamMode_tEfEEvlPViT_T0_DpT1_:
.text._Z25multi_tensor_apply_kernelI18TensorListMetadataILi4ELb0EEN18transformer_engine17multi_tensor_adam11AdamFunctorI6__halfS5_flEEJffffffNS3_10adamMode_tEfEEvlPViT_T0_DpT1_:
        /* <DEDUP_REMOVED lines=44> */
.L_x_5096:
[----:B------:R-:W0:Y:S01]  /*02c0*/  S2R R2, SR_TID.X ;  /* 0x0000000000027919 */ /* 0x000e220000002100 */
[----:B-1----:R-:W-:Y:S01]  /*02d0*/  IMAD.U32 R7, RZ, RZ, UR11 ;  /* 0x0000000bff077e24 */ /* 0x002fe2000f8e00ff */
[----:B------:R-:W-:Y:S01]  /*02e0*/  MOV R5, UR11 ;  /* 0x0000000b00057c02 */ /* 0x000fe20008000f00 */
[----:B------:R-:W-:Y:S01]  /*02f0*/  UIMAD UR12, UR26, UR22, URZ ;  /* 0x000000161a0c72a4 */ /* 0x000fe2000f8e023f */
[----:B------:R-:W-:-:S03]  /*0300*/  MOV R9, UR11 ;  /* 0x0000000b00097c02 */ /* 0x000fc60008000f00 */
[----:B------:R-:W-:Y:S01]  /*0310*/  UIMAD UR12, UR10, UR23, UR12 ;  /* 0x000000170a0c72a4 */ /* 0x000fe2000f8e020c */
[----:B0-----:R-:W-:-:S04]  /*0320*/  IADD3 R2, R2, UR4, RZ ;  /* 0x0000000402027c10 */ /* 0x001fc8000fffe0ff */
[C---:B------:R-:W-:Y:S02]  /*0330*/  IADD3 R16, R2.reuse, UR25, RZ ;  /* 0x0000001902107c10 */ /* 0x040fe4000fffe0ff */
[----:B------:R-:W-:Y:S02]  /*0340*/  ISETP.GE.U32.AND P0, PT, R2, UR22, PT ;  /* 0x0000001602007c0c */ /* 0x000fe4000bf06070 */
[C---:B------:R-:W-:Y:S02]  /*0350*/  ISETP.GE.U32.AND P1, PT, R16.reuse, UR22, PT ;  /* 0x0000001610007c0c */ /* 0x040fe4000bf26070 */
[----:B------:R-:W-:Y:S02]  /*0360*/  SHF.R.S32.HI R17, RZ, 0x1f, R16 ;  /* 0x0000001fff117819 */ /* 0x000fe40000011410 */
[----:B------:R-:W-:Y:S02]  /*0370*/  SHF.R.S32.HI R3, RZ, 0x1f, R2 ;  /* 0x0000001fff037819 */ /* 0x000fe40000011402 */
[----:B------:R-:W-:-:S02]  /*0380*/  ISETP.LT.U32.AND P3, PT, R16, UR6, PT ;  /* 0x0000000610007c0c */ /* 0x000fc4000bf61070 */
[----:B------:R-:W-:Y:S02]  /*0390*/  ISETP.GE.AND.EX P1, PT, R17, UR23, PT, P1 ;  /* 0x0000001711007c0c */ /* 0x000fe4000bf26310 */
[----:B------:R-:W-:Y:S02]  /*03a0*/  IADD3 R52, R16, UR25, RZ ;  /* 0x0000001910347c10 */ /* 0x000fe4000fffe0ff */
[----:B------:R-:W-:Y:S02]  /*03b0*/  ISETP.LT.U32.AND P2, PT, R2, UR6, PT ;  /* 0x0000000602007c0c */ /* 0x000fe4000bf41070 */
[----:B------:R-:W-:Y:S02]  /*03c0*/  ISETP.GE.AND.EX P0, PT, R3, UR23, PT, P0 ;  /* 0x0000001703007c0c */ /* 0x000fe4000bf06300 */
[----:B------:R-:W-:Y:S02]  /*03d0*/  ISETP.GT.AND.EX P1, PT, R7, R17, !P1, P3 ;  /* 0x000000110700720c */ /* 0x000fe40004f24330 */
[----:B------:R-:W-:-:S02]  /*03e0*/  ISETP.GE.U32.AND P3, PT, R52, UR22, PT ;  /* 0x0000001634007c0c */ /* 0x000fc4000bf66070 */
[----:B------:R-:W-:Y:S02]  /*03f0*/  SHF.R.S32.HI R53, RZ, 0x1f, R52 ;  /* 0x0000001fff357819 */ /* 0x000fe40000011434 */
[----:B------:R-:W-:Y:S02]  /*0400*/  MOV R7, UR10 ;  /* 0x0000000a00077c02 */ /* 0x000fe40008000f00 */
[----:B------:R-:W-:Y:S02]  /*0410*/  ISETP.GT.AND.EX P0, PT, R5, R3, !P0, P2 ;  /* 0x000000030500720c */ /* 0x000fe40004704320 */
[C---:B------:R-:W-:Y:S01]  /*0420*/  ISETP.LT.U32.AND P2, PT, R52.reuse, UR6, PT ;  /* 0x0000000634007c0c */ /* 0x040fe2000bf41070 */
[----:B------:R-:W-:Y:S01]  /*0430*/  IMAD.WIDE.U32 R2, R7, UR22, R2 ;  /* 0x0000001607027c25 */ /* 0x000fe2000f8e0002 */
[----:B------:R-:W-:Y:S02]  /*0440*/  ISETP.GE.AND.EX P3, PT, R53, UR23, PT, P3 ;  /* 0x0000001735007c0c */ /* 0x000fe4000bf66330 */
[----:B------:R-:W-:Y:S01]  /*0450*/  IADD3 R10, R52, UR25, RZ ;  /* 0x00000019340a7c10 */ /* 0x000fe2000fffe0ff */
[----:B------:R-:W-:Y:S01]  /*0460*/  VIADD R15, R3, UR12 ;  /* 0x0000000c030f7c36 */ /* 0x000fe20008000000 */
[----:B------:R-:W-:Y:S01]  /*0470*/  ISETP.GT.AND.EX P3, PT, R5, R53, !P3, P2 ;  /* 0x000000350500720c */ /* 0x000fe20005f64320 */
[----:B------:R-:W-:Y:S01]  /*0480*/  IMAD.WIDE.U32 R16, R7, UR22, R16 ;  /* 0x0000001607107c25 */ /* 0x000fe2000f8e0010 */
[----:B------:R-:W-:-:S02]  /*0490*/  ISETP.GE.U32.AND P2, PT, R10, UR22, PT ;  /* 0x000000160a007c0c */ /* 0x000fc4000bf46070 */
[----:B------:R-:W-:Y:S01]  /*04a0*/  SHF.R.S32.HI R11, RZ, 0x1f, R10 ;  /* 0x0000001fff0b7819 */ /* 0x000fe2000001140a */
[----:B------:R-:W-:Y:S01]  /*04b0*/  VIADD R5, R17, UR12 ;  /* 0x0000000c11057c36 */ /* 0x000fe20008000000 */
[----:B------:R-:W-:Y:S02]  /*04c0*/  ISETP.LT.U32.AND P4, PT, R10, UR6, PT ;  /* 0x000000060a007c0c */ /* 0x000fe4000bf81070 */
[----:B------:R-:W-:Y:S02]  /*04d0*/  ISETP.GE.AND.EX P2, PT, R11, UR23, PT, P2 ;  /* 0x000000170b007c0c */ /* 0x000fe4000bf46320 */
[C---:B------:R-:W-:Y:S02]  /*04e0*/  SHF.L.U32 R50, R2.reuse, 0x1, RZ ;  /* 0x0000000102327819 */ /* 0x040fe400000006ff */
[C---:B------:R-:W-:Y:S02]  /*04f0*/  SHF.L.U64.HI R21, R2.reuse, 0x1, R15 ;  /* 0x0000000102157819 */ /* 0x040fe4000001020f */
[----:B------:R-:W-:-:S02]  /*0500*/  SHF.L.U32 R20, R2, 0x2, RZ ;  /* 0x0000000202147819 */ /* 0x000fc400000006ff */
[----:B------:R-:W-:Y:S01]  /*0510*/  SHF.L.U64.HI R15, R2, 0x2, R15 ;  /* 0x00000002020f7819 */ /* 0x000fe2000001020f */
[----:B------:R-:W-:Y:S01]  /*0520*/  IMAD.WIDE.U32 R2, R7, UR22, R52 ;  /* 0x0000001607027c25 */ /* 0x000fe2000f8e0034 */
[----:B------:R-:W-:Y:S02]  /*0530*/  ISETP.GT.AND.EX P2, PT, R9, R11, !P2, P4 ;  /* 0x0000000b0900720c */ /* 0x000fe40005744340 */
[----:B------:R-:W-:Y:S01]  /*0540*/  @P0 IADD3 R8, P4, R50, UR14, RZ ;  /* 0x0000000e32080c10 */ /* 0x000fe2000ff9e0ff */
[----:B------:R-:W-:Y:S01]  /*0550*/  IMAD.WIDE.U32 R10, R7, UR22, R10 ;  /* 0x00000016070a7c25 */ /* 0x000fe2000f8e000a */
[C---:B------:R-:W-:Y:S02]  /*0560*/  SHF.L.U32 R22, R16.reuse, 0x1, RZ ;  /* 0x0000000110167819 */ /* 0x040fe400000006ff */
[----:B------:R-:W-:Y:S01]  /*0570*/  SHF.L.U32 R26, R16, 0x2, RZ ;  /* 0x00000002101a7819 */ /* 0x000fe200000006ff */
[----:B------:R-:W-:Y:S01]  /*0580*/  IMAD.SHL.U32 R34, R10, 0x4, RZ ;  /* 0x000000040a227824 */ /* 0x000fe200078e00ff */
[----:B------:R-:W-:-:S02]  /*0590*/  SHF.L.U64.HI R23, R16, 0x1, R5 ;  /* 0x0000000110177819 */ /* 0x000fc40000010205 */
[----:B------:R-:W-:Y:S02]  /*05a0*/  SHF.L.U64.HI R16, R16, 0x2, R5 ;  /* 0x0000000210107819 */ /* 0x000fe40000010205 */
[----:B------:R-:W-:Y:S01]  /*05b0*/  IADD3 R5, R3, UR12, RZ ;  /* 0x0000000c03057c10 */ /* 0x000fe2000fffe0ff */
[----:B------:R-:W-:Y:S01]  /*05c0*/  IMAD.SHL.U32 R3, R2, 0x2, RZ ;  /* 0x0000000202037824 */ /* 0x000fe200078e00ff */
[----:B------:R-:W-:Y:S02]  /*05d0*/  @P0 IADD3.X R9, R21, UR15, RZ, P4, !PT ;  /* 0x0000000f15090c10 */ /* 0x000fe4000a7fe4ff */
[----:B------:R-:W-:Y:S02]  /*05e0*/  @P1 IADD3 R18, P4, R22, UR14, RZ ;  /* 0x0000000e16121c10 */ /* 0x000fe4000ff9e0ff */
[C-C-:B------:R-:W-:Y:S01]  /*05f0*/  SHF.L.U64.HI R4, R2.reuse, 0x1, R5.reuse ;  /* 0x0000000102047819 */ /* 0x140fe20000010205 */
[----:B------:R-:W-:Y:S01]  /*0600*/  HFMA2.MMA R43, -RZ, RZ, 0, 0 ;  /* 0x00000000ff2b7435 */ /* 0x000fe200000001ff */
[----:B------:R-:W-:Y:S01]  /*0610*/  @P1 IADD3.X R19, R23, UR15, RZ, P4, !PT ;  /* 0x0000000f17131c10 */ /* 0x000fe2000a7fe4ff */
[----:B------:R-:W2:Y:S01]  /*0620*/  @P0 LDG.E.U16 R12, desc[UR20][R8.64] ;  /* 0x00000014080c0981 */ /* 0x000ea2000c1e1500 */
[----:B------:R-:W-:-:S02]  /*0630*/  SHF.L.U64.HI R14, R2, 0x2, R5 ;  /* 0x00000002020e7819 */ /* 0x000fc40000010205 */
[----:B------:R-:W-:Y:S01]  /*0640*/  @P3 IADD3 R28, P4, R3, UR16, RZ ;  /* 0x00000010031c3c10 */ /* 0x000fe2000ff9e0ff */
[----:B------:R0:W3:Y:S01]  /*0650*/  @P1 LDG.E.U16 R13, desc[UR20][R18.64] ;  /* 0x00000014120d1981 */ /* 0x0000e2000c1e1500 */
[----:B------:R-:W-:Y:S02]  /*0660*/  IADD3 R7, R11, UR12, RZ ;  /* 0x0000000c0b077c10 */ /* 0x000fe4000fffe0ff */
[----:B------:R-:W-:Y:S02]  /*0670*/  SHF.L.U32 R5, R10, 0x1, RZ ;  /* 0x000000010a057819 */ /* 0x000fe400000006ff */
[----:B------:R-:W-:Y:S02]  /*0680*/  @P3 IADD3 R24, P5, R3, UR14, RZ ;  /* 0x0000000e03183c10 */ /* 0x000fe4000ffbe0ff */
[----:B------:R-:W-:Y:S02]  /*0690*/  @P3 IADD3.X R29, R4, UR17, RZ, P4, !PT ;  /* 0x00000011041d3c10 */ /* 0x000fe4000a7fe4ff */
[----:B------:R-:W-:-:S02]  /*06a0*/  SHF.L.U64.HI R6, R10, 0x1, R7 ;  /* 0x000000010a067819 */ /* 0x000fc40000010207 */
[----:B------:R-:W-:Y:S01]  /*06b0*/  @P3 IADD3.X R25, R4, UR15, RZ, P5, !PT ;  /* 0x0000000f04193c10 */ /* 0x000fe2000affe4ff */
[----:B------:R-:W4:Y:S01]  /*06c0*/  @P3 LDG.E.U16 R36, desc[UR20][R28.64] ;  /* 0x000000141c243981 */ /* 0x000f22000c1e1500 */
[C---:B------:R-:W-:Y:S02]  /*06d0*/  @P2 IADD3 R40, P4, R5.reuse, UR16, RZ ;  /* 0x0000001005282c10 */ /* 0x040fe4000ff9e0ff */
[----:B------:R-:W-:Y:S01]  /*06e0*/  @P2 IADD3 R32, P5, R5, UR14, RZ ;  /* 0x0000000e05202c10 */ /* 0x000fe2000ffbe0ff */
[----:B------:R1:W4:Y:S01]  /*06f0*/  @P3 LDG.E.U16 R0, desc[UR20][R24.64] ;  /* 0x0000001418003981 */ /* 0x000322000c1e1500 */
[C---:B------:R-:W-:Y:S02]  /*0700*/  @P2 IADD3.X R41, R6.reuse, UR17, RZ, P4, !PT ;  /* 0x0000001106292c10 */ /* 0x040fe4000a7fe4ff */
[----:B------:R-:W-:Y:S02]  /*0710*/  @P2 IADD3.X R33, R6, UR15, RZ, P5, !PT ;  /* 0x0000000f06212c10 */ /* 0x000fe4000affe4ff */
[----:B------:R-:W-:-:S02]  /*0720*/  IADD3 R50, P6, R50, UR16, RZ ;  /* 0x0000001032327c10 */ /* 0x000fc4000ffde0ff */
[----:B------:R-:W-:Y:S01]  /*0730*/  SHF.L.U32 R30, R2, 0x2, RZ ;  /* 0x00000002021e7819 */ /* 0x000fe200000006ff */
[----:B------:R1:W4:Y:S01]  /*0740*/  @P2 LDG.E.U16 R37, desc[UR20][R32.64] ;  /* 0x0000001420252981 */ /* 0x000322000c1e1500 */
[C---:B0-----:R-:W-:Y:S02]  /*0750*/  IADD3 R18, P4, R20.reuse, UR18, RZ ;  /* 0x0000001214127c10 */ /* 0x041fe4000ff9e0ff */
[----:B------:R-:W-:Y:S01]  /*0760*/  IADD3 R20, P5, R20, UR8, RZ ;  /* 0x0000000814147c10 */ /* 0x000fe2000ffbe0ff */
[----:B------:R-:W-:Y:S01]  /*0770*/  HFMA2.MMA R11, -RZ, RZ, 0, 0 ;  /* 0x00000000ff0b7435 */ /* 0x000fe200000001ff */
[----:B------:R-:W-:Y:S02]  /*0780*/  IADD3.X R51, R21, UR17, RZ, P6, !PT ;  /* 0x0000001115337c10 */ /* 0x000fe4000b7fe4ff */
[----:B------:R-:W-:Y:S02]  /*0790*/  CS2R R8, SRZ ;  /* 0x0000000000087805 */ /* 0x000fe4000001ff00 */
[C---:B------:R-:W-:Y:S01]  /*07a0*/  IADD3.X R19, R15.reuse, UR19, RZ, P4, !PT ;  /* 0x000000130f137c10 */ /* 0x040fe2000a7fe4ff */
[----:B------:R-:W-:Y:S01]  /*07b0*/  IMAD.MOV.U32 R17, RZ, RZ, RZ ;  /* 0x000000ffff117224 */ /* 0x000fe200078e00ff */
[----:B------:R-:W-:Y:S01]  /*07c0*/  IADD3.X R21, R15, UR9, RZ, P5, !PT ;  /* 0x000000090f157c10 */ /* 0x000fe2000affe4ff */
[----:B------:R0:W4:Y:S01]  /*07d0*/  @P2 LDG.E.U16 R38, desc[UR20][R40.64] ;  /* 0x0000001428262981 */ /* 0x000122000c1e1500 */
[----:B-1----:R-:W-:-:S02]  /*07e0*/  IADD3 R24, P4, R26, UR18, RZ ;  /* 0x000000121a187c10 */ /* 0x002fc4000ff9e0ff */
[----:B------:R-:W-:Y:S01]  /*07f0*/  IADD3 R26, P5, R26, UR8, RZ ;  /* 0x000000081a1a7c10 */ /* 0x000fe2000ffbe0ff */
[----:B------:R-:W4:Y:S01]  /*0800*/  @P0 LDG.E.U16 R15, desc[UR20][R50.64] ;  /* 0x00000014320f0981 */ /* 0x000f22000c1e1500 */
[C---:B------:R-:W-:Y:S02]  /*0810*/  IADD3.X R25, R16.reuse, UR19, RZ, P4, !PT ;  /* 0x0000001310197c10 */ /* 0x040fe4000a7fe4ff */
[----:B------:R-:W-:Y:S01]  /*0820*/  IADD3.X R27, R16, UR9, RZ, P5, !PT ;  /* 0x00000009101b7c10 */ /* 0x000fe2000affe4ff */
[----:B------:R1:W5:Y:S01]  /*0830*/  @P0 LDG.E R43, desc[UR20][R20.64] ;  /* 0x00000014142b0981 */ /* 0x000362000c1e1900 */
[C---:B------:R-:W-:Y:S02]  /*0840*/  IADD3 R28, P4, R30.reuse, UR18, RZ ;  /* 0x000000121e1c7c10 */ /* 0x040fe4000ff9e0ff */
[----:B------:R-:W-:Y:S01]  /*0850*/  IADD3 R30, P5, R30, UR8, RZ ;  /* 0x000000081e1e7c10 */ /* 0x000fe2000ffbe0ff */
[----:B------:R1:W5:Y:S01]  /*0860*/  @P1 LDG.E R17, desc[UR20][R24.64] ;  /* 0x0000001418111981 */ /* 0x000362000c1e1900 */
[----:B------:R-:W-:-:S02]  /*0870*/  IADD3 R22, P6, R22, UR16, RZ ;  /* 0x0000001016167c10 */ /* 0x000fc4000ffde0ff */
[----:B------:R-:W-:Y:S01]  /*0880*/  SHF.L.U64.HI R10, R10, 0x2, R7 ;  /* 0x000000020a0a7819 */ /* 0x000fe20000010207 */
[----:B------:R-:W-:Y:S01]  /*0890*/  HFMA2.MMA R7, -RZ, RZ, 0, 0 ;  /* 0x00000000ff077435 */ /* 0x000fe200000001ff */
[C---:B------:R-:W-:Y:S02]  /*08a0*/  IADD3.X R29, R14.reuse, UR19, RZ, P4, !PT ;  /* 0x000000130e1d7c10 */ /* 0x040fe4000a7fe4ff */
[----:B------:R-:W-:Y:S02]  /*08b0*/  IADD3.X R31, R14, UR9, RZ, P5, !PT ;  /* 0x000000090e1f7c10 */ /* 0x000fe4000affe4ff */
[C---:B------:R-:W-:Y:S02]  /*08c0*/  IADD3 R32, P4, R34.reuse, UR18, RZ ;  /* 0x0000001222207c10 */ /* 0x040fe4000ff9e0ff */
[----:B------:R-:W-:Y:S01]  /*08d0*/  IADD3.X R23, R23, UR17, RZ, P6, !PT ;  /* 0x0000001117177c10 */ /* 0x000fe2000b7fe4ff */
[----:B------:R1:W5:Y:S01]  /*08e0*/  @P3 LDG.E R9, desc[UR20][R30.64] ;  /* 0x000000141e093981 */ /* 0x000362000c1e1900 */
[----:B------:R-:W-:-:S02]  /*08f0*/  IADD3 R34, P5, R34, UR8, RZ ;  /* 0x0000000822227c10 */ /* 0x000fc4000ffbe0ff */
        /* <DEDUP_REMOVED lines=12> */
[----:B------:R-:W-:Y:S01]  /*09c0*/  MOV R45, RZ ;  /* 0x000000ff002d7202 */ /* 0x000fe20000000f00 */
[----:B0-----:R-:W-:Y:S01]  /*09d0*/  IMAD.MOV.U32 R41, RZ, RZ, RZ ;  /* 0x000000ffff297224 */ /* 0x001fe200078e00ff */
[----:B------:R-:W-:Y:S01]  /*09e0*/  MOV R16, RZ ;  /* 0x000000ff00107202 */ /* 0x000fe20000000f00 */
[----:B--2---:R-:W-:-:S02]  /*09f0*/  @P0 HADD2.F32 R45, -RZ, R12.H0_H0 ;  /* 0x2000000cff2d0230 */ /* 0x004fc40000004100 */
[----:B---3--:R-:W-:Y:S01]  /*0a00*/  @P1 HADD2.F32 R41, -RZ, R13.H0_H0 ;  /* 0x2000000dff291230 */ /* 0x008fe20000004100 */
[----:B------:R-:W-:Y:S01]  /*0a10*/  CS2R R12, SRZ ;  /* 0x00000000000c7805 */ /* 0x000fe2000001ff00 */
[----:B----4-:R-:W-:Y:S02]  /*0a20*/  @P2 HADD2.F32 R13, -RZ, R37.H0_H0 ;  /* 0x20000025ff0d2230 */ /* 0x010fe40000004100 */
[----:B------:R-:W-:Y:S02]  /*0a30*/  @P2 HADD2.F32 R16, -RZ, R38.H0_H0 ;  /* 0x20000026ff102230 */ /* 0x000fe40000004100 */
[----:B------:R-:W-:Y:S01]  /*0a40*/  @P0 HADD2.F32 R10, -RZ, R15.H0_H0 ;  /* 0x2000000fff0a0230 */ /* 0x000fe20000004100 */
[----:B------:R-:W-:Y:S01]  /*0a50*/  CS2R R14, SRZ ;  /* 0x00000000000e7805 */ /* 0x000fe2000001ff00 */
[----:B------:R-:W-:Y:S02]  /*0a60*/  @P3 HADD2.F32 R14, -RZ, R0.H0_H0 ;  /* 0x20000000ff0e3230 */ /* 0x000fe40000004100 */
[----:B------:R-:W-:-:S02]  /*0a70*/  @P3 HADD2.F32 R15, -RZ, R36.H0_H0 ;  /* 0x20000024ff0f3230 */ /* 0x000fc40000004100 */
        /* <DEDUP_REMOVED lines=21> */
[----:B------:R-:W-:Y:S05]  /*0bd0*/  CALL.REL.NOINC `($__internal_117_$__cuda_sm3x_div_rn_noftz_f32_slowpath) ;  /* 0x00000024006c7944 */ /* 0x000fea0003c00000 */
[----:B------:R-:W-:-:S07]  /*0be0*/  MOV R46, R2 ;  /* 0x00000002002e7202 */ /* 0x000fce0000000f00 */
.L_x_5024:
[----:B------:R-:W-:Y:S05]  /*0bf0*/  BSYNC B2 ;  /* 0x0000000000027941 */ /* 0x000fea0003800000 */
.L_x_5023:
        /* <DEDUP_REMOVED lines=14> */
[----:B------:R-:W-:Y:S05]  /*0ce0*/  CALL.REL.NOINC `($__internal_117_$__cuda_sm3x_div_rn_noftz_f32_slowpath) ;  /* 0x0000002400287944 */ /* 0x000fea0003c00000 */
[----:B------:R-:W-:-:S07]  /*0cf0*/  IMAD.MOV.U32 R36, RZ, RZ, R2 ;  /* 0x000000ffff247224 */ /* 0x000fce00078e0002 */
.L_x_5026:
[----:B------:R-:W-:Y:S05]  /*0d00*/  BSYNC B2 ;  /* 0x0000000000027941 */ /* 0x000fea0003800000 */
.L_x_5025:
[----:B------:R-:W-:Y:S01]  /*0d10*/  IADD3 R2, R36, -0xd000000, RZ ;  /* 0xf300000024027810 */ /* 0x000fe20007ffe0ff */
[----:B------:R0:W1:Y:S01]  /*0d20*/  MUFU.RSQ R45, R36 ;  /* 0x00000024002d7308 */ /* 0x0000620000001400 */
[----:B------:R-:W-:Y:S02]  /*0d30*/  BSSY B0, `(.L_x_5027) ;  /* 0x000000a000007945 */ /* 0x000fe40003800000 */
[----:B------:R-:W-:-:S13]  /*0d40*/  ISETP.GT.U32.AND P3, PT, R2, 0x727fffff, PT ;  /* 0x727fffff0200780c */ /* 0x000fda0003f64070 */
[----:B0-----:R-:W-:Y:S05]  /*0d50*/  @!P3 BRA `(.L_x_5028) ;  /* 0x00000000000cb947 */ /* 0x001fea0003800000 */
[----:B------:R-:W-:-:S07]  /*0d60*/  MOV R2, 0xd80 ;  /* 0x00000d8000027802 */ /* 0x000fce0000000f00 */
[----:B-1----:R-:W-:Y:S05]  /*0d70*/  CALL.REL.NOINC `($__internal_116_$__cuda_sm20_sqrt_rn_f32_slowpath) ;  /* 0x0000002000ac7944 */ /* 0x002fea0003c00000 */
[----:B------:R-:W-:Y:S05]  /*0d80*/  BRA `(.L_x_5029) ;  /* 0x0000000000107947 */ /* 0x000fea0003800000 */
.L_x_5028:
[C---:B-1----:R-:W-:Y:S01]  /*0d90*/  FMUL.FTZ R37, R45.reuse, R36 ;  /* 0x000000242d257220 */ /* 0x042fe20000410000 */
[----:B------:R-:W-:-:S03]  /*0da0*/  FMUL.FTZ R42, R45, 0.5 ;  /* 0x3f0000002d2a7820 */ /* 0x000fc60000410000 */
[----:B------:R-:W-:-:S04]  /*0db0*/  FFMA R36, -R37, R37, R36 ;  /* 0x0000002525247223 */ /* 0x000fc80000000124 */
[----:B------:R-:W-:-:S07]  /*0dc0*/  FFMA R42, R36, R42, R37 ;  /* 0x0000002a242a7223 */ /* 0x000fce0000000025 */
.L_x_5029:
[----:B------:R-:W-:Y:S05]  /*0dd0*/  BSYNC B0 ;  /* 0x0000000000007941 */ /* 0x000fea0003800000 */
.L_x_5027:
        /* <DEDUP_REMOVED lines=13> */
[----:B------:R-:W-:Y:S05]  /*0eb0*/  CALL.REL.NOINC `($__internal_117_$__cuda_sm3x_div_rn_noftz_f32_slowpath) ;  /* 0x0000002000b47944 */ /* 0x000fea0003c00000 */
.L_x_5031:
[----:B------:R-:W-:Y:S05]  /*0ec0*/  BSYNC B2 ;  /* 0x0000000000027941 */ /* 0x000fea0003800000 */
.L_x_5030:
        /* <DEDUP_REMOVED lines=21> */
[----:B------:R-:W-:Y:S05]  /*1020*/  CALL.REL.NOINC `($__internal_117_$__cuda_sm3x_div_rn_noftz_f32_slowpath) ;  /* 0x0000002000587944 */ /* 0x000fea0003c00000 */
[----:B------:R-:W-:-:S07]  /*1030*/  MOV R46, R2 ;  /* 0x00000002002e7202 */ /* 0x000fce0000000f00 */
.L_x_5033:
[----:B------:R-:W-:Y:S05]  /*1040*/  BSYNC B2 ;  /* 0x0000000000027941 */ /* 0x000fea0003800000 */
.L_x_5032:
        /* <DEDUP_REMOVED lines=14> */
[----:B------:R-:W-:Y:S05]  /*1130*/  CALL.REL.NOINC `($__internal_117_$__cuda_sm3x_div_rn_noftz_f32_slowpath) ;  /* 0x0000002000147944 */ /* 0x000fea0003c00000 */
[----:B------:R-:W-:-:S07]  /*1140*/  MOV R36, R2 ;  /* 0x0000000200247202 */ /* 0x000fce0000000f00 */
.L_x_5035:
[----:B------:R-:W-:Y:S05]  /*1150*/  BSYNC B2 ;  /* 0x0000000000027941 */ /* 0x000fea0003800000 */
.L_x_5034:
        /* <DEDUP_REMOVED lines=8> */
.L_x_5037:
[C---:B-1----:R-:W-:Y:S01]  /*11e0*/  FMUL.FTZ R37, R45.reuse, R36 ;  /* 0x000000242d257220 */ /* 0x042fe20000410000 */
[----:B------:R-:W-:-:S03]  /*11f0*/  FMUL.FTZ R42, R45, 0.5 ;  /* 0x3f0000002d2a7820 */ /* 0x000fc60000410000 */
[----:B------:R-:W-:-:S04]  /*1200*/  FFMA R36, -R37, R37, R36 ;  /* 0x0000002525247223 */ /* 0x000fc80000000124 */
[----:B------:R-:W-:-:S07]  /*1210*/  FFMA R42, R36, R42, R37 ;  /* 0x0000002a242a7223 */ /* 0x000fce0000000025 */
.L_x_5038:
[----:B------:R-:W-:Y:S05]  /*1220*/  BSYNC B0 ;  /* 0x0000000000007941 */ /* 0x000fea0003800000 */
.L_x_5036:
        /* <DEDUP_REMOVED lines=13> */
[----:B------:R-:W-:Y:S05]  /*1300*/  CALL.REL.NOINC `($__internal_117_$__cuda_sm3x_div_rn_noftz_f32_slowpath) ;  /* 0x0000001c00a07944 */ /* 0x000fea0003c00000 */
[----:B------:R-:W-:-:S07]  /*1310*/  MOV R45, R2 ;  /* 0x00000002002d7202 */ /* 0x000fce0000000f00 */
.L_x_5040:
[----:B------:R-:W-:Y:S05]  /*1320*/  BSYNC B2 ;  /* 0x0000000000027941 */ /* 0x000fea0003800000 */
.L_x_5039:
[----:B------:R-:W0:Y:S01]  /*1330*/  LDC.64 R36, c[0x0][0xd80] ;  /* 0x00036000ff247b82 */ /* 0x000e220000000a00 */
[C---:B------:R-:W-:Y:S01]  /*1340*/  FMUL R38, R14.reuse, UR13 ;  /* 0x0000000d0e267c20 */ /* 0x040fe20008400000 */
        /* <DEDUP_REMOVED lines=19> */
[----:B------:R-:W-:Y:S05]  /*1480*/  CALL.REL.NOINC `($__internal_117_$__cuda_sm3x_div_rn_noftz_f32_slowpath) ;  /* 0x0000001c00407944 */ /* 0x000fea0003c00000 */
[----:B------:R-:W-:-:S07]  /*1490*/  MOV R14, R2 ;  /* 0x00000002000e7202 */ /* 0x000fce0000000f00 */
.L_x_5042:
[----:B------:R-:W-:Y:S05]  /*14a0*/  BSYNC B2 ;  /* 0x0000000000027941 */ /* 0x000fea0003800000 */
.L_x_5041:
        /* <DEDUP_REMOVED lines=14> */
[----:B------:R-:W-:Y:S05]  /*1590*/  CALL.REL.NOINC `($__internal_117_$__cuda_sm3x_div_rn_noftz_f32_slowpath) ;  /* 0x0000001800fc7944 */ /* 0x000fea0003c00000 */
[----:B------:R-:W-:-:S07]  /*15a0*/  MOV R36, R2 ;  /* 0x0000000200247202 */ /* 0x000fce0000000f00 */
.L_x_5044:
[----:B------:R-:W-:Y:S05]  /*15b0*/  BSYNC B2 ;  /* 0x0000000000027941 */ /* 0x000fea0003800000 */
.L_x_5043:
        /* <DEDUP_REMOVED lines=8> */
.L_x_5046:
[C---:B-1----:R-:W-:Y:S01]  /*1640*/  FMUL.FTZ R37, R45.reuse, R36 ;  /* 0x000000242d257220 */ /* 0x042fe20000410000 */
[----:B------:R-:W-:-:S03]  /*1650*/  FMUL.FTZ R42, R45, 0.5 ;  /* 0x3f0000002d2a7820 */ /* 0x000fc60000410000 */
[----:B------:R-:W-:-:S04]  /*1660*/  FFMA R36, -R37, R37, R36 ;  /* 0x0000002525247223 */ /* 0x000fc80000000124 */
[----:B------:R-:W-:-:S07]  /*1670*/  FFMA R42, R36, R42, R37 ;  /* 0x0000002a242a7223 */ /* 0x000fce0000000025 */
.L_x_5047:
[----:B------:R-:W-:Y:S05]  /*1680*/  BSYNC B0 ;  /* 0x0000000000007941 */ /* 0x000fea0003800000 */
.L_x_5045:
        /* <DEDUP_REMOVED lines=13> */
[----:B------:R-:W-:Y:S05]  /*1760*/  CALL.REL.NOINC `($__internal_117_$__cuda_sm3x_div_rn_noftz_f32_slowpath) ;  /* 0x0000001800887944 */ /* 0x000fea0003c00000 */
.L_x_5049:
[----:B------:R-:W-:Y:S05]  /*1770*/  BSYNC B2 ;  /* 0x0000000000027941 */ /* 0x000fea0003800000 */
.L_x_5048:
        /* <DEDUP_REMOVED lines=21> */
[----:B------:R-:W-:Y:S05]  /*18d0*/  CALL.REL.NOINC `($__internal_117_$__cuda_sm3x_div_rn_noftz_f32_slowpath) ;  /* 0x00000018002c7944 */ /* 0x000fea0003c00000 */
[----:B------:R-:W-:-:S07]  /*18e0*/  IMAD.MOV.U32 R14, RZ, RZ, R2 ;  /* 0x000000ffff0e7224 */ /* 0x000fce00078e0002 */
.L_x_5051:
[----:B------:R-:W-:Y:S05]  /*18f0*/  BSYNC B2 ;  /* 0x0000000000027941 */ /* 0x000fea0003800000 */
.L_x_5050:
        /* <DEDUP_REMOVED lines=15> */
[----:B------:R-:W-:-:S07]  /*19f0*/  MOV R36, R2 ;  /* 0x0000000200247202 */ /* 0x000fce0000000f00 */
.L_x_5053:
[----:B------:R-:W-:Y:S05]  /*1a00*/  BSYNC B2 ;  /* 0x0000000000027941 */ /* 0x000fea0003800000 */
.L_x_5052:
[----:B------:R-:W-:Y:S01]  /*1a10*/  VIADD R2, R36, 0xf3000000 ;  /* 0xf300000024027836 */ /* 0x000fe20000000000 */
[----:B------:R0:W1:Y:S01]  /*1a20*/  MUFU.RSQ R45, R36 ;  /* 0x00000024002d7308 */ /* 0x0000620000001400 */
[----:B------:R-:W-:Y:S03]  /*1a30*/  BSSY B0, `(.L_x_5054) ;  /* 0x000000a000007945 */ /* 0x000fe60003800000 */
[----:B------:R-:W-:-:S13]  /*1a40*/  ISETP.GT.U32.AND P3, PT, R2, 0x727fffff, PT ;  /* 0x727fffff0200780c */ /* 0x000fda0003f64070 */
[----:B01----:R-:W-:Y:S05]  /*1a50*/  @!P3 BRA `(.L_x_5055) ;  /* 0x00000000000cb947 */ /* 0x003fea0003800000 */
[----:B------:R-:W-:-:S07]  /*1a60*/  MOV R2, 0x1a80 ;  /* 0x00001a8000027802 */ /* 0x000fce0000000f00 */
[----:B------:R-:W-:Y:S05]  /*1a70*/  CALL.REL.NOINC `($__internal_116_$__cuda_sm20_sqrt_rn_f32_slowpath) ;  /* 0x00000014006c7944 */ /* 0x000fea0003c00000 */
[----:B------:R-:W-:Y:S05]  /*1a80*/  BRA `(.L_x_5056) ;  /* 0x0000000000107947 */ /* 0x000fea0003800000 */
.L_x_5055:
[C---:B------:R-:W-:Y:S01]  /*1a90*/  FMUL.FTZ R37, R45.reuse, R36 ;  /* 0x000000242d257220 */ /* 0x040fe20000410000 */
[----:B------:R-:W-:-:S03]  /*1aa0*/  FMUL.FTZ R42, R45, 0.5 ;  /* 0x3f0000002d2a7820 */ /* 0x000fc60000410000 */
[----:B------:R-:W-:-:S04]  /*1ab0*/  FFMA R36, -R37, R37, R36 ;  /* 0x0000002525247223 */ /* 0x000fc80000000124 */
[----:B------:R-:W-:-:S07]  /*1ac0*/  FFMA R42, R36, R42, R37 ;  /* 0x0000002a242a7223 */ /* 0x000fce0000000025 */
.L_x_5056:
[----:B------:R-:W-:Y:S05]  /*1ad0*/  BSYNC B0 ;  /* 0x0000000000007941 */ /* 0x000fea0003800000 */
.L_x_5054:
        /* <DEDUP_REMOVED lines=14> */
.L_x_5058:
[----:B------:R-:W-:Y:S05]  /*1bc0*/  BSYNC B2 ;  /* 0x0000000000027941 */ /* 0x000fea0003800000 */
.L_x_5057:
[----:B------:R-:W-:Y:S01]  /*1bd0*/  FFMA R45, R16, UR29, R2 ;  /* 0x0000001d102d7c23 */ /* 0x000fe20008000002 */
[----:B------:R-:W-:Y:S06]  /*1be0*/  BRA `(.L_x_5059) ;  /* 0x0000001000607947 */ /* 0x000fec0003800000 */
.L_x_5022:
        /* <DEDUP_REMOVED lines=23> */
.L_x_5061:
[----:B------:R-:W-:Y:S05]  /*1d60*/  BSYNC B2 ;  /* 0x0000000000027941 */ /* 0x000fea0003800000 */
.L_x_5060:
        /* <DEDUP_REMOVED lines=16> */
.L_x_5063:
[----:B------:R-:W-:Y:S05]  /*1e70*/  BSYNC B2 ;  /* 0x0000000000027941 */ /* 0x000fea0003800000 */
.L_x_5062:
        /* <DEDUP_REMOVED lines=8> */
.L_x_5065:
[C---:B-1----:R-:W-:Y:S01]  /*1f00*/  FMUL.FTZ R37, R45.reuse, R36 ;  /* 0x000000242d257220 */ /* 0x042fe20000410000 */
[----:B------:R-:W-:-:S03]  /*1f10*/  FMUL.FTZ R42, R45, 0.5 ;  /* 0x3f0000002d2a7820 */ /* 0x000fc60000410000 */
[----:B------:R-:W-:-:S04]  /*1f20*/  FFMA R36, -R37, R37, R36 ;  /* 0x0000002525247223 */ /* 0x000fc80000000124 */
[----:B------:R-:W-:-:S07]  /*1f30*/  FFMA R42, R36, R42, R37 ;  /* 0x0000002a242a7223 */ /* 0x000fce0000000025 */
.L_x_5066:
[----:B------:R-:W-:Y:S05]  /*1f40*/  BSYNC B0 ;  /* 0x0000000000007941 */ /* 0x000fea0003800000 */
.L_x_5064:
        /* <DEDUP_REMOVED lines=14> */
.L_x_5068:
[----:B------:R-:W-:Y:S05]  /*2030*/  BSYNC B2 ;  /* 0x0000000000027941 */ /* 0x000fea0003800000 */
.L_x_5067:
        /* <DEDUP_REMOVED lines=22> */
[----:B------:R-:W-:Y:S05]  /*21a0*/  CALL.REL.NOINC `($__internal_117_$__cuda_sm3x_div_rn_noftz_f32_slowpath) ;  /* 0x0000000c00f87944 */ /* 0x000fea0003c00000 */
[----:B------:R-:W-:-:S07]  /*21b0*/  MOV R46, R2 ;  /* 0x00000002002e7202 */ /* 0x000fce0000000f00 */
.L_x_5070:
[----:B------:R-:W-:Y:S05]  /*21c0*/  BSYNC B2 ;  /* 0x0000000000027941 */ /* 0x000fea0003800000 */
.L_x_5069:
        /* <DEDUP_REMOVED lines=15> */
.L_x_5072:
[----:B------:R-:W-:Y:S05]  /*22c0*/  BSYNC B2 ;  /* 0x0000000000027941 */ /* 0x000fea0003800000 */
.L_x_5071:
[----:B------:R-:W-:Y:S01]  /*22d0*/  VIADD R36, R2, 0xf3000000 ;  /* 0xf300000002247836 */ /* 0x000fe20000000000 */
[----:B------:R0:W1:Y:S01]  /*22e0*/  MUFU.RSQ R45, R2 ;  /* 0x00000002002d7308 */ /* 0x0000620000001400 */
[----:B------:R-:W-:Y:S03]  /*22f0*/  BSSY B0, `(.L_x_5073) ;  /* 0x000000b000007945 */ /* 0x000fe60003800000 */
[----:B------:R-:W-:-:S13]  /*2300*/  ISETP.GT.U32.AND P3, PT, R36, 0x727fffff, PT ;  /* 0x727fffff2400780c */ /* 0x000fda0003f64070 */
[----:B01----:R-:W-:Y:S05]  /*2310*/  @!P3 BRA `(.L_x_5074) ;  /* 0x000000000010b947 */ /* 0x003fea0003800000 */
[----:B------:R-:W-:Y:S02]  /*2320*/  MOV R36, R2 ;  /* 0x0000000200247202 */ /* 0x000fe40000000f00 */
[----:B------:R-:W-:-:S07]  /*2330*/  MOV R2, 0x2350 ;  /* 0x0000235000027802 */ /* 0x000fce0000000f00 */
[----:B------:R-:W-:Y:S05]  /*2340*/  CALL.REL.NOINC `($__internal_116_$__cuda_sm20_sqrt_rn_f32_slowpath) ;  /* 0x0000000c00387944 */ /* 0x000fea0003c00000 */
[----:B------:R-:W-:Y:S05]  /*2350*/  BRA `(.L_x_5075) ;  /* 0x0000000000107947 */ /* 0x000fea0003800000 */
.L_x_5074:
[C---:B------:R-:W-:Y:S01]  /*2360*/  FMUL.FTZ R37, R45.reuse, R2 ;  /* 0x000000022d257220 */ /* 0x040fe20000410000 */
[----:B------:R-:W-:-:S03]  /*2370*/  FMUL.FTZ R42, R45, 0.5 ;  /* 0x3f0000002d2a7820 */ /* 0x000fc60000410000 */
[----:B------:R-:W-:-:S04]  /*2380*/  FFMA R2, -R37, R37, R2 ;  /* 0x0000002525027223 */ /* 0x000fc80000000102 */
[----:B------:R-:W-:-:S07]  /*2390*/  FFMA R42, R2, R42, R37 ;  /* 0x0000002a022a7223 */ /* 0x000fce0000000025 */
.L_x_5075:
[----:B------:R-:W-:Y:S05]  /*23a0*/  BSYNC B0 ;  /* 0x0000000000007941 */ /* 0x000fea0003800000 */
.L_x_5073:
        /* <DEDUP_REMOVED lines=14> */
.L_x_5077:
[----:B------:R-:W-:Y:S05]  /*2490*/  BSYNC B2 ;  /* 0x0000000000027941 */ /* 0x000fea0003800000 */
.L_x_5076:
        /* <DEDUP_REMOVED lines=22> */
[----:B------:R-:W-:Y:S05]  /*2600*/  CALL.REL.NOINC `($__internal_117_$__cuda_sm3x_div_rn_noftz_f32_slowpath) ;  /* 0x0000000800e07944 */ /* 0x000fea0003c00000 */
[----:B------:R-:W-:-:S07]  /*2610*/  IMAD.MOV.U32 R14, RZ, RZ, R2 ;  /* 0x000000ffff0e7224 */ /* 0x000fce00078e0002 */
.L_x_5079:
[----:B------:R-:W-:Y:S05]  /*2620*/  BSYNC B2 ;  /* 0x0000000000027941 */ /* 0x000fea0003800000 */
.L_x_5078:
        /* <DEDUP_REMOVED lines=15> */
.L_x_5081:
[----:B------:R-:W-:Y:S05]  /*2720*/  BSYNC B2 ;  /* 0x0000000000027941 */ /* 0x000fea0003800000 */
.L_x_5080:
[----:B------:R-:W-:Y:S01]  /*2730*/  IADD3 R36, R2, -0xd000000, RZ ;  /* 0xf300000002247810 */ /* 0x000fe20007ffe0ff */
[----:B------:R0:W1:Y:S01]  /*2740*/  MUFU.RSQ R45, R2 ;  /* 0x00000002002d7308 */ /* 0x0000620000001400 */
[----:B------:R-:W-:Y:S02]  /*2750*/  BSSY B0, `(.L_x_5082) ;  /* 0x000000b000007945 */ /* 0x000fe40003800000 */
[----:B------:R-:W-:-:S13]  /*2760*/  ISETP.GT.U32.AND P3, PT, R36, 0x727fffff, PT ;  /* 0x727fffff2400780c */ /* 0x000fda0003f64070 */
[----:B0-----:R-:W-:Y:S05]  /*2770*/  @!P3 BRA `(.L_x_5083) ;  /* 0x000000000010b947 */ /* 0x001fea0003800000 */
[----:B------:R-:W-:Y:S01]  /*2780*/  IMAD.MOV.U32 R36, RZ, RZ, R2 ;  /* 0x000000ffff247224 */ /* 0x000fe200078e0002 */
[----:B------:R-:W-:-:S07]  /*2790*/  MOV R2, 0x27b0 ;  /* 0x000027b000027802 */ /* 0x000fce0000000f00 */
[----:B-1----:R-:W-:Y:S05]  /*27a0*/  CALL.REL.NOINC `($__internal_116_$__cuda_sm20_sqrt_rn_f32_slowpath) ;  /* 0x0000000800207944 */ /* 0x002fea0003c00000 */
[----:B------:R-:W-:Y:S05]  /*27b0*/  BRA `(.L_x_5084) ;  /* 0x0000000000107947 */ /* 0x000fea0003800000 */
.L_x_5083:
[C---:B-1----:R-:W-:Y:S01]  /*27c0*/  FMUL.FTZ R37, R45.reuse, R2 ;  /* 0x000000022d257220 */ /* 0x042fe20000410000 */
[----:B------:R-:W-:-:S03]  /*27d0*/  FMUL.FTZ R42, R45, 0.5 ;  /* 0x3f0000002d2a7820 */ /* 0x000fc60000410000 */
[----:B------:R-:W-:-:S04]  /*27e0*/  FFMA R2, -R37, R37, R2 ;  /* 0x0000002525027223 */ /* 0x000fc80000000102 */
[----:B------:R-:W-:-:S07]  /*27f0*/  FFMA R42, R2, R42, R37 ;  /* 0x0000002a022a7223 */ /* 0x000fce0000000025 */
.L_x_5084:
[----:B------:R-:W-:Y:S05]  /*2800*/  BSYNC B0 ;  /* 0x0000000000007941 */ /* 0x000fea0003800000 */
.L_x_5082:
        /* <DEDUP_REMOVED lines=14> */
.L_x_5086:
[----:B------:R-:W-:Y:S05]  /*28f0*/  BSYNC B2 ;  /* 0x0000000000027941 */ /* 0x000fea0003800000 */
.L_x_5085:
        /* <DEDUP_REMOVED lines=24> */
.L_x_5088:
[----:B------:R-:W-:Y:S05]  /*2a80*/  BSYNC B2 ;  /* 0x0000000000027941 */ /* 0x000fea0003800000 */
.L_x_5087:
        /* <DEDUP_REMOVED lines=15> */
.L_x_5090:
[----:B------:R-:W-:Y:S05]  /*2b80*/  BSYNC B2 ;  /* 0x0000000000027941 */ /* 0x000fea0003800000 */
.L_x_5089:
[----:B------:R-:W-:Y:S01]  /*2b90*/  IADD3 R36, R2, -0xd000000, RZ ;  /* 0xf300000002247810 */ /* 0x000fe20007ffe0ff */
[----:B------:R0:W1:Y:S01]  /*2ba0*/  MUFU.RSQ R45, R2 ;  /* 0x00000002002d7308 */ /* 0x0000620000001400 */
[----:B------:R-:W-:Y:S02]  /*2bb0*/  BSSY B0, `(.L_x_5091) ;  /* 0x000000b000007945 */ /* 0x000fe40003800000 */
[----:B------:R-:W-:-:S13]  /*2bc0*/  ISETP.GT.U32.AND P3, PT, R36, 0x727fffff, PT ;  /* 0x727fffff2400780c */ /* 0x000fda0003f64070 */
[----:B0-----:R-:W-:Y:S05]  /*2bd0*/  @!P3 BRA `(.L_x_5092) ;  /* 0x000000000010b947 */ /* 0x001fea0003800000 */
[----:B------:R-:W-:Y:S02]  /*2be0*/  MOV R36, R2 ;  /* 0x0000000200247202 */ /* 0x000fe40000000f00 */
[----:B------:R-:W-:-:S07]  /*2bf0*/  MOV R2, 0x2c10 ;  /* 0x00002c1000027802 */ /* 0x000fce0000000f00 */
[----:B-1----:R-:W-:Y:S05]  /*2c00*/  CALL.REL.NOINC `($__internal_116_$__cuda_sm20_sqrt_rn_f32_slowpath) ;  /* 0x0000000400087944 */ /* 0x002fea0003c00000 */
[----:B------:R-:W-:Y:S05]  /*2c10*/  BRA `(.L_x_5093) ;  /* 0x0000000000107947 */ /* 0x000fea0003800000 */
.L_x_5092:
[C---:B-1----:R-:W-:Y:S01]  /*2c20*/  FMUL.FTZ R37, R45.reuse, R2 ;  /* 0x000000022d257220 */ /* 0x042fe20000410000 */
[----:B------:R-:W-:-:S03]  /*2c30*/  FMUL.FTZ R42, R45, 0.5 ;  /* 0x3f0000002d2a7820 */ /* 0x000fc60000410000 */
[----:B------:R-:W-:-:S04]  /*2c40*/  FFMA R2, -R37, R37, R2 ;  /* 0x0000002525027223 */ /* 0x000fc80000000102 */
[----:B------:R-:W-:-:S07]  /*2c50*/  FFMA R42, R2, R42, R37 ;  /* 0x0000002a022a7223 */ /* 0x000fce0000000025 */
.L_x_5093:
[----:B------:R-:W-:Y:S05]  /*2c60*/  BSYNC B0 ;  /* 0x0000000000007941 */ /* 0x000fea0003800000 */
.L_x_5091:
        /* <DEDUP_REMOVED lines=14> */
.L_x_5095:
[----:B------:R-:W-:Y:S05]  /*2d50*/  BSYNC B2 ;  /* 0x0000000000027941 */ /* 0x000fea0003800000 */
.L_x_5094:
[----:B------:R-:W-:-:S07]  /*2d60*/  MOV R45, R2 ;  /* 0x00000002002d7202 */ /* 0x000fce0000000f00 */
.L_x_5059:
[----:B------:R-:W0:Y:S01]  /*2d70*/  LDC.64 R36, c[0x0][0x210] ;  /* 0x00008400ff247b82 */ /* 0x000e220000000a00 */
[----:B------:R-:W-:Y:S01]  /*2d80*/  FFMA R2, -R17, UR30, R10 ;  /* 0x0000001e11027c23 */ /* 0x000fe2000800010a */
[----:B------:R-:W-:Y:S01]  /*2d90*/  ISETP.LT.U32.AND P4, PT, R52, UR6, PT ;  /* 0x0000000634007c0c */ /* 0x000fe2000bf81070 */
[----:B------:R-:W-:Y:S01]  /*2da0*/  FFMA R7, -R7, UR30, R12 ;  /* 0x0000001e07077c23 */ /* 0x000fe2000800010c */
[----:B------:R-:W-:Y:S01]  /*2db0*/  MOV R17, UR11 ;  /* 0x0000000b00117c02 */ /* 0x000fe20008000f00 */
        /* <DEDUP_REMOVED lines=18> */
[----:B-1----:R-:W-:Y:S01]  /*2ee0*/  IMAD.U32 R0, RZ, RZ, UR5 ;  /* 0x00000005ff007e24 */ /* 0x002fe2000f8e00ff */
[----:B------:R-:W-:-:S04]  /*2ef0*/  PLOP3.LUT P1, PT, PT, PT, UP0, 0x80, 0x0 ;  /* 0x000000000000781c */ /* 0x000fc80003f2f008 */
[----:B------:R-:W-:-:S04]  /*2f00*/  ISETP.LT.AND.EX P1, PT, R0, UR11, PT, P1 ;  /* 0x0000000b00007c0c */ /* 0x000fc8000bf21310 */
        /* <DEDUP_REMOVED lines=18> */
        .weak           $__internal_116_$__cuda_sm20_sqrt_rn_f32_slowpath
        .type           $__internal_116_$__cuda_sm20_sqrt_rn_f32_slowpath,@function
        .size           $__internal_116_$__cuda_sm20_sqrt_rn_f32_slowpath,($__internal_117_$__cuda_sm3x_div_rn_noftz_f32_slowpath - $__internal_116_$__cuda_sm20_sqrt_rn_f32_slowpath)
$__internal_116_$__cuda_sm20_sqrt_rn_f32_slowpath:
        /* <DEDUP_REMOVED lines=11> */
[----:B------:R-:W-:-:S03]  /*30e0*/  @!P3 IMAD.MOV.U32 R42, RZ, RZ, R36 ;  /* 0x000000ffff2ab224 */ /* 0x000fc600078e0024 */
[----:B------:R-:W0:Y:S02]  /*30f0*/  @P3 MUFU.RSQ R40, R45 ;  /* 0x0000002d00283308 */ /* 0x000e240000001400 */
[----:B0-----:R-:W-:Y:S01]  /*3100*/  @P3 FMUL.FTZ R38, R45, R40 ;  /* 0x000000282d263220 */ /* 0x001fe20000410000 */
[----:B------:R-:W-:-:S03]  /*3110*/  @P3 FMUL.FTZ R40, R40, 0.5 ;  /* 0x3f00000028283820 */ /* 0x000fc60000410000 */
[----:B------:R-:W-:-:S04]  /*3120*/  @P3 FADD.FTZ R37, -R38, -RZ ;  /* 0x800000ff26253221 */ /* 0x000fc80000010100 */
[----:B------:R-:W-:-:S04]  /*3130*/  @P3 FFMA R37, R38, R37, R45 ;  /* 0x0000002526253223 */ /* 0x000fc8000000002d */
[----:B------:R-:W-:-:S04]  /*3140*/  @P3 FFMA R37, R37, R40, R38 ;  /* 0x0000002825253223 */ /* 0x000fc80000000026 */
[----:B------:R-:W-:-:S07]  /*3150*/  @P3 FMUL.FTZ R42, R37, 2.3283064365386962891e-10 ;  /* 0x2f800000252a3820 */ /* 0x000fce0000410000 */
.L_x_5097:
[----:B------:R-:W-:Y:S01]  /*3160*/  HFMA2.MMA R37, -RZ, RZ, 0, 0 ;  /* 0x00000000ff257435 */ /* 0x000fe200000001ff */
[----:B------:R-:W-:-:S05]  /*3170*/  MOV R36, R2 ;  /* 0x0000000200247202 */ /* 0x000fca0000000f00 */
[----:B------:R-:W-:Y:S05]  /*3180*/  RET.REL.NODEC R36 `(_Z25multi_tensor_apply_kernelI18TensorListMetadataILi4ELb0EEN18transformer_engine17multi_tensor_adam11AdamFunctorI6__halfS5_flEEJffffffNS3_10adamMode_tEfEEvlPViT_T0_DpT1_) ;  /* 0xffffffcc249c7950 */ /* 0x000fea0003c3ffff */
        .weak           $__internal_117_$__cuda_sm3x_div_rn_noftz_f32_slowpath
        .type           $__internal_117_$__cuda_sm3x_div_rn_noftz_f32_slowpath,@function
        .size           $__internal_117_$__cuda_sm3x_div_rn_noftz_f32_slowpath,(.L_x_5600 - $__internal_117_$__cuda_sm3x_div_rn_noftz_f32_slowpath)
$__internal_117_$__cuda_sm3x_div_rn_noftz_f32_slowpath:
        /* <DEDUP_REMOVED lines=34> */
.L_x_5099:
        /* <DEDUP_REMOVED lines=34> */
[----:B------:R-:W-:Y:S01]  /*35d0*/  FSETP.NEU.FTZ.AND P3, PT, R40, R45, PT ;  /* 0x0000002d2800720b */ /* 0x000fe20003f7d000 */
[C---:B------:R-:W-:Y:S01]  /*35e0*/  VIADD R40, R37.reuse, 0x20 ;  /* 0x0000002025287836 */ /* 0x040fe20000000000 */
[----:B------:R-:W-:Y:S02]  /*35f0*/  LOP3.LUT R45, R38, 0x800000, RZ, 0xfc, !PT ;  /* 0x00800000262d7812 */ /* 0x000fe400078efcff */
[----:B------:R-:W-:-:S02]  /*3600*/  ISETP.NE.AND P4, PT, R37, RZ, PT ;  /* 0x000000ff2500720c */ /* 0x000fc40003f85270 */
[----:B------:R-:W-:Y:S02]  /*3610*/  IADD3 R37, -R37, RZ, RZ ;  /* 0x000000ff25257210 */ /* 0x000fe40007ffe1ff */
        /* <DEDUP_REMOVED lines=12> */
.L_x_5106:
[----:B------:R-:W-:-:S04]  /*36e0*/  LOP3.LUT R2, R2, 0x80000000, RZ, 0xc0, !PT ;  /* 0x8000000002027812 */ /* 0x000fc800078ec0ff */
[----:B------:R-:W-:Y:S01]  /*36f0*/  LOP3.LUT R2, R2, 0x7f800000, RZ, 0xfc, !PT ;  /* 0x7f80000002027812 */ /* 0x000fe200078efcff */
[----:B------:R-:W-:Y:S06]  /*3700*/  BRA `(.L_x_5107) ;  /* 0x0000000000047947 */ /* 0x000fec0003800000 */
.L_x_5105:
[----:B------:R-:W-:-:S07]  /*3710*/  LEA R2, R38, R2, 0x17 ;  /* 0x0000000226027211 */ /* 0x000fce00078eb8ff */
.L_x_5107:
[----:B------:R-:W-:Y:S05]  /*3720*/  BSYNC B1 ;  /* 0x0000000000017941 */ /* 0x000fea0003800000 */
.L_x_5104:
[----:B------:R-:W-:Y:S05]  /*3730*/  BRA `(.L_x_5108) ;  /* 0x0000000000207947 */ /* 0x000fea0003800000 */
.L_x_5103:
[----:B------:R-:W-:-:S04]  /*3740*/  LOP3.LUT R2, R45, 0x80000000, R2, 0x48, !PT ;  /* 0x800000002d027812 */ /* 0x000fc800078e4802 */
[----:B------:R-:W-:Y:S01]  /*3750*/  LOP3.LUT R2, R2, 0x7f800000, RZ, 0xfc, !PT ;  /* 0x7f80000002027812 */ /* 0x000fe200078efcff */
[----:B------:R-:W-:Y:S06]  /*3760*/  BRA `(.L_x_5108) ;  /* 0x0000000000147947 */ /* 0x000fec0003800000 */
.L_x_5102:
[----:B------:R-:W-:Y:S01]  /*3770*/  LOP3.LUT R2, R45, 0x80000000, R2, 0x48, !PT ;  /* 0x800000002d027812 */ /* 0x000fe200078e4802 */
[----:B------:R-:W-:Y:S06]  /*3780*/  BRA `(.L_x_5108) ;  /* 0x00000000000c7947 */ /* 0x000fec0003800000 */
.L_x_5101:
[----:B------:R-:W0:Y:S01]  /*3790*/  MUFU.RSQ R2, -QNAN ;  /* 0xffc0000000027908 */ /* 0x000e220000001400 */
[----:B------:R-:W-:Y:S05]  /*37a0*/  BRA `(.L_x_5108) ;  /* 0x0000000000047947 */ /* 0x000fea0003800000 */
.L_x_5100:
[----:B------:R-:W-:-:S07]  /*37b0*/  FADD.FTZ R2, R2, R45 ;  /* 0x0000002d02027221 */ /* 0x000fce0000010000 */
.L_x_5108:
[----:B------:R-:W-:Y:S05]  /*37c0*/  BSYNC B0 ;  /* 0x0000000000007941 */ /* 0x000fea0003800000 */
.L_x_5098:
[----:B------:R-:W-:-:S06]  /*37d0*/  HFMA2.MMA R37, -RZ, RZ, 0, 0 ;  /* 0x00000000ff257435 */ /* 0x000fcc00000001ff */
[----:B0-----:R-:W-:Y:S05]  /*37e0*/  RET.REL.NODEC R36 `(_Z25multi_tensor_apply_kernelI18TensorListMetadataILi4ELb0EEN18transformer_engine17multi_tensor_adam11AdamFunctorI6__halfS5_flEEJffffffNS3_10adamMode_tEfEEvlPViT_T0_DpT1_) ;  /* 0xffffffc824047950 */ /* 0x001fea0003c3ffff */
.L_x_5109:
        /* <DEDUP_REMOVED lines=9> */
.L_x_5600:


//--------------------- .text._Z25multi_tensor_apply_kernelI18TensorListMetadataILi4ELb0EEN18transformer_engine17multi_tensor_adam11AdamFunctorI6__halffflEEJffffffNS3_10adamMode_tEfEEvlPViT_T0_DpT1_ --------------------------
	.section	.text._Z25multi_tensor_apply_kernelI18TensorListMetadataILi4ELb0EEN18transformer_engine17multi_tensor_adam11AdamFunctorI6__halffflEEJffffffNS3_10adamMode_tEfEEvlPViT_T0_DpT1_,"ax",@progbits
	.align	128
        .global         _Z25multi_tensor_apply_kernelI18TensorListMetadataILi4ELb0EEN18transformer_engine17multi_tensor_adam11AdamFunctorI6__halffflEEJffffffNS3_10adamMode_tEfEEvlPViT_T0_DpT1_
        .type           _Z25multi_tensor_apply_kernelI18TensorListMetadataILi4ELb0EEN18transformer_engine17multi_tensor_adam11AdamFunctorI6__halffflEEJffffffNS3_10adamMode_tEfEEvlPViT_T0_DpT1_,@function
        .size           _Z25multi_tensor_apply_kernelI18TensorListMetadataILi4ELb0EEN18transformer_engine17multi_tensor_adam11AdamFunctorI6__halffflEEJffffffNS3_10adamMode_tEfEEvlPViT_T0_DpT1_,(.L_x_5602 - _Z25multi_tensor_apply_kernelI18TensorListMetadataILi4ELb0EEN18transformer_engine17multi_tensor_adam11AdamFunctorI6__halffflEEJffffffNS3_10adamMode_tEfEEvlPViT_T0_DpT1_)
        .other          _Z25multi_tensor_apply_kernelI18TensorListMetadataILi4ELb0EEN18transformer_engine17multi_tensor_adam11AdamFunctorI6__halffflEEJffffffNS3_10adamMode_tEfEEvlPViT_T0_DpT1_,@"STO_CUDA_ENTRY STV_DEFAULT"
_Z25multi_tensor_apply_kernelI18TensorListMetadataILi4ELb0EEN18transformer_engine17multi_tensor_adam11AdamFunctorI6__halffflEEJffffffNS3_10adamMode_tEfEEvlPViT_T0_DpT1_:
.text._Z25multi_tensor_apply_kernelI18TensorListMetadataILi4ELb0EEN18transformer_engine17multi_tensor_adam11AdamFunctorI6__halffflEEJffffffNS3_10adamMode_tEfEEvlPViT_T0_DpT1_:
        /* <DEDUP_REMOVED lines=44> */
.L_x_5187:
[----:B------:R-:W0:Y:S01]  /*02c0*/  S2R R2, SR_TID.X ;  /* 0x0000000000027919 */ /* 0x000e220000002100 */
[----:B------:R-:W-:Y:S01]  /*02d0*/  MOV R7, UR11 ;  /* 0x0000000b00077c02 */ /* 0x000fe20008000f00 */
[----:B------:R-:W-:Y:S01]  /*02e0*/  UIMAD UR12, UR26, UR22, URZ ;  /* 0x000000161a0c72a4 */ /* 0x000fe2000f8e023f */
[----:B------:R-:W-:Y:S01]  /*02f0*/  IMAD.U32 R9, RZ, RZ, UR11 ;  /* 0x0000000bff097e24 */ /* 0x000fe2000f8e00ff */
[----:B------:R-:W-:Y:S01]  /*0300*/  MOV R11, UR11 ;  /* 0x0000000b000b7c02 */ /* 0x000fe20008000f00 */
[----:B------:R-:W-:Y:S01]  /*0310*/  HFMA2.MMA R0, -RZ, RZ, 0, 0 ;  /* 0x00000000ff007435 */ /* 0x000fe200000001ff */
        /* <DEDUP_REMOVED lines=9> */
[----:B------:R-:W-:Y:S02]  /*03b0*/  ISETP.GT.AND.EX P0, PT, R7, R3, !P0, P2 ;  /* 0x000000030700720c */ /* 0x000fe40004704320 */
[----:B------:R-:W-:Y:S02]  /*03c0*/  MOV R7, UR10 ;  /* 0x0000000a00077c02 */ /* 0x000fe40008000f00 */
[C---:B------:R-:W-:Y:S02]  /*03d0*/  ISETP.LT.U32.AND P3, PT, R4.reuse, UR6, PT ;  /* 0x0000000604007c0c */ /* 0x040fe4000bf61070 */
[----:B------:R-:W-:Y:S01]  /*03e0*/  ISETP.GE.AND.EX P1, PT, R5, UR23, PT, P1 ;  /* 0x0000001705007c0c */ /* 0x000fe2000bf26310 */
[----:B------:R-:W-:Y:S01]  /*03f0*/  IMAD.WIDE.U32 R2, R7, UR22, R2 ;  /* 0x0000001607027c25 */ /* 0x000fe2000f8e0002 */
[----:B------:R-:W-:-:S02]  /*0400*/  IADD3 R24, R4, UR25, RZ ;  /* 0x0000001904187c10 */ /* 0x000fc4000fffe0ff */
[----:B------:R-:W-:Y:S01]  /*0410*/  ISETP.GT.AND.EX P1, PT, R9, R5, !P1, P3 ;  /* 0x000000050900720c */ /* 0x000fe20004f24330 */
[----:B------:R-:W-:Y:S01]  /*0420*/  IMAD.SHL.U32 R30, R2, 0x4, RZ ;  /* 0x00000004021e7824 */ /* 0x000fe200078e00ff */
[----:B------:R-:W-:Y:S02]  /*0430*/  ISETP.GE.U32.AND P3, PT, R24, UR22, PT ;  /* 0x0000001618007c0c */ /* 0x000fe4000bf66070 */
[----:B------:R-:W-:Y:S02]  /*0440*/  SHF.R.S32.HI R25, RZ, 0x1f, R24 ;  /* 0x0000001fff197819 */ /* 0x000fe40000011418 */
[----:B------:R-:W-:Y:S02]  /*0450*/  IADD3 R3, R3, UR12, RZ ;  /* 0x0000000c03037c10 */ /* 0x000fe4000fffe0ff */
[----:B------:R-:W-:Y:S02]  /*0460*/  LEA R22, P4, R2, UR16, 0x1 ;  /* 0x0000001002167c11 */ /* 0x000fe4000f8808ff */
[----:B------:R-:W-:-:S02]  /*0470*/  ISETP.LT.U32.AND P2, PT, R24, UR6, PT ;  /* 0x0000000618007c0c */ /* 0x000fc4000bf41070 */
[----:B------:R-:W-:Y:S02]  /*0480*/  ISETP.GE.AND.EX P3, PT, R25, UR23, PT, P3 ;  /* 0x0000001719007c0c */ /* 0x000fe4000bf66330 */
[----:B------:R-:W-:Y:S02]  /*0490*/  IADD3 R8, R24, UR25, RZ ;  /* 0x0000001918087c10 */ /* 0x000fe4000fffe0ff */
        /* <DEDUP_REMOVED lines=77> */
[----:B0-----:R-:W-:Y:S01]  /*0970*/  CS2R R4, SRZ ;  /* 0x0000000000047805 */ /* 0x001fe2000001ff00 */
[----:B--2---:R-:W-:Y:S02]  /*0980*/  @P0 HADD2.F32 R5, -RZ, R40.H0_H0 ;  /* 0x20000028ff050230 */ /* 0x004fe40000004100 */
[----:B---3--:R-:W-:Y:S02]  /*0990*/  @P1 HADD2.F32 R4, -RZ, R2.H0_H0 ;  /* 0x20000002ff041230 */ /* 0x008fe40000004100 */
[----:B----4-:R-:W-:Y:S02]  /*09a0*/  @P3 HADD2.F32 R6, -RZ, R36.H0_H0 ;  /* 0x20000024ff063230 */ /* 0x010fe40000004100 */
[----:B------:R-:W-:Y:S01]  /*09b0*/  @P2 HADD2.F32 R3, -RZ, R37.H0_H0 ;  /* 0x20000025ff032230 */ /* 0x000fe20000004100 */
        /* <DEDUP_REMOVED lines=20> */
[----:B------:R-:W-:Y:S05]  /*0b00*/  CALL.REL.NOINC `($__internal_119_$__cuda_sm3x_div_rn_noftz_f32_slowpath) ;  /* 0x0000002400707944 */ /* 0x000fea0003c00000 */
[----:B------:R-:W-:-:S07]  /*0b10*/  MOV R46, R2 ;  /* 0x00000002002e7202 */ /* 0x000fce0000000f00 */
.L_x_5112:
[----:B------:R-:W-:Y:S05]  /*0b20*/  BSYNC B2 ;  /* 0x0000000000027941 */ /* 0x000fea0003800000 */
.L_x_5111:
        /* <DEDUP_REMOVED lines=14> */
[----:B------:R-:W-:Y:S05]  /*0c10*/  CALL.REL.NOINC `($__internal_119_$__cuda_sm3x_div_rn_noftz_f32_slowpath) ;  /* 0x00000024002c7944 */ /* 0x000fea0003c00000 */
[----:B------:R-:W-:-:S07]  /*0c20*/  MOV R36, R2 ;  /* 0x0000000200247202 */ /* 0x000fce0000000f00 */
.L_x_5114:
[----:B------:R-:W-:Y:S05]  /*0c30*/  BSYNC B2 ;  /* 0x0000000000027941 */ /* 0x000fea0003800000 */
.L_x_5113:
[----:B------:R-:W-:Y:S01]  /*0c40*/  IADD3 R2, R36, -0xd000000, RZ ;  /* 0xf300000024027810 */ /* 0x000fe20007ffe0ff */
[----:B------:R0:W1:Y:S01]  /*0c50*/  MUFU.RSQ R43, R36 ;  /* 0x00000024002b7308 */ /* 0x0000620000001400 */
[----:B------:R-:W-:Y:S02]  /*0c60*/  BSSY B0, `(.L_x_5115) ;  /* 0x000000a000007945 */ /* 0x000fe40003800000 */
[----:B------:R-:W-:-:S13]  /*0c70*/  ISETP.GT.U32.AND P3, PT, R2, 0x727fffff, PT ;  /* 0x727fffff0200780c */ /* 0x000fda0003f64070 */
[----:B0-----:R-:W-:Y:S05]  /*0c80*/  @!P3 BRA `(.L_x_5116) ;  /* 0x00000000000cb947 */ /* 0x001fea0003800000 */
[----:B------:R-:W-:-:S07]  /*0c90*/  MOV R2, 0xcb0 ;  /* 0x00000cb000027802 */ /* 0x000fce0000000f00 */
[----:B-1----:R-:W-:Y:S05]  /*0ca0*/  CALL.REL.NOINC `($__internal_118_$__cuda_sm20_sqrt_rn_f32_slowpath) ;  /* 0x0000002000b07944 */ /* 0x002fea0003c00000 */
[----:B------:R-:W-:Y:S05]  /*0cb0*/  BRA `(.L_x_5117) ;  /* 0x0000000000107947 */ /* 0x000fea0003800000 */
.L_x_5116:
[C---:B-1----:R-:W-:Y:S01]  /*0cc0*/  FMUL.FTZ R37, R43.reuse, R36 ;  /* 0x000000242b257220 */ /* 0x042fe20000410000 */
[----:B------:R-:W-:-:S03]  /*0cd0*/  FMUL.FTZ R40, R43, 0.5 ;  /* 0x3f0000002b287820 */ /* 0x000fc60000410000 */
[----:B------:R-:W-:-:S04]  /*0ce0*/  FFMA R36, -R37, R37, R36 ;  /* 0x0000002525247223 */ /* 0x000fc80000000124 */
[----:B------:R-:W-:-:S07]  /*0cf0*/  FFMA R40, R36, R40, R37 ;  /* 0x0000002824287223 */ /* 0x000fce0000000025 */
.L_x_5117:
[----:B------:R-:W-:Y:S05]  /*0d00*/  BSYNC B0 ;  /* 0x0000000000007941 */ /* 0x000fea0003800000 */
.L_x_5115:
        /* <DEDUP_REMOVED lines=13> */
[----:B------:R-:W-:Y:S05]  /*0de0*/  CALL.REL.NOINC `($__internal_119_$__cuda_sm3x_div_rn_noftz_f32_slowpath) ;  /* 0x0000002000b87944 */ /* 0x000fea0003c00000 */
.L_x_5119:
[----:B------:R-:W-:Y:S05]  /*0df0*/  BSYNC B2 ;  /* 0x0000000000027941 */ /* 0x000fea0003800000 */
.L_x_5118:
        /* <DEDUP_REMOVED lines=20> */
[----:B------:R-:W-:Y:S05]  /*0f40*/  CALL.REL.NOINC `($__internal_119_$__cuda_sm3x_div_rn_noftz_f32_slowpath) ;  /* 0x0000002000607944 */ /* 0x000fea0003c00000 */
[----:B------:R-:W-:-:S07]  /*0f50*/  IMAD.MOV.U32 R46, RZ, RZ, R2 ;  /* 0x000000ffff2e7224 */ /* 0x000fce00078e0002 */
.L_x_5121:
[----:B------:R-:W-:Y:S05]  /*0f60*/  BSYNC B2 ;  /* 0x0000000000027941 */ /* 0x000fea0003800000 */
.L_x_5120:
        /* <DEDUP_REMOVED lines=14> */
[----:B------:R-:W-:Y:S05]  /*1050*/  CALL.REL.NOINC `($__internal_119_$__cuda_sm3x_div_rn_noftz_f32_slowpath) ;  /* 0x00000020001c7944 */ /* 0x000fea0003c00000 */
[----:B------:R-:W-:-:S07]  /*1060*/  MOV R36, R2 ;  /* 0x0000000200247202 */ /* 0x000fce0000000f00 */
.L_x_5123:
[----:B------:R-:W-:Y:S05]  /*1070*/  BSYNC B2 ;  /* 0x0000000000027941 */ /* 0x000fea0003800000 */
.L_x_5122:
[----:B------:R-:W-:Y:S01]  /*1080*/  VIADD R2, R36, 0xf3000000 ;  /* 0xf300000024027836 */ /* 0x000fe20000000000 */
[----:B------:R0:W1:Y:S01]  /*1090*/  MUFU.RSQ R43, R36 ;  /* 0x00000024002b7308 */ /* 0x0000620000001400 */
[----:B------:R-:W-:Y:S03]  /*10a0*/  BSSY B0, `(.L_x_5124) ;  /* 0x000000a000007945 */ /* 0x000fe60003800000 */
[----:B------:R-:W-:-:S13]  /*10b0*/  ISETP.GT.U32.AND P3, PT, R2, 0x727fffff, PT ;  /* 0x727fffff0200780c */ /* 0x000fda0003f64070 */
[----:B01----:R-:W-:Y:S05]  /*10c0*/  @!P3 BRA `(.L_x_5125) ;  /* 0x00000000000cb947 */ /* 0x003fea0003800000 */
[----:B------:R-:W-:-:S07]  /*10d0*/  MOV R2, 0x10f0 ;  /* 0x000010f000027802 */ /* 0x000fce0000000f00 */
[----:B------:R-:W-:Y:S05]  /*10e0*/  CALL.REL.NOINC `($__internal_118_$__cuda_sm20_sqrt_rn_f32_slowpath) ;  /* 0x0000001c00a07944 */ /* 0x000fea0003c00000 */
[----:B------:R-:W-:Y:S05]  /*10f0*/  BRA `(.L_x_5126) ;  /* 0x0000000000107947 */ /* 0x000fea0003800000 */
.L_x_5125:
[C---:B------:R-:W-:Y:S01]  /*1100*/  FMUL.FTZ R37, R43.reuse, R36 ;  /* 0x000000242b257220 */ /* 0x040fe20000410000 */
[----:B------:R-:W-:-:S03]  /*1110*/  FMUL.FTZ R40, R43, 0.5 ;  /* 0x3f0000002b287820 */ /* 0x000fc60000410000 */
[----:B------:R-:W-:-:S04]  /*1120*/  FFMA R36, -R37, R37, R36 ;  /* 0x0000002525247223 */ /* 0x000fc80000000124 */
[----:B------:R-:W-:-:S07]  /*1130*/  FFMA R40, R36, R40, R37 ;  /* 0x0000002824287223 */ /* 0x000fce0000000025 */
.L_x_5126:
[----:B------:R-:W-:Y:S05]  /*1140*/  BSYNC B0 ;  /* 0x0000000000007941 */ /* 0x000fea0003800000 */
.L_x_5124:
        /* <DEDUP_REMOVED lines=13> */
[----:B------:R-:W-:Y:S05]  /*1220*/  CALL.REL.NOINC `($__internal_119_$__cuda_sm3x_div_rn_noftz_f32_slowpath) ;  /* 0x0000001c00a87944 */ /* 0x000fea0003c00000 */
.L_x_5128:
[----:B------:R-:W-:Y:S05]  /*1230*/  BSYNC B2 ;  /* 0x0000000000027941 */ /* 0x000fea0003800000 */
.L_x_5127:
        /* <DEDUP_REMOVED lines=20> */
[----:B------:R-:W-:Y:S05]  /*1380*/  CALL.REL.NOINC `($__internal_119_$__cuda_sm3x_div_rn_noftz_f32_slowpath) ;  /* 0x0000001c00507944 */ /* 0x000fea0003c00000 */
[----:B------:R-:W-:-:S07]  /*1390*/  MOV R10, R2 ;  /* 0x00000002000a7202 */ /* 0x000fce0000000f00 */
.L_x_5130:
[----:B------:R-:W-:Y:S05]  /*13a0*/  BSYNC B2 ;  /* 0x0000000000027941 */ /* 0x000fea0003800000 */
.L_x_5129:
        /* <DEDUP_REMOVED lines=15> */
[----:B------:R-:W-:-:S07]  /*14a0*/  IMAD.MOV.U32 R36, RZ, RZ, R2 ;  /* 0x000000ffff247224 */ /* 0x000fce00078e0002 */
.L_x_5132:
[----:B------:R-:W-:Y:S05]  /*14b0*/  BSYNC B2 ;  /* 0x0000000000027941 */ /* 0x000fea0003800000 */
.L_x_5131:
        /* <DEDUP_REMOVED lines=8> */
.L_x_5134:
[C---:B-1----:R-:W-:Y:S01]  /*1540*/  FMUL.FTZ R11, R37.reuse, R36 ;  /* 0x00000024250b7220 */ /* 0x042fe20000410000 */
[----:B------:R-:W-:-:S03]  /*1550*/  FMUL.FTZ R40, R37, 0.5 ;  /* 0x3f00000025287820 */ /* 0x000fc60000410000 */
[----:B------:R-:W-:-:S04]  /*1560*/  FFMA R36, -R11, R11, R36 ;  /* 0x0000000b0b247223 */ /* 0x000fc80000000124 */
[----:B------:R-:W-:-:S07]  /*1570*/  FFMA R40, R36, R40, R11 ;  /* 0x0000002824287223 */ /* 0x000fce000000000b */
.L_x_5135:
[----:B------:R-:W-:Y:S05]  /*1580*/  BSYNC B0 ;  /* 0x0000000000007941 */ /* 0x000fea0003800000 */
.L_x_5133:
        /* <DEDUP_REMOVED lines=14> */
[----:B------:R-:W-:-:S07]  /*1670*/  IMAD.MOV.U32 R37, RZ, RZ, R2 ;  /* 0x000000ffff257224 */ /* 0x000fce00078e0002 */
.L_x_5137:
[----:B------:R-:W-:Y:S05]  /*1680*/  BSYNC B2 ;  /* 0x0000000000027941 */ /* 0x000fea0003800000 */
.L_x_5136:
        /* <DEDUP_REMOVED lines=21> */
[----:B------:R-:W-:-:S07]  /*17e0*/  MOV R8, R2 ;  /* 0x0000000200087202 */ /* 0x000fce0000000f00 */
.L_x_5139:
[----:B------:R-:W-:Y:S05]  /*17f0*/  BSYNC B2 ;  /* 0x0000000000027941 */ /* 0x000fea0003800000 */
.L_x_5138:
        /* <DEDUP_REMOVED lines=15> */
.L_x_5141:
[----:B------:R-:W-:Y:S05]  /*18f0*/  BSYNC B2 ;  /* 0x0000000000027941 */ /* 0x000fea0003800000 */
.L_x_5140:
[----:B------:R-:W-:Y:S01]  /*1900*/  IADD3 R9, R2, -0xd000000, RZ ;  /* 0xf300000002097810 */ /* 0x000fe20007ffe0ff */
[----:B------:R0:W1:Y:S01]  /*1910*/  MUFU.RSQ R11, R2 ;  /* 0x00000002000b7308 */ /* 0x0000620000001400 */
[----:B------:R-:W-:Y:S02]  /*1920*/  BSSY B0, `(.L_x_5142) ;  /* 0x000000b000007945 */ /* 0x000fe40003800000 */
[----:B------:R-:W-:-:S13]  /*1930*/  ISETP.GT.U32.AND P3, PT, R9, 0x727fffff, PT ;  /* 0x727fffff0900780c */ /* 0x000fda0003f64070 */
[----:B0-----:R-:W-:Y:S05]  /*1940*/  @!P3 BRA `(.L_x_5143) ;  /* 0x000000000010b947 */ /* 0x001fea0003800000 */
[----:B------:R-:W-:Y:S02]  /*1950*/  MOV R36, R2 ;  /* 0x0000000200247202 */ /* 0x000fe40000000f00 */
[----:B------:R-:W-:-:S07]  /*1960*/  MOV R2, 0x1980 ;  /* 0x0000198000027802 */ /* 0x000fce0000000f00 */
[----:B-1----:R-:W-:Y:S05]  /*1970*/  CALL.REL.NOINC `($__internal_118_$__cuda_sm20_sqrt_rn_f32_slowpath) ;  /* 0x00000014007c7944 */ /* 0x002fea0003c00000 */
[----:B------:R-:W-:Y:S05]  /*1980*/  BRA `(.L_x_5144) ;  /* 0x0000000000107947 */ /* 0x000fea0003800000 */
.L_x_5143:
[C---:B-1----:R-:W-:Y:S01]  /*1990*/  FMUL.FTZ R9, R11.reuse, R2 ;  /* 0x000000020b097220 */ /* 0x042fe20000410000 */
[----:B------:R-:W-:-:S03]  /*19a0*/  FMUL.FTZ R40, R11, 0.5 ;  /* 0x3f0000000b287820 */ /* 0x000fc60000410000 */
[----:B------:R-:W-:-:S04]  /*19b0*/  FFMA R2, -R9, R9, R2 ;  /* 0x0000000909027223 */ /* 0x000fc80000000102 */
[----:B------:R-:W-:-:S07]  /*19c0*/  FFMA R40, R2, R40, R9 ;  /* 0x0000002802287223 */ /* 0x000fce0000000009 */
.L_x_5144:
[----:B------:R-:W-:Y:S05]  /*19d0*/  BSYNC B0 ;  /* 0x0000000000007941 */ /* 0x000fea0003800000 */
.L_x_5142:
        /* <DEDUP_REMOVED lines=14> */
.L_x_5146:
[----:B------:R-:W-:Y:S05]  /*1ac0*/  BSYNC B2 ;  /* 0x0000000000027941 */ /* 0x000fea0003800000 */
.L_x_5145:
[----:B------:R-:W-:Y:S01]  /*1ad0*/  FFMA R2, R3, UR29, R2 ;  /* 0x0000001d03027c23 */ /* 0x000fe20008000002 */
[----:B------:R-:W-:Y:S06]  /*1ae0*/  BRA `(.L_x_5147) ;  /* 0x0000001000507947 */ /* 0x000fec0003800000 */
.L_x_5110:
        /* <DEDUP_REMOVED lines=21> */
[----:B------:R-:W-:Y:S05]  /*1c40*/  CALL.REL.NOINC `($__internal_119_$__cuda_sm3x_div_rn_noftz_f32_slowpath) ;  /* 0x0000001400207944 */ /* 0x000fea0003c00000 */
[----:B------:R-:W-:-:S07]  /*1c50*/  MOV R46, R2 ;  /* 0x00000002002e7202 */ /* 0x000fce0000000f00 */
.L_x_5149:
[----:B------:R-:W-:Y:S05]  /*1c60*/  BSYNC B2 ;  /* 0x0000000000027941 */ /* 0x000fea0003800000 */
.L_x_5148:
        /* <DEDUP_REMOVED lines=16> */
.L_x_5151:
[----:B------:R-:W-:Y:S05]  /*1d70*/  BSYNC B2 ;  /* 0x0000000000027941 */ /* 0x000fea0003800000 */
.L_x_5150:
        /* <DEDUP_REMOVED lines=8> */
.L_x_5153:
[C---:B-1----:R-:W-:Y:S01]  /*1e00*/  FMUL.FTZ R37, R43.reuse, R36 ;  /* 0x000000242b257220 */ /* 0x042fe20000410000 */
[----:B------:R-:W-:-:S03]  /*1e10*/  FMUL.FTZ R40, R43, 0.5 ;  /* 0x3f0000002b287820 */ /* 0x000fc60000410000 */
[----:B------:R-:W-:-:S04]  /*1e20*/  FFMA R36, -R37, R37, R36 ;  /* 0x0000002525247223 */ /* 0x000fc80000000124 */
[----:B------:R-:W-:-:S07]  /*1e30*/  FFMA R40, R36, R40, R37 ;  /* 0x0000002824287223 */ /* 0x000fce0000000025 */
.L_x_5154:
[----:B------:R-:W-:Y:S05]  /*1e40*/  BSYNC B0 ;  /* 0x0000000000007941 */ /* 0x000fea0003800000 */
.L_x_5152:
        /* <DEDUP_REMOVED lines=14> */
.L_x_5156:
[----:B------:R-:W-:Y:S05]  /*1f30*/  BSYNC B2 ;  /* 0x0000000000027941 */ /* 0x000fea0003800000 */
.L_x_5155:
        /* <DEDUP_REMOVED lines=23> */
.L_x_5158:
[----:B------:R-:W-:Y:S05]  /*20b0*/  BSYNC B2 ;  /* 0x0000000000027941 */ /* 0x000fea0003800000 */
.L_x_5157:
        /* <DEDUP_REMOVED lines=15> */
.L_x_5160:
[----:B------:R-:W-:Y:S05]  /*21b0*/  BSYNC B2 ;  /* 0x0000000000027941 */ /* 0x000fea0003800000 */
.L_x_5159:
        /* <DEDUP_REMOVED lines=9> */
.L_x_5162:
[C---:B-1----:R-:W-:Y:S01]  /*2250*/  FMUL.FTZ R37, R43.reuse, R2 ;  /* 0x000000022b257220 */ /* 0x042fe20000410000 */
[----:B------:R-:W-:-:S03]  /*2260*/  FMUL.FTZ R40, R43, 0.5 ;  /* 0x3f0000002b287820 */ /* 0x000fc60000410000 */
[----:B------:R-:W-:-:S04]  /*2270*/  FFMA R2, -R37, R37, R2 ;  /* 0x0000002525027223 */ /* 0x000fc80000000102 */
[----:B------:R-:W-:-:S07]  /*2280*/  FFMA R40, R2, R40, R37 ;  /* 0x0000002802287223 */ /* 0x000fce0000000025 */
.L_x_5163:
[----:B------:R-:W-:Y:S05]  /*2290*/  BSYNC B0 ;  /* 0x0000000000007941 */ /* 0x000fea0003800000 */
.L_x_5161:
        /* <DEDUP_REMOVED lines=14> */
.L_x_5165:
[----:B------:R-:W-:Y:S05]  /*2380*/  BSYNC B2 ;  /* 0x0000000000027941 */ /* 0x000fea0003800000 */
.L_x_5164:
        /* <DEDUP_REMOVED lines=23> */
.L_x_5167:
[----:B------:R-:W-:Y:S05]  /*2500*/  BSYNC B2 ;  /* 0x0000000000027941 */ /* 0x000fea0003800000 */
.L_x_5166:
        /* <DEDUP_REMOVED lines=15> */
.L_x_5169:
[----:B------:R-:W-:Y:S05]  /*2600*/  BSYNC B2 ;  /* 0x0000000000027941 */ /* 0x000fea0003800000 */
.L_x_5168:
[----:B------:R-:W-:Y:S01]  /*2610*/  VIADD R11, R2, 0xf3000000 ;  /* 0xf3000000020b7836 */ /* 0x000fe20000000000 */
[----:B------:R0:W1:Y:S01]  /*2620*/  MUFU.RSQ R37, R2 ;  /* 0x0000000200257308 */ /* 0x0000620000001400 */
[----:B------:R-:W-:Y:S03]  /*2630*/  BSSY B0, `(.L_x_5170) ;  /* 0x000000b000007945 */ /* 0x000fe60003800000 */
[----:B------:R-:W-:-:S13]  /*2640*/  ISETP.GT.U32.AND P3, PT, R11, 0x727fffff, PT ;  /* 0x727fffff0b00780c */ /* 0x000fda0003f64070 */
[----:B01----:R-:W-:Y:S05]  /*2650*/  @!P3 BRA `(.L_x_5171) ;  /* 0x000000000010b947 */ /* 0x003fea0003800000 */
[----:B------:R-:W-:Y:S02]  /*2660*/  MOV R36, R2 ;  /* 0x0000000200247202 */ /* 0x000fe40000000f00 */
[----:B------:R-:W-:-:S07]  /*2670*/  MOV R2, 0x2690 ;  /* 0x0000269000027802 */ /* 0x000fce0000000f00 */
[----:B------:R-:W-:Y:S05]  /*2680*/  CALL.REL.NOINC `($__internal_118_$__cuda_sm20_sqrt_rn_f32_slowpath) ;  /* 0x0000000800387944 */ /* 0x000fea0003c00000 */
[----:B------:R-:W-:Y:S05]  /*2690*/  BRA `(.L_x_5172) ;  /* 0x0000000000107947 */ /* 0x000fea0003800000 */
.L_x_5171:
[C---:B------:R-:W-:Y:S01]  /*26a0*/  FMUL.FTZ R11, R37.reuse, R2 ;  /* 0x00000002250b7220 */ /* 0x040fe20000410000 */
[----:B------:R-:W-:-:S03]  /*26b0*/  FMUL.FTZ R40, R37, 0.5 ;  /* 0x3f00000025287820 */ /* 0x000fc60000410000 */
[----:B------:R-:W-:-:S04]  /*26c0*/  FFMA R2, -R11, R11, R2 ;  /* 0x0000000b0b027223 */ /* 0x000fc80000000102 */
[----:B------:R-:W-:-:S07]  /*26d0*/  FFMA R40, R2, R40, R11 ;  /* 0x0000002802287223 */ /* 0x000fce000000000b */
.L_x_5172:
[----:B------:R-:W-:Y:S05]  /*26e0*/  BSYNC B0 ;  /* 0x0000000000007941 */ /* 0x000fea0003800000 */
.L_x_5170:
        /* <DEDUP_REMOVED lines=14> */
.L_x_5174:
[----:B------:R-:W-:Y:S05]  /*27d0*/  BSYNC B2 ;  /* 0x0000000000027941 */ /* 0x000fea0003800000 */
.L_x_5173:
        /* <DEDUP_REMOVED lines=21> */
[----:B------:R-:W-:Y:S05]  /*2930*/  CALL.REL.NOINC `($__internal_119_$__cuda_sm3x_div_rn_noftz_f32_slowpath) ;  /* 0x0000000400e47944 */ /* 0x000fea0003c00000 */
[----:B------:R-:W-:-:S07]  /*2940*/  MOV R8, R2 ;  /* 0x0000000200087202 */ /* 0x000fce0000000f00 */
.L_x_5176:
[----:B------:R-:W-:Y:S05]  /*2950*/  BSYNC B2 ;  /* 0x0000000000027941 */ /* 0x000fea0003800000 */
.L_x_5175:
        /* <DEDUP_REMOVED lines=16> */
.L_x_5178:
[----:B------:R-:W-:Y:S05]  /*2a60*/  BSYNC B2 ;  /* 0x0000000000027941 */ /* 0x000fea0003800000 */
.L_x_5177:
        /* <DEDUP_REMOVED lines=8> */
.L_x_5180:
[C---:B-1----:R-:W-:Y:S01]  /*2af0*/  FMUL.FTZ R9, R11.reuse, R36 ;  /* 0x000000240b097220 */ /* 0x042fe20000410000 */
[----:B------:R-:W-:-:S03]  /*2b00*/  FMUL.FTZ R40, R11, 0.5 ;  /* 0x3f0000000b287820 */ /* 0x000fc60000410000 */
[----:B------:R-:W-:-:S04]  /*2b10*/  FFMA R36, -R9, R9, R36 ;  /* 0x0000000909247223 */ /* 0x000fc80000000124 */
[----:B------:R-:W-:-:S07]  /*2b20*/  FFMA R40, R36, R40, R9 ;  /* 0x0000002824287223 */ /* 0x000fce0000000009 */
.L_x_5181:
[----:B------:R-:W-:Y:S05]  /*2b30*/  BSYNC B0 ;  /* 0x0000000000007941 */ /* 0x000fea0003800000 */
.L_x_5179:
        /* <DEDUP_REMOVED lines=14> */
.L_x_5182:
[----:B------:R-:W-:Y:S05]  /*2c20*/  BSYNC B2 ;  /* 0x0000000000027941 */ /* 0x000fea0003800000 */
.L_x_5147:
[----:B------:R-:W0:Y:S01]  /*2c30*/  LDC.64 R8, c[0x0][0x210] ;  /* 0x00008400ff087b82 */ /* 0x000e220000000a00 */
[----:B------:R-:W-:Y:S01]  /*2c40*/  FFMA R5, -R38, UR30, R5 ;  /* 0x0000001e26057c23 */ /* 0x000fe20008000105 */
[----:B------:R-:W-:Y:S01]  /*2c50*/  FFMA R4, -R49, UR30, R4 ;  /* 0x0000001e31047c23 */ /* 0x000fe20008000104 */
[----:B------:R-:W-:Y:S01]  /*2c60*/  ISETP.LT.U32.AND P4, PT, R24, UR6, PT ;  /* 0x0000000618007c0c */ /* 0x000fe2000bf81070 */
[----:B------:R-:W-:Y:S01]  /*2c70*/  BSSY B0, `(.L_x_5183) ;  /* 0x0000018000007945 */ /* 0x000fe20003800000 */
[----:B------:R-:W-:Y:S01]  /*2c80*/  FFMA R51, -R51, UR30, R6 ;  /* 0x0000001e33337c23 */ /* 0x000fe20008000106 */
[----:B------:R-:W-:Y:S02]  /*2c90*/  @P0 F2FP.F16.F32.PACK_AB R5, RZ, R5 ;  /* 0x00000005ff05023e */ /* 0x000fe400000000ff */
[----:B------:R-:W-:Y:S02]  /*2ca0*/  @P1 F2FP.F16.F32.PACK_AB R4, RZ, R4 ;  /* 0x00000004ff04123e */ /* 0x000fe400000000ff */
        /* <DEDUP_REMOVED lines=14> */
[----:B------:R-:W-:Y:S02]  /*2d90*/  F2FP.F16.F32.PACK_AB R0, RZ, R51 ;  /* 0x00000033ff00723e */ /* 0x000fe400000000ff */
[C---:B------:R-:W-:Y:S02]  /*2da0*/  IADD3.X R5, R15.reuse, UR19, RZ, P1, !PT ;  /* 0x000000130f057c10 */ /* 0x040fe40008ffe4ff */
[----:B------:R-:W-:Y:S01]  /*2db0*/  IADD3.X R17, R15, UR9, RZ, P0, !PT ;  /* 0x000000090f117c10 */ /* 0x000fe200087fe4ff */
[----:B------:R0:W-:Y:S04]  /*2dc0*/  STG.E.U16 desc[UR20][R18.64], R0 ;  /* 0x0000000012007986 */ /* 0x0001e8000c101514 */
[----:B------:R0:W-:Y:S04]  /*2dd0*/  STG.E desc[UR20][R4.64], R46 ;  /* 0x0000002e04007986 */ /* 0x0001e8000c101914 */
[----:B------:R0:W-:Y:S02]  /*2de0*/  STG.E desc[UR20][R16.64], R13 ;  /* 0x0000000d10007986 */ /* 0x0001e4000c101914 */
.L_x_5184:
[----:B------:R-:W-:Y:S05]  /*2df0*/  BSYNC B0 ;  /* 0x0000000000007941 */ /* 0x000fea0003800000 */
.L_x_5183:
[----:B------:R-:W-:Y:S01]  /*2e00*/  BSSY B0, `(.L_x_5185) ;  /* 0x000000b000007945 */ /* 0x000fe20003800000 */
[----:B01----:R-:W-:-:S03]  /*2e10*/  FFMA R0, -R2, UR30, R3 ;  /* 0x0000001e02007c23 */ /* 0x003fc60008000103 */
[----:B------:R-:W-:Y:S05]  /*2e20*/  @!P2 BRA `(.L_x_5186) ;  /* 0x000000000020a947 */ /* 0x000fea0003800000 */
[C---:B------:R-:W-:Y:S02]  /*2e30*/  IADD3 R2, P1, R14.reuse, UR18, RZ ;  /* 0x000000120e027c10 */ /* 0x040fe4000ff3e0ff */
[----:B------:R-:W-:Y:S02]  /*2e40*/  IADD3 R14, P0, R14, UR8, RZ ;  /* 0x000000080e0e7c10 */ /* 0x000fe4000ff1e0ff */
[----:B------:R-:W-:Y:S02]  /*2e50*/  F2FP.F16.F32.PACK_AB R0, RZ, R0 ;  /* 0x00000000ff00723e */ /* 0x000fe400000000ff */
[C---:B------:R-:W-:Y:S02]  /*2e60*/  IADD3.X R3, R12.reuse, UR19, RZ, P1, !PT ;  /* 0x000000130c037c10 */ /* 0x040fe40008ffe4ff */
[----:B------:R-:W-:Y:S01]  /*2e70*/  IADD3.X R15, R12, UR9, RZ, P0, !PT ;  /* 0x000000090c0f7c10 */ /* 0x000fe200087fe4ff */
[----:B------:R0:W-:Y:S04]  /*2e80*/  STG.E.U16 desc[UR20][R26.64], R0 ;  /* 0x000000001a007986 */ /* 0x0001e8000c101514 */
[----:B------:R0:W-:Y:S04]  /*2e90*/  STG.E desc[UR20][R2.64], R7 ;  /* 0x0000000702007986 */ /* 0x0001e8000c101914 */
[----:B------:R0:W-:Y:S02]  /*2ea0*/  STG.E desc[UR20][R14.64], R10 ;  /* 0x0000000a0e007986 */ /* 0x0001e4000c101914 */
.L_x_5186:
[----:B------:R-:W-:Y:S05]  /*2eb0*/  BSYNC B0 ;  /* 0x0000000000007941 */ /* 0x000fea0003800000 */
.L_x_5185:
        /* <DEDUP_REMOVED lines=11> */
        .weak           $__internal_118_$__cuda_sm20_sqrt_rn_f32_slowpath
        .type           $__internal_118_$__cuda_sm20_sqrt_rn_f32_slowpath,@function
        .size           $__internal_118_$__cuda_sm20_sqrt_rn_f32_slowpath,($__internal_119_$__cuda_sm3x_div_rn_noftz_f32_slowpath - $__internal_118_$__cuda_sm20_sqrt_rn_f32_slowpath)
$__internal_118_$__cuda_sm20_sqrt_rn_f32_slowpath:
        /* <DEDUP_REMOVED lines=19> */
.L_x_5188:
[----:B------:R-:W-:Y:S01]  /*30a0*/  HFMA2.MMA R37, -RZ, RZ, 0, 0 ;  /* 0x00000000ff257435 */ /* 0x000fe200000001ff */
[----:B------:R-:W-:-:S05]  /*30b0*/  IMAD.MOV.U32 R36, RZ, RZ, R2 ;  /* 0x000000ffff247224 */ /* 0x000fca00078e0002 */
[----:B------:R-:W-:Y:S05]  /*30c0*/  RET.REL.NODEC R36 `(_Z25multi_tensor_apply_kernelI18TensorListMetadataILi4ELb0EEN18transformer_engine17multi_tensor_adam11AdamFunctorI6__halffflEEJffffffNS3_10adamMode_tEfEEvlPViT_T0_DpT1_) ;  /* 0xffffffcc24cc7950 */ /* 0x000fea0003c3ffff */
        .weak           $__internal_119_$__cuda_sm3x_div_rn_noftz_f32_slowpath
        .type           $__internal_119_$__cuda_sm3x_div_rn_noftz_f32_slowpath,@function
        .size           $__internal_119_$__cuda_sm3x_div_rn_noftz_f32_slowpath,(.L_x_5602 - $__internal_119_$__cuda_sm3x_div_rn_noftz_f32_slowpath)
$__internal_119_$__cuda_sm3x_div_rn_noftz_f32_slowpath:
        /* <DEDUP_REMOVED lines=35> */
.L_x_5190:
        /* <DEDUP_REMOVED lines=51> */
.L_x_5197:
[----:B------:R-:W-:-:S04]  /*3630*/  LOP3.LUT R2, R2, 0x80000000, RZ, 0xc0, !PT ;  /* 0x8000000002027812 */ /* 0x000fc800078ec0ff */
[----:B------:R-:W-:Y:S01]  /*3640*/  LOP3.LUT R2, R2, 0x7f800000, RZ, 0xfc, !PT ;  /* 0x7f80000002027812 */ /* 0x000fe200078efcff */
[----:B------:R-:W-:Y:S06]  /*3650*/  BRA `(.L_x_5198) ;  /* 0x0000000000047947 */ /* 0x000fec0003800000 */
.L_x_5196:
[----:B------:R-:W-:-:S07]  /*3660*/  LEA R2, R37, R2, 0x17 ;  /* 0x0000000225027211 */ /* 0x000fce00078eb8ff */
.L_x_5198:
[----:B------:R-:W-:Y:S05]  /*3670*/  BSYNC B1 ;  /* 0x0000000000017941 */ /* 0x000fea0003800000 */
.L_x_5195:
[----:B------:R-:W-:Y:S05]  /*3680*/  BRA `(.L_x_5199) ;  /* 0x0000000000207947 */ /* 0x000fea0003800000 */
.L_x_5194:
[----:B------:R-:W-:-:S04]  /*3690*/  LOP3.LUT R2, R2, 0x80000000, R45, 0x48, !PT ;  /* 0x8000000002027812 */ /* 0x000fc800078e482d */
[----:B------:R-:W-:Y:S01]  /*36a0*/  LOP3.LUT R2, R2, 0x7f800000, RZ, 0xfc, !PT ;  /* 0x7f80000002027812 */ /* 0x000fe200078efcff */
[----:B------:R-:W-:Y:S06]  /*36b0*/  BRA `(.L_x_5199) ;  /* 0x0000000000147947 */ /* 0x000fec0003800000 */
.L_x_5193:
[----:B------:R-:W-:Y:S01]  /*36c0*/  LOP3.LUT R2, R2, 0x80000000, R45, 0x48, !PT ;  /* 0x8000000002027812 */ /* 0x000fe200078e482d */
[----:B------:R-:W-:Y:S06]  /*36d0*/  BRA `(.L_x_5199) ;  /* 0x00000000000c7947 */ /* 0x000fec0003800000 */
.L_x_5192:
[----:B------:R-:W0:Y:S01]  /*36e0*/  MUFU.RSQ R2, -QNAN ;  /* 0xffc0000000027908 */ /* 0x000e220000001400 */
[----:B------:R-:W-:Y:S05]  /*36f0*/  BRA `(.L_x_5199) ;  /* 0x0000000000047947 */ /* 0x000fea0003800000 */
.L_x_5191:
[----:B------:R-:W-:-:S07]  /*3700*/  FADD.FTZ R2, R45, R2 ;  /* 0x000000022d027221 */ /* 0x000fce0000010000 */
.L_x_5199:
[----:B------:R-:W-:Y:S05]  /*3710*/  BSYNC B0 ;  /* 0x0000000000007941 */ /* 0x000fea0003800000 */
.L_x_5189:
[----:B------:R-:W-:Y:S01]  /*3720*/  HFMA2.MMA R37, -RZ, RZ, 0, 0 ;  /* 0x00000000ff257435 */ /* 0x000fe200000001ff */
[----:B------:R-:W-:-:S05]  /*3730*/  MOV R36, R40 ;  /* 0x0000002800247202 */ /* 0x000fca0000000f00 */
[----:B0-----:R-:W-:Y:S05]  /*3740*/  RET.REL.NODEC R36 `(_Z25multi_tensor_apply_kernelI18TensorListMetadataILi4ELb0EEN18transformer_engine17multi_tensor_adam11AdamFunctorI6__halffflEEJffffffNS3_10adamMode_tEfEEvlPViT_T0_DpT1_) ;  /* 0xffffffc8242c7950 */ /* 0x001fea0003c3ffff */
.L_x_5200:
        /* <DEDUP_REMOVED lines=11> */
.L_x_5602:


//--------------------- .text._Z25multi_tensor_apply_kernelI18TensorListMetadataILi4ELb0EEN18transformer_engine17multi_tensor_adam11AdamFunctorIf13__nv_bfloat16flEEJffffffNS3_10adamMode_tEfEEvlPViT_T0_DpT1_ --------------------------
	.section	.text._Z25multi_tensor_apply_kernelI18TensorListMetadataILi4ELb0EEN18transformer_engine17multi_tensor_adam11AdamFunctorIf13__nv_bfloat16flEEJffffffNS3_10adamMode_tEfEEvlPViT_T0_DpT1_,"ax",@progbits
	.align	128
        .global         _Z25multi_tensor_apply_kernelI18TensorListMetadataILi4ELb0EEN18transformer_engine17multi_tensor_adam11AdamFunctorIf13__nv_bfloat16flEEJffffffNS3_10adamMode_tEfEEvlPViT_T0_DpT1_
        .type           _Z25multi_tensor_apply_kernelI18TensorListMetadataILi4ELb0EEN18transformer_engine17multi_tensor_adam11AdamFunctorIf13__nv_bfloat16flEEJffffffNS3_10adamMode_tEfEEvlPViT_T0_DpT1_,@function
        .size           _Z25multi_tensor_apply_kernelI18TensorListMetadataILi4ELb0EEN18transformer_engine17multi_tensor_adam11AdamFunctorIf13__nv_bfloat16flEEJffffffNS3_10adamMode_tEfEEvlPViT_T0_DpT1_,(.L_x_5604 - _Z25multi_tensor_apply_kernelI18TensorListMetadataILi4ELb0EEN18transformer_engine17multi_tensor_adam11AdamFunctorIf13__nv_bfloat16flEEJffffffNS3_10adamMode_tEfEEvlPViT_T0_DpT1_)
        .other          _Z25multi_tensor_apply_kernelI18TensorListMetadataILi4ELb0EEN18transformer_engine17multi_tensor_adam11AdamFunctorIf13__nv_bfloat16flEEJffffffNS3_10adamMode_tEfEEvlPViT_T0_DpT1_,@"STO_CUDA_ENTRY STV_DEFAULT"
_Z25multi_tensor_apply_kernelI18TensorListMetadataILi4ELb0EEN18transformer_engine17multi_tensor_adam11AdamFunctorIf13__nv_bfloat16flEEJffffffNS3_10adamMode_tEfEEvlPViT_T0_DpT1_:
.text._Z25multi_tensor_apply_kernelI18TensorListMetadataILi4ELb0EEN18transformer_engine17multi_tensor_adam11AdamFunctorIf13__nv_bfloat16flEEJffffffNS3_10adamMode_tEfEEvlPViT_T0_DpT1_:
        /* <DEDUP_REMOVED lines=44> */
.L_x_5279:
[----:B------:R-:W0:Y:S01]  /*02c0*/  S2R R2, SR_TID.X ;  /* 0x0000000000027919 */ /* 0x000e220000002100 */
[----:B------:R-:W-:Y:S01]  /*02d0*/  MOV R5, UR11 ;  /* 0x0000000b00057c02 */ /* 0x000fe20008000f00 */
[----:B------:R-:W-:Y:S01]  /*02e0*/  UIMAD UR12, UR26, UR22, URZ ;  /* 0x000000161a0c72a4 */ /* 0x000fe2000f8e023f */
[----:B------:R-:W-:Y:S01]  /*02f0*/  IMAD.U32 R9, RZ, RZ, UR10 ;  /* 0x0000000aff097e24 */ /* 0x000fe2000f8e00ff */
[----:B------:R-:W-:Y:S02]  /*0300*/  MOV R11, UR11 ;  /* 0x0000000b000b7c02 */ /* 0x000fe40008000f00 */
        /* <DEDUP_REMOVED lines=12> */
[----:B------:R-:W-:Y:S01]  /*03d0*/  ISETP.LT.U32.AND P3, PT, R6, UR6, PT ;  /* 0x0000000606007c0c */ /* 0x000fe2000bf61070 */
[----:B------:R-:W-:Y:S01]  /*03e0*/  IMAD.SHL.U32 R24, R2, 0x4, RZ ;  /* 0x0000000402187824 */ /* 0x000fe200078e00ff */
[----:B------:R-:W-:Y:S02]  /*03f0*/  ISETP.GE.AND.EX P1, PT, R7, UR23, PT, P2 ;  /* 0x0000001707007c0c */ /* 0x000fe4000bf26320 */
[----:B------:R-:W-:-:S02]  /*0400*/  ISETP.GE.U32.AND P2, PT, R16, UR22, PT ;  /* 0x0000001610007c0c */ /* 0x000fc4000bf46070 */
[----:B------:R-:W-:Y:S02]  /*0410*/  SHF.R.S32.HI R17, RZ, 0x1f, R16 ;  /* 0x0000001fff117819 */ /* 0x000fe40000011410 */
[----:B------:R-:W-:Y:S01]  /*0420*/  ISETP.GT.AND.EX P1, PT, R5, R7, !P1, P3 ;  /* 0x000000070500720c */ /* 0x000fe20004f24330 */
[----:B------:R-:W-:Y:S01]  /*0430*/  IMAD.WIDE.U32 R6, R9, UR22, R6 ;  /* 0x0000001609067c25 */ /* 0x000fe2000f8e0006 */
[C---:B------:R-:W-:Y:S02]  /*0440*/  ISETP.LT.U32.AND P3, PT, R16.reuse, UR6, PT ;  /* 0x0000000610007c0c */ /* 0x040fe4000bf61070 */
[----:B------:R-:W-:Y:S02]  /*0450*/  ISETP.GE.AND.EX P2, PT, R17, UR23, PT, P2 ;  /* 0x0000001711007c0c */ /* 0x000fe4000bf46320 */
[----:B------:R-:W-:Y:S02]  /*0460*/  IADD3 R18, R16, UR25, RZ ;  /* 0x0000001910127c10 */ /* 0x000fe4000fffe0ff */
[----:B------:R-:W-:Y:S01]  /*0470*/  ISETP.GT.AND.EX P2, PT, R11, R17, !P2, P3 ;  /* 0x000000110b00720c */ /* 0x000fe20005744330 */
[----:B------:R-:W-:Y:S01]  /*0480*/  IMAD.WIDE.U32 R16, R9, UR22, R16 ;  /* 0x0000001609107c25 */ /* 0x000fe2000f8e0010 */
[----:B------:R-:W-:-:S02]  /*0490*/  IADD3 R3, R3, UR12, RZ ;  /* 0x0000000c03037c10 */ /* 0x000fc4000fffe0ff */
[----:B------:R-:W-:Y:S01]  /*04a0*/  @P0 LEA R4, P4, R2, UR14, 0x1 ;  /* 0x0000000e02040c11 */ /* 0x000fe2000f8808ff */
[----:B------:R-:W-:Y:S01]  /*04b0*/  VIADD R12, R17, UR12 ;  /* 0x0000000c110c7c36 */ /* 0x000fe20008000000 */
[----:B------:R-:W-:Y:S02]  /*04c0*/  ISETP.GE.U32.AND P3, PT, R18, UR22, PT ;  /* 0x0000001612007c0c */ /* 0x000fe4000bf66070 */
[----:B------:R-:W-:Y:S02]  /*04d0*/  SHF.R.S32.HI R19, RZ, 0x1f, R18 ;  /* 0x0000001fff137819 */ /* 0x000fe40000011412 */
[C-C-:B------:R-:W-:Y:S02]  /*04e0*/  @P0 LEA.HI.X R5, R2.reuse, UR15, R3.reuse, 0x1, P4 ;  /* 0x0000000f02050c11 */ /* 0x140fe4000a0f0c03 */
[----:B------:R-:W-:Y:S02]  /*04f0*/  SHF.L.U64.HI R25, R2, 0x2, R3 ;  /* 0x0000000202197819 */ /* 0x000fe40000010203 */
[----:B------:R-:W-:Y:S01]  /*0500*/  ISETP.LT.U32.AND P4, PT, R18, UR6, PT ;  /* 0x0000000612007c0c */ /* 0x000fe2000bf81070 */
[----:B------:R-:W-:Y:S01]  /*0510*/  HFMA2.MMA R13, -RZ, RZ, 0, 0 ;  /* 0x00000000ff0d7435 */ /* 0x000fe200000001ff */
[----:B------:R-:W-:Y:S01]  /*0520*/  ISETP.GE.AND.EX P3, PT, R19, UR23, PT, P3 ;  /* 0x0000001713007c0c */ /* 0x000fe2000bf66330 */
[----:B------:R-:W-:Y:S01]  /*0530*/  IMAD.MOV.U32 R14, RZ, RZ, RZ ;  /* 0x000000ffff0e7224 */ /* 0x000fe200078e00ff */
[----:B------:R-:W-:-:S02]  /*0540*/  IADD3 R3, R7, UR12, RZ ;  /* 0x0000000c07037c10 */ /* 0x000fc4000fffe0ff */
[----:B------:R-:W-:Y:S01]  /*0550*/  MOV R10, RZ ;  /* 0x000000ff000a7202 */ /* 0x000fe20000000f00 */
[----:B------:R-:W-:Y:S01]  /*0560*/  HFMA2.MMA R45, -RZ, RZ, 0, 0 ;  /* 0x00000000ff2d7435 */ /* 0x000fe200000001ff */
[C---:B------:R-:W-:Y:S01]  /*0570*/  @P1 LEA R2, P5, R6.reuse, UR14, 0x1 ;  /* 0x0000000e06021c11 */ /* 0x040fe2000f8a08ff */
[----:B------:R-:W2:Y:S01]  /*0580*/  @P0 LDG.E.U16 R0, desc[UR20][R4.64] ;  /* 0x0000001404000981 */ /* 0x000ea2000c1e1500 */
[----:B------:R-:W-:Y:S01]  /*0590*/  ISETP.GT.AND.EX P3, PT, R11, R19, !P3, P4 ;  /* 0x000000130b00720c */ /* 0x000fe20005f64340 */
[----:B------:R-:W-:Y:S01]  /*05a0*/  IMAD.WIDE.U32 R18, R9, UR22, R18 ;  /* 0x0000001609127c25 */ /* 0x000fe2000f8e0012 */
[C-C-:B------:R-:W-:Y:S02]  /*05b0*/  SHF.L.U64.HI R15, R6.reuse, 0x2, R3.reuse ;  /* 0x00000002060f7819 */ /* 0x140fe40000010203 */
[C---:B------:R-:W-:Y:S02]  /*05c0*/  SHF.L.U32 R30, R6.reuse, 0x2, RZ ;  /* 0x00000002061e7819 */ /* 0x040fe400000006ff */
[----:B------:R-:W-:-:S02]  /*05d0*/  @P1 LEA.HI.X R3, R6, UR15, R3, 0x1, P5 ;  /* 0x0000000f06031c11 */ /* 0x000fc4000a8f0c03 */
[C---:B------:R-:W-:Y:S02]  /*05e0*/  @P2 SHF.L.U32 R6, R16.reuse, 0x2, RZ ;  /* 0x0000000210062819 */ /* 0x040fe400000006ff */
[--C-:B------:R-:W-:Y:S01]  /*05f0*/  @P2 SHF.L.U64.HI R7, R16, 0x2, R12.reuse ;  /* 0x0000000210072819 */ /* 0x100fe2000001020c */
[----:B------:R-:W3:Y:S01]  /*0600*/  @P1 LDG.E.U16 R2, desc[UR20][R2.64] ;  /* 0x0000001402021981 */ /* 0x000ee2000c1e1500 */
[----:B------:R-:W-:Y:S02]  /*0610*/  @P2 IADD3 R8, P4, R6, UR8, RZ ;  /* 0x0000000806082c10 */ /* 0x000fe4000ff9e0ff */
[C---:B------:R-:W-:Y:S02]  /*0620*/  @P2 LEA R32, P5, R16.reuse, UR14, 0x1 ;  /* 0x0000000e10202c11 */ /* 0x040fe4000f8a08ff */
[----:B------:R-:W-:Y:S02]  /*0630*/  @P2 IADD3.X R9, R7, UR9, RZ, P4, !PT ;  /* 0x0000000907092c10 */ /* 0x000fe4000a7fe4ff */
[----:B------:R-:W-:-:S02]  /*0640*/  @P2 LEA.HI.X R33, R16, UR15, R12, 0x1, P5 ;  /* 0x0000000f10212c11 */ /* 0x000fc4000a8f0c0c */
[C---:B------:R-:W-:Y:S01]  /*0650*/  @P2 IADD3 R20, P4, R6.reuse, UR18, RZ ;  /* 0x0000001206142c10 */ /* 0x040fe2000ff9e0ff */
[----:B------:R0:W5:Y:S01]  /*0660*/  @P2 LDG.E R13, desc[UR20][R8.64] ;  /* 0x00000014080d2981 */ /* 0x000162000c1e1900 */
[----:B------:R-:W-:Y:S02]  /*0670*/  @P2 IADD3 R6, P5, R6, UR16, RZ ;  /* 0x0000001006062c10 */ /* 0x000fe4000ffbe0ff */
[----:B------:R-:W-:Y:S01]  /*0680*/  IADD3 R11, R19, UR12, RZ ;  /* 0x0000000c130b7c10 */ /* 0x000fe2000fffe0ff */
[----:B------:R-:W4:Y:S01]  /*0690*/  @P2 LDG.E.U16 R32, desc[UR20][R32.64] ;  /* 0x0000001420202981 */ /* 0x000f22000c1e1500 */
[C---:B------:R-:W-:Y:S02]  /*06a0*/  @P3 LEA R22, P6, R18.reuse, UR14, 0x1 ;  /* 0x0000000e12163c11 */ /* 0x040fe4000f8c08ff */
[----:B------:R-:W-:Y:S02]  /*06b0*/  @P3 SHF.L.U32 R36, R18, 0x2, RZ ;  /* 0x0000000212243819 */ /* 0x000fe400000006ff */
[----:B------:R-:W-:-:S02]  /*06c0*/  @P2 IADD3.X R21, R7, UR19, RZ, P4, !PT ;  /* 0x0000001307152c10 */ /* 0x000fc4000a7fe4ff */
[----:B------:R-:W-:Y:S02]  /*06d0*/  @P2 IADD3.X R7, R7, UR17, RZ, P5, !PT ;  /* 0x0000001107072c10 */ /* 0x000fe4000affe4ff */
[C-C-:B------:R-:W-:Y:S02]  /*06e0*/  @P3 LEA.HI.X R23, R18.reuse, UR15, R11.reuse, 0x1, P6 ;  /* 0x0000000f12173c11 */ /* 0x140fe4000b0f0c0b */
[----:B0-----:R-:W-:Y:S02]  /*06f0*/  CS2R R8, SRZ ;  /* 0x0000000000087805 */ /* 0x001fe4000001ff00 */
[----:B------:R-:W-:Y:S01]  /*0700*/  @P3 SHF.L.U64.HI R3, R18, 0x2, R11 ;  /* 0x0000000212033819 */ /* 0x000fe2000001020b */
[----:B------:R0:W5:Y:S01]  /*0710*/  @P2 LDG.E R14, desc[UR20][R20.64] ;  /* 0x00000014140e2981 */ /* 0x000162000c1e1900 */
[C---:B------:R-:W-:Y:S02]  /*0720*/  @P3 IADD3 R26, P4, R36.reuse, UR8, RZ ;  /* 0x00000008241a3c10 */ /* 0x040fe4000ff9e0ff */
[C---:B------:R-:W-:Y:S01]  /*0730*/  @P3 IADD3 R28, P5, R36.reuse, UR18, RZ ;  /* 0x00000012241c3c10 */ /* 0x040fe2000ffbe0ff */
[----:B------:R1:W4:Y:S01]  /*0740*/  @P3 LDG.E.U16 R33, desc[UR20][R22.64] ;  /* 0x0000001416213981 */ /* 0x000322000c1e1500 */
[----:B------:R-:W-:-:S02]  /*0750*/  @P3 IADD3 R36, P6, R36, UR16, RZ ;  /* 0x0000001024243c10 */ /* 0x000fc4000ffde0ff */
[C---:B------:R-:W-:Y:S01]  /*0760*/  @P3 IADD3.X R27, R3.reuse, UR9, RZ, P4, !PT ;  /* 0x00000009031b3c10 */ /* 0x040fe2000a7fe4ff */
[----:B------:R-:W5:Y:S01]  /*0770*/  @P2 LDG.E R10, desc[UR20][R6.64] ;  /* 0x00000014060a2981 */ /* 0x000f62000c1e1900 */
[C---:B------:R-:W-:Y:S02]  /*0780*/  @P3 IADD3.X R29, R3.reuse, UR19, RZ, P5, !PT ;  /* 0x00000013031d3c10 */ /* 0x040fe4000affe4ff */
[----:B------:R-:W-:Y:S01]  /*0790*/  @P3 IADD3.X R37, R3, UR17, RZ, P6, !PT ;  /* 0x0000001103253c10 */ /* 0x000fe2000b7fe4ff */
[----:B------:R1:W5:Y:S01]  /*07a0*/  @P3 LDG.E R9, desc[UR20][R26.64] ;  /* 0x000000141a093981 */ /* 0x000362000c1e1900 */
[C---:B0-----:R-:W-:Y:S02]  /*07b0*/  IADD3 R20, P4, R24.reuse, UR16, RZ ;  /* 0x0000001018147c10 */ /* 0x041fe4000ff9e0ff */
[C---:B-1----:R-:W-:Y:S01]  /*07c0*/  IADD3 R22, P5, R24.reuse, UR18, RZ ;  /* 0x0000001218167c10 */ /* 0x042fe2000ffbe0ff */
[----:B------:R0:W5:Y:S01]  /*07d0*/  @P3 LDG.E R8, desc[UR20][R28.64] ;  /* 0x000000141c083981 */ /* 0x000162000c1e1900 */
[----:B------:R-:W-:-:S02]  /*07e0*/  IADD3 R24, P6, R24, UR8, RZ ;  /* 0x0000000818187c10 */ /* 0x000fc4000ffde0ff */
[C---:B------:R-:W-:Y:S02]  /*07f0*/  IADD3.X R21, R25.reuse, UR17, RZ, P4, !PT ;  /* 0x0000001119157c10 */ /* 0x040fe4000a7fe4ff */
[C---:B------:R-:W-:Y:S02]  /*0800*/  IADD3.X R23, R25.reuse, UR19, RZ, P5, !PT ;  /* 0x0000001319177c10 */ /* 0x040fe4000affe4ff */
[----:B------:R-:W-:Y:S02]  /*0810*/  IADD3.X R25, R25, UR9, RZ, P6, !PT ;  /* 0x0000000919197c10 */ /* 0x000fe4000b7fe4ff */
[C---:B------:R-:W-:Y:S02]  /*0820*/  IADD3 R26, P4, R30.reuse, UR16, RZ ;  /* 0x000000101e1a7c10 */ /* 0x040fe4000ff9e0ff */
[----:B------:R-:W-:Y:S02]  /*0830*/  CS2R R6, SRZ ;  /* 0x0000000000067805 */ /* 0x000fe4000001ff00 */
[C---:B0-----:R-:W-:Y:S01]  /*0840*/  IADD3 R28, P5, R30.reuse, UR18, RZ ;  /* 0x000000121e1c7c10 */ /* 0x041fe2000ffbe0ff */
[----:B------:R-:W-:Y:S01]  /*0850*/  IMAD.MOV.U32 R3, RZ, RZ, RZ ;  /* 0x000000ffff037224 */ /* 0x000fe200078e00ff */
[----:B------:R-:W-:-:S02]  /*0860*/  IADD3 R30, P6, R30, UR8, RZ ;  /* 0x000000081e1e7c10 */ /* 0x000fc4000ffde0ff */
[----:B------:R-:W-:Y:S02]  /*0870*/  CS2R R4, SRZ ;  /* 0x0000000000047805 */ /* 0x000fe4000001ff00 */
[----:B------:R-:W-:Y:S02]  /*0880*/  CS2R R34, SRZ ;  /* 0x0000000000227805 */ /* 0x000fe4000001ff00 */
[----:B------:R-:W-:Y:S01]  /*0890*/  MOV R39, RZ ;  /* 0x000000ff00277202 */ /* 0x000fe20000000f00 */
[----:B------:R-:W5:Y:S01]  /*08a0*/  @P0 LDG.E R6, desc[UR20][R20.64] ;  /* 0x0000001414060981 */ /* 0x000f62000c1e1900 */
[C---:B------:R-:W-:Y:S02]  /*08b0*/  IADD3.X R27, R15.reuse, UR17, RZ, P4, !PT ;  /* 0x000000110f1b7c10 */ /* 0x040fe4000a7fe4ff */
[C---:B------:R-:W-:Y:S01]  /*08c0*/  IADD3.X R29, R15.reuse, UR19, RZ, P5, !PT ;  /* 0x000000130f1d7c10 */ /* 0x040fe2000affe4ff */
[----:B------:R-:W5:Y:S01]  /*08d0*/  @P0 LDG.E R45, desc[UR20][R22.64] ;  /* 0x00000014162d0981 */ /* 0x000f62000c1e1900 */
[----:B------:R-:W-:-:S03]  /*08e0*/  IADD3.X R31, R15, UR9, RZ, P6, !PT ;  /* 0x000000090f1f7c10 */ /* 0x000fc6000b7fe4ff */
[----:B------:R-:W5:Y:S04]  /*08f0*/  @P0 LDG.E R3, desc[UR20][R24.64] ;  /* 0x0000001418030981 */ /* 0x000f68000c1e1900 */
[----:B------:R-:W5:Y:S04]  /*0900*/  @P1 LDG.E R5, desc[UR20][R26.64] ;  /* 0x000000141a051981 */ /* 0x000f68000c1e1900 */
[----:B------:R-:W5:Y:S04]  /*0910*/  @P1 LDG.E R35, desc[UR20][R28.64] ;  /* 0x000000141c231981 */ /* 0x000f68000c1e1900 */
[----:B------:R-:W5:Y:S01]  /*0920*/  @P1 LDG.E R39, desc[UR20][R30.64] ;  /* 0x000000141e271981 */ /* 0x000f62000c1e1900 */
[----:B------:R-:W-:-:S03]  /*0930*/  ISETP.NE.AND P4, PT, RZ, UR27, PT ;  /* 0x0000001bff007c0c */ /* 0x000fc6000bf85270 */
[----:B------:R0:W5:Y:S01]  /*0940*/  @P3 LDG.E R7, desc[UR20][R36.64] ;  /* 0x0000001424073981 */ /* 0x000162000c1e1900 */
[----:B------:R-:W-:Y:S01]  /*0950*/  MOV R15, RZ ;  /* 0x000000ff000f7202 */ /* 0x000fe20000000f00 */
[----:B0-----:R-:W-:-:S06]  /*0960*/  HFMA2.MMA R37, -RZ, RZ, 0, 0 ;  /* 0x00000000ff257435 */ /* 0x001fcc00000001ff */
[----:B--2---:R-:W-:Y:S01]  /*0970*/  @P0 IMAD.U32 R37, R0, 0x10000, RZ ;  /* 0x0001000000250824 */ /* 0x004fe200078e00ff */
[----:B---3--:R-:W-:Y:S02]  /*0980*/  @P1 SHF.L.U32 R34, R2, 0x10, RZ ;  /* 0x0000001002221819 */ /* 0x008fe400000006ff */
[----:B----4-:R-:W-:Y:S02]  /*0990*/  @P2 SHF.L.U32 R15, R32, 0x10, RZ ;  /* 0x00000010200f2819 */ /* 0x010fe400000006ff */
[----:B------:R-:W-:Y:S01]  /*09a0*/  @P3 SHF.L.U32 R4, R33, 0x10, RZ ;  /* 0x0000001021043819 */ /* 0x000fe200000006ff */
[----:B------:R-:W-:Y:S06]  /*09b0*/  @!P4 BRA `(.L_x_5201) ;  /* 0x000000100044c947 */ /* 0x000fec0003800000 */
        /* <DEDUP_REMOVED lines=19> */
[----:B------:R-:W-:Y:S05]  /*0af0*/  CALL.REL.NOINC `($__internal_121_$__cuda_sm3x_div_rn_noftz_f32_slowpath) ;  /* 0x0000002400587944 */ /* 0x000fea0003c00000 */
[----:B------:R-:W-:-:S07]  /*0b00*/  MOV R37, R2 ;  /* 0x0000000200257202 */ /* 0x000fce0000000f00 */
.L_x_5203:
[----:B------:R-:W-:Y:S05]  /*0b10*/  BSYNC B2 ;  /* 0x0000000000027941 */ /* 0x000fea0003800000 */
.L_x_5202:
        /* <DEDUP_REMOVED lines=14> */
[----:B------:R-:W-:Y:S05]  /*0c00*/  CALL.REL.NOINC `($__internal_121_$__cuda_sm3x_div_rn_noftz_f32_slowpath) ;  /* 0x0000002400147944 */ /* 0x000fea0003c00000 */
[----:B------:R-:W-:-:S07]  /*0c10*/  MOV R32, R2 ;  /* 0x0000000200207202 */ /* 0x000fce0000000f00 */
.L_x_5205:
[----:B------:R-:W-:Y:S05]  /*0c20*/  BSYNC B2 ;  /* 0x0000000000027941 */ /* 0x000fea0003800000 */
.L_x_5204:
[----:B------:R-:W-:Y:S01]  /*0c30*/  IADD3 R2, R32, -0xd000000, RZ ;  /* 0xf300000020027810 */ /* 0x000fe20007ffe0ff */
[----:B------:R0:W1:Y:S01]  /*0c40*/  MUFU.RSQ R41, R32 ;  /* 0x0000002000297308 */ /* 0x0000620000001400 */
[----:B------:R-:W-:Y:S02]  /*0c50*/  BSSY B0, `(.L_x_5206) ;  /* 0x000000a000007945 */ /* 0x000fe40003800000 */
[----:B------:R-:W-:-:S13]  /*0c60*/  ISETP.GT.U32.AND P4, PT, R2, 0x727fffff, PT ;  /* 0x727fffff0200780c */ /* 0x000fda0003f84070 */
[----:B0-----:R-:W-:Y:S05]  /*0c70*/  @!P4 BRA `(.L_x_5207) ;  /* 0x00000000000cc947 */ /* 0x001fea0003800000 */
[----:B------:R-:W-:-:S07]  /*0c80*/  MOV R2, 0xca0 ;  /* 0x00000ca000027802 */ /* 0x000fce0000000f00 */
[----:B-1----:R-:W-:Y:S05]  /*0c90*/  CALL.REL.NOINC `($__internal_120_$__cuda_sm20_sqrt_rn_f32_slowpath) ;  /* 0x0000002000987944 */ /* 0x002fea0003c00000 */
[----:B------:R-:W-:Y:S05]  /*0ca0*/  BRA `(.L_x_5208) ;  /* 0x0000000000107947 */ /* 0x000fea0003800000 */
.L_x_5207:
[C---:B-1----:R-:W-:Y:S01]  /*0cb0*/  FMUL.FTZ R33, R41.reuse, R32 ;  /* 0x0000002029217220 */ /* 0x042fe20000410000 */
[----:B------:R-:W-:-:S03]  /*0cc0*/  FMUL.FTZ R36, R41, 0.5 ;  /* 0x3f00000029247820 */ /* 0x000fc60000410000 */
[----:B------:R-:W-:-:S04]  /*0cd0*/  FFMA R32, -R33, R33, R32 ;  /* 0x0000002121207223 */ /* 0x000fc80000000120 */
[----:B------:R-:W-:-:S07]  /*0ce0*/  FFMA R36, R32, R36, R33 ;  /* 0x0000002420247223 */ /* 0x000fce0000000021 */
.L_x_5208:
[----:B------:R-:W-:Y:S05]  /*0cf0*/  BSYNC B0 ;  /* 0x0000000000007941 */ /* 0x000fea0003800000 */
.L_x_5206:
        /* <DEDUP_REMOVED lines=13> */
[----:B------:R-:W-:Y:S05]  /*0dd0*/  CALL.REL.NOINC `($__internal_121_$__cuda_sm3x_div_rn_noftz_f32_slowpath) ;  /* 0x0000002000a07944 */ /* 0x000fea0003c00000 */
[----:B------:R-:W-:-:S07]  /*0de0*/  MOV R41, R2 ;  /* 0x0000000200297202 */ /* 0x000fce0000000f00 */
.L_x_5210:
[----:B------:R-:W-:Y:S05]  /*0df0*/  BSYNC B2 ;  /* 0x0000000000027941 */ /* 0x000fea0003800000 */
.L_x_5209:
[----:B------:R-:W0:Y:S01]  /*0e00*/  LDC.64 R32, c[0x0][0xd80] ;  /* 0x00036000ff207b82 */ /* 0x000e220000000a00 */
[C---:B------:R-:W-:Y:S01]  /*0e10*/  FMUL R2, R34.reuse, UR13 ;  /* 0x0000000d22027c20 */ /* 0x040fe20008400000 */
        /* <DEDUP_REMOVED lines=9> */
[----:B------:R-:W-:-:S03]  /*0eb0*/  FFMA R37, R6, UR29, R41 ;  /* 0x0000001d06257c23 */ /* 0x000fc60008000029 */
        /* <DEDUP_REMOVED lines=8> */
[----:B------:R-:W-:Y:S05]  /*0f40*/  CALL.REL.NOINC `($__internal_121_$__cuda_sm3x_div_rn_noftz_f32_slowpath) ;  /* 0x0000002000447944 */ /* 0x000fea0003c00000 */
[----:B------:R-:W-:-:S07]  /*0f50*/  IMAD.MOV.U32 R34, RZ, RZ, R2 ;  /* 0x000000ffff227224 */ /* 0x000fce00078e0002 */
.L_x_5212:
[----:B------:R-:W-:Y:S05]  /*0f60*/  BSYNC B2 ;  /* 0x0000000000027941 */ /* 0x000fea0003800000 */
.L_x_5211:
        /* <DEDUP_REMOVED lines=14> */
[----:B------:R-:W-:Y:S05]  /*1050*/  CALL.REL.NOINC `($__internal_121_$__cuda_sm3x_div_rn_noftz_f32_slowpath) ;  /* 0x0000002000007944 */ /* 0x000fea0003c00000 */
[----:B------:R-:W-:-:S07]  /*1060*/  MOV R32, R2 ;  /* 0x0000000200207202 */ /* 0x000fce0000000f00 */
.L_x_5214:
[----:B------:R-:W-:Y:S05]  /*1070*/  BSYNC B2 ;  /* 0x0000000000027941 */ /* 0x000fea0003800000 */
.L_x_5213:
[----:B------:R-:W-:Y:S01]  /*1080*/  VIADD R2, R32, 0xf3000000 ;  /* 0xf300000020027836 */ /* 0x000fe20000000000 */
[----:B------:R0:W1:Y:S01]  /*1090*/  MUFU.RSQ R41, R32 ;  /* 0x0000002000297308 */ /* 0x0000620000001400 */
[----:B------:R-:W-:Y:S03]  /*10a0*/  BSSY B0, `(.L_x_5215) ;  /* 0x000000a000007945 */ /* 0x000fe60003800000 */
[----:B------:R-:W-:-:S13]  /*10b0*/  ISETP.GT.U32.AND P4, PT, R2, 0x727fffff, PT ;  /* 0x727fffff0200780c */ /* 0x000fda0003f84070 */
[----:B01----:R-:W-:Y:S05]  /*10c0*/  @!P4 BRA `(.L_x_5216) ;  /* 0x00000000000cc947 */ /* 0x003fea0003800000 */
[----:B------:R-:W-:-:S07]  /*10d0*/  MOV R2, 0x10f0 ;  /* 0x000010f000027802 */ /* 0x000fce0000000f00 */
[----:B------:R-:W-:Y:S05]  /*10e0*/  CALL.REL.NOINC `($__internal_120_$__cuda_sm20_sqrt_rn_f32_slowpath) ;  /* 0x0000001c00847944 */ /* 0x000fea0003c00000 */
[----:B------:R-:W-:Y:S05]  /*10f0*/  BRA `(.L_x_5217) ;  /* 0x0000000000107947 */ /* 0x000fea0003800000 */
.L_x_5216:
[C---:B------:R-:W-:Y:S01]  /*1100*/  FMUL.FTZ R33, R41.reuse, R32 ;  /* 0x0000002029217220 */ /* 0x040fe20000410000 */
[----:B------:R-:W-:-:S03]  /*1110*/  FMUL.FTZ R36, R41, 0.5 ;  /* 0x3f00000029247820 */ /* 0x000fc60000410000 */
[----:B------:R-:W-:-:S04]  /*1120*/  FFMA R32, -R33, R33, R32 ;  /* 0x0000002121207223 */ /* 0x000fc80000000120 */
[----:B------:R-:W-:-:S07]  /*1130*/  FFMA R36, R32, R36, R33 ;  /* 0x0000002420247223 */ /* 0x000fce0000000021 */
.L_x_5217:
[----:B------:R-:W-:Y:S05]  /*1140*/  BSYNC B0 ;  /* 0x0000000000007941 */ /* 0x000fea0003800000 */
.L_x_5215:
        /* <DEDUP_REMOVED lines=13> */
[----:B------:R-:W-:Y:S05]  /*1220*/  CALL.REL.NOINC `($__internal_121_$__cuda_sm3x_div_rn_noftz_f32_slowpath) ;  /* 0x0000001c008c7944 */ /* 0x000fea0003c00000 */
.L_x_5219:
[----:B------:R-:W-:Y:S05]  /*1230*/  BSYNC B2 ;  /* 0x0000000000027941 */ /* 0x000fea0003800000 */
.L_x_5218:
        /* <DEDUP_REMOVED lines=20> */
[----:B------:R-:W-:Y:S05]  /*1380*/  CALL.REL.NOINC `($__internal_121_$__cuda_sm3x_div_rn_noftz_f32_slowpath) ;  /* 0x0000001c00347944 */ /* 0x000fea0003c00000 */
[----:B------:R-:W-:-:S07]  /*1390*/  MOV R14, R2 ;  /* 0x00000002000e7202 */ /* 0x000fce0000000f00 */
.L_x_5221:
[----:B------:R-:W-:Y:S05]  /*13a0*/  BSYNC B2 ;  /* 0x0000000000027941 */ /* 0x000fea0003800000 */
.L_x_5220:
        /* <DEDUP_REMOVED lines=15> */
[----:B------:R-:W-:-:S07]  /*14a0*/  IMAD.MOV.U32 R32, RZ, RZ, R2 ;  /* 0x000000ffff207224 */ /* 0x000fce00078e0002 */
.L_x_5223:
[----:B------:R-:W-:Y:S05]  /*14b0*/  BSYNC B2 ;  /* 0x0000000000027941 */ /* 0x000fea0003800000 */
.L_x_5222:
        /* <DEDUP_REMOVED lines=8> */
.L_x_5225:
[C---:B-1----:R-:W-:Y:S01]  /*1540*/  FMUL.FTZ R15, R33.reuse, R32 ;  /* 0x00000020210f7220 */ /* 0x042fe20000410000 */
[----:B------:R-:W-:-:S03]  /*1550*/  FMUL.FTZ R36, R33, 0.5 ;  /* 0x3f00000021247820 */ /* 0x000fc60000410000 */
[----:B------:R-:W-:-:S04]  /*1560*/  FFMA R32, -R15, R15, R32 ;  /* 0x0000000f0f207223 */ /* 0x000fc80000000120 */
[----:B------:R-:W-:-:S07]  /*1570*/  FFMA R36, R32, R36, R15 ;  /* 0x0000002420247223 */ /* 0x000fce000000000f */
.L_x_5226:
[----:B------:R-:W-:Y:S05]  /*1580*/  BSYNC B0 ;  /* 0x0000000000007941 */ /* 0x000fea0003800000 */
.L_x_5224:
        /* <DEDUP_REMOVED lines=12> */
[----:B------:R-:W-:Y:S05]  /*1650*/  CALL.REL.NOINC `($__internal_121_$__cuda_sm3x_div_rn_noftz_f32_slowpath) ;  /* 0x0000001800807944 */ /* 0x000fea0003c00000 */
[----:B------:R-:W-:-:S07]  /*1660*/  MOV R33, R2 ;  /* 0x0000000200217202 */ /* 0x000fce0000000f00 */
.L_x_5228:
[----:B------:R-:W-:Y:S05]  /*1670*/  BSYNC B2 ;  /* 0x0000000000027941 */ /* 0x000fea0003800000 */
.L_x_5227:
        /* <DEDUP_REMOVED lines=20> */
[----:B------:R-:W-:Y:S05]  /*17c0*/  CALL.REL.NOINC `($__internal_121_$__cuda_sm3x_div_rn_noftz_f32_slowpath) ;  /* 0x0000001800247944 */ /* 0x000fea0003c00000 */
[----:B------:R-:W-:-:S07]  /*17d0*/  MOV R4, R2 ;  /* 0x0000000200047202 */ /* 0x000fce0000000f00 */
.L_x_5230:
[----:B------:R-:W-:Y:S05]  /*17e0*/  BSYNC B2 ;  /* 0x0000000000027941 */ /* 0x000fea0003800000 */
.L_x_5229:
        /* <DEDUP_REMOVED lines=16> */
.L_x_5232:
[----:B------:R-:W-:Y:S05]  /*18f0*/  BSYNC B2 ;  /* 0x0000000000027941 */ /* 0x000fea0003800000 */
.L_x_5231:
        /* <DEDUP_REMOVED lines=8> */
.L_x_5234:
[C---:B-1----:R-:W-:Y:S01]  /*1980*/  FMUL.FTZ R15, R33.reuse, R32 ;  /* 0x00000020210f7220 */ /* 0x042fe20000410000 */
[----:B------:R-:W-:-:S03]  /*1990*/  FMUL.FTZ R36, R33, 0.5 ;  /* 0x3f00000021247820 */ /* 0x000fc60000410000 */
[----:B------:R-:W-:-:S04]  /*19a0*/  FFMA R32, -R15, R15, R32 ;  /* 0x0000000f0f207223 */ /* 0x000fc80000000120 */
[----:B------:R-:W-:-:S07]  /*19b0*/  FFMA R36, R32, R36, R15 ;  /* 0x0000002420247223 */ /* 0x000fce000000000f */
.L_x_5235:
[----:B------:R-:W-:Y:S05]  /*19c0*/  BSYNC B0 ;  /* 0x0000000000007941 */ /* 0x000fea0003800000 */
.L_x_5233:
        /* <DEDUP_REMOVED lines=13> */
.L_x_5237:
[----:B------:R-:W-:Y:S05]  /*1aa0*/  BSYNC B2 ;  /* 0x0000000000027941 */ /* 0x000fea0003800000 */
.L_x_5236:
[----:B------:R-:W-:Y:S01]  /*1ab0*/  FFMA R32, R7, UR29, R2 ;  /* 0x0000001d07207c23 */ /* 0x000fe20008000002 */
[----:B------:R-:W-:Y:S06]  /*1ac0*/  BRA `(.L_x_5238) ;  /* 0x0000001000447947 */ /* 0x000fec0003800000 */
.L_x_5201:
        /* <DEDUP_REMOVED lines=22> */
.L_x_5240:
[----:B------:R-:W-:Y:S05]  /*1c30*/  BSYNC B2 ;  /* 0x0000000000027941 */ /* 0x000fea0003800000 */
.L_x_5239:
        /* <DEDUP_REMOVED lines=16> */
.L_x_5242:
[----:B------:R-:W-:Y:S05]  /*1d40*/  BSYNC B2 ;  /* 0x0000000000027941 */ /* 0x000fea0003800000 */
.L_x_5241:
        /* <DEDUP_REMOVED lines=8> */
.L_x_5244:
[C---:B-1----:R-:W-:Y:S01]  /*1dd0*/  FMUL.FTZ R33, R41.reuse, R32 ;  /* 0x0000002029217220 */ /* 0x042fe20000410000 */
[----:B------:R-:W-:-:S03]  /*1de0*/  FMUL.FTZ R36, R41, 0.5 ;  /* 0x3f00000029247820 */ /* 0x000fc60000410000 */
[----:B------:R-:W-:-:S04]  /*1df0*/  FFMA R32, -R33, R33, R32 ;  /* 0x0000002121207223 */ /* 0x000fc80000000120 */
[----:B------:R-:W-:-:S07]  /*1e00*/  FFMA R36, R32, R36, R33 ;  /* 0x0000002420247223 */ /* 0x000fce0000000021 */
.L_x_5245:
[----:B------:R-:W-:Y:S05]  /*1e10*/  BSYNC B0 ;  /* 0x0000000000007941 */ /* 0x000fea0003800000 */
.L_x_5243:
        /* <DEDUP_REMOVED lines=13> */
.L_x_5247:
[----:B------:R-:W-:Y:S05]  /*1ef0*/  BSYNC B2 ;  /* 0x0000000000027941 */ /* 0x000fea0003800000 */
.L_x_5246:
        /* <DEDUP_REMOVED lines=12> */
[----:B------:R-:W-:-:S03]  /*1fc0*/  IMAD.MOV.U32 R37, RZ, RZ, R2 ;  /* 0x000000ffff257224 */ /* 0x000fc600078e0002 */
        /* <DEDUP_REMOVED lines=9> */
[----:B------:R-:W-:-:S07]  /*2060*/  MOV R34, R2 ;  /* 0x0000000200227202 */ /* 0x000fce0000000f00 */
.L_x_5249:
[----:B------:R-:W-:Y:S05]  /*2070*/  BSYNC B2 ;  /* 0x0000000000027941 */ /* 0x000fea0003800000 */
.L_x_5248:
        /* <DEDUP_REMOVED lines=14> */
[----:B------:R-:W-:Y:S05]  /*2160*/  CALL.REL.NOINC `($__internal_121_$__cuda_sm3x_div_rn_noftz_f32_slowpath) ;  /* 0x0000000c00bc7944 */ /* 0x000fea0003c00000 */
.L_x_5251:
[----:B------:R-:W-:Y:S05]  /*2170*/  BSYNC B2 ;  /* 0x0000000000027941 */ /* 0x000fea0003800000 */
.L_x_5250:
[----:B------:R-:W-:Y:S01]  /*2180*/  IADD3 R32, R2, -0xd000000, RZ ;  /* 0xf300000002207810 */ /* 0x000fe20007ffe0ff */
[----:B------:R0:W1:Y:S01]  /*2190*/  MUFU.RSQ R41, R2 ;  /* 0x0000000200297308 */ /* 0x0000620000001400 */
[----:B------:R-:W-:Y:S02]  /*21a0*/  BSSY B0, `(.L_x_5252) ;  /* 0x000000b000007945 */ /* 0x000fe40003800000 */
[----:B------:R-:W-:-:S13]  /*21b0*/  ISETP.GT.U32.AND P4, PT, R32, 0x727fffff, PT ;  /* 0x727fffff2000780c */ /* 0x000fda0003f84070 */
[----:B0-----:R-:W-:Y:S05]  /*21c0*/  @!P4 BRA `(.L_x_5253) ;  /* 0x000000000010c947 */ /* 0x001fea0003800000 */
[----:B------:R-:W-:Y:S02]  /*21d0*/  MOV R32, R2 ;  /* 0x0000000200207202 */ /* 0x000fe40000000f00 */
[----:B------:R-:W-:-:S07]  /*21e0*/  MOV R2, 0x2200 ;  /* 0x0000220000027802 */ /* 0x000fce0000000f00 */
[----:B-1----:R-:W-:Y:S05]  /*21f0*/  CALL.REL.NOINC `($__internal_120_$__cuda_sm20_sqrt_rn_f32_slowpath) ;  /* 0x0000000c00407944 */ /* 0x002fea0003c00000 */
[----:B------:R-:W-:Y:S05]  /*2200*/  BRA `(.L_x_5254) ;  /* 0x0000000000107947 */ /* 0x000fea0003800000 */
.L_x_5253:
[C---:B-1----:R-:W-:Y:S01]  /*2210*/  FMUL.FTZ R33, R41.reuse, R2 ;  /* 0x0000000229217220 */ /* 0x042fe20000410000 */
[----:B------:R-:W-:-:S03]  /*2220*/  FMUL.FTZ R36, R41, 0.5 ;  /* 0x3f00000029247820 */ /* 0x000fc60000410000 */
[----:B------:R-:W-:-:S04]  /*2230*/  FFMA R2, -R33, R33, R2 ;  /* 0x0000002121027223 */ /* 0x000fc80000000102 */
[----:B------:R-:W-:-:S07]  /*2240*/  FFMA R36, R2, R36, R33 ;  /* 0x0000002402247223 */ /* 0x000fce0000000021 */
.L_x_5254:
[----:B------:R-:W-:Y:S05]  /*2250*/  BSYNC B0 ;  /* 0x0000000000007941 */ /* 0x000fea0003800000 */
.L_x_5252:
        /* <DEDUP_REMOVED lines=13> */
[----:B------:R-:W-:Y:S05]  /*2330*/  CALL.REL.NOINC `($__internal_121_$__cuda_sm3x_div_rn_noftz_f32_slowpath) ;  /* 0x0000000c00487944 */ /* 0x000fea0003c00000 */
.L_x_5256:
[----:B------:R-:W-:Y:S05]  /*2340*/  BSYNC B2 ;  /* 0x0000000000027941 */ /* 0x000fea0003800000 */
.L_x_5255:
[----:B------:R-:W0:Y:S01]  /*2350*/  LDC.64 R32, c[0x0][0xd80] ;  /* 0x00036000ff207b82 */ /* 0x000e220000000a00 */
[----:B------:R-:W-:Y:S01]  /*2360*/  FFMA R15, R10, UR29, R15 ;  /* 0x0000001d0a0f7c23 */ /* 0x000fe2000800000f */
[----:B------:R-:W-:Y:S01]  /*2370*/  BSSY B2, `(.L_x_5257) ;  /* 0x0000015000027945 */ /* 0x000fe20003800000 */
[----:B------:R-:W-:Y:S02]  /*2380*/  MOV R44, R2 ;  /* 0x00000002002c7202 */ /* 0x000fe40000000f00 */
        /* <DEDUP_REMOVED lines=19> */
.L_x_5258:
[----:B------:R-:W-:Y:S05]  /*24c0*/  BSYNC B2 ;  /* 0x0000000000027941 */ /* 0x000fea0003800000 */
.L_x_5257:
        /* <DEDUP_REMOVED lines=15> */
.L_x_5260:
[----:B------:R-:W-:Y:S05]  /*25c0*/  BSYNC B2 ;  /* 0x0000000000027941 */ /* 0x000fea0003800000 */
.L_x_5259:
[----:B------:R-:W-:Y:S01]  /*25d0*/  VIADD R15, R2, 0xf3000000 ;  /* 0xf3000000020f7836 */ /* 0x000fe20000000000 */
[----:B------:R0:W1:Y:S01]  /*25e0*/  MUFU.RSQ R33, R2 ;  /* 0x0000000200217308 */ /* 0x0000620000001400 */
[----:B------:R-:W-:Y:S03]  /*25f0*/  BSSY B0, `(.L_x_5261) ;  /* 0x000000b000007945 */ /* 0x000fe60003800000 */
[----:B------:R-:W-:-:S13]  /*2600*/  ISETP.GT.U32.AND P4, PT, R15, 0x727fffff, PT ;  /* 0x727fffff0f00780c */ /* 0x000fda0003f84070 */
[----:B01----:R-:W-:Y:S05]  /*2610*/  @!P4 BRA `(.L_x_5262) ;  /* 0x000000000010c947 */ /* 0x003fea0003800000 */
[----:B------:R-:W-:Y:S02]  /*2620*/  MOV R32, R2 ;  /* 0x0000000200207202 */ /* 0x000fe40000000f00 */
[----:B------:R-:W-:-:S07]  /*2630*/  MOV R2, 0x2650 ;  /* 0x0000265000027802 */ /* 0x000fce0000000f00 */
[----:B------:R-:W-:Y:S05]  /*2640*/  CALL.REL.NOINC `($__internal_120_$__cuda_sm20_sqrt_rn_f32_slowpath) ;  /* 0x00000008002c7944 */ /* 0x000fea0003c00000 */
[----:B------:R-:W-:Y:S05]  /*2650*/  BRA `(.L_x_5263) ;  /* 0x0000000000107947 */ /* 0x000fea0003800000 */
.L_x_5262:
[C---:B------:R-:W-:Y:S01]  /*2660*/  FMUL.FTZ R15, R33.reuse, R2 ;  /* 0x00000002210f7220 */ /* 0x040fe20000410000 */
[----:B------:R-:W-:-:S03]  /*2670*/  FMUL.FTZ R36, R33, 0.5 ;  /* 0x3f00000021247820 */ /* 0x000fc60000410000 */
[----:B------:R-:W-:-:S04]  /*2680*/  FFMA R2, -R15, R15, R2 ;  /* 0x0000000f0f027223 */ /* 0x000fc80000000102 */
[----:B------:R-:W-:-:S07]  /*2690*/  FFMA R36, R2, R36, R15 ;  /* 0x0000002402247223 */ /* 0x000fce000000000f */
.L_x_5263:
[----:B------:R-:W-:Y:S05]  /*26a0*/  BSYNC B0 ;  /* 0x0000000000007941 */ /* 0x000fea0003800000 */
.L_x_5261:
        /* <DEDUP_REMOVED lines=13> */
.L_x_5265:
[----:B------:R-:W-:Y:S05]  /*2780*/  BSYNC B2 ;  /* 0x0000000000027941 */ /* 0x000fea0003800000 */
.L_x_5264:
        /* <DEDUP_REMOVED lines=14> */
[----:B------:R-:W-:Y:S02]  /*2870*/  MOV R14, R2 ;  /* 0x00000002000e7202 */ /* 0x000fe40000000f00 */
        /* <DEDUP_REMOVED lines=8> */
.L_x_5267:
[----:B------:R-:W-:Y:S05]  /*2900*/  BSYNC B2 ;  /* 0x0000000000027941 */ /* 0x000fea0003800000 */
.L_x_5266:
        /* <DEDUP_REMOVED lines=15> */
.L_x_5269:
[----:B------:R-:W-:Y:S05]  /*2a00*/  BSYNC B2 ;  /* 0x0000000000027941 */ /* 0x000fea0003800000 */
.L_x_5268:
        /* <DEDUP_REMOVED lines=9> */
.L_x_5271:
[C---:B-1----:R-:W-:Y:S01]  /*2aa0*/  FMUL.FTZ R15, R33.reuse, R2 ;  /* 0x00000002210f7220 */ /* 0x042fe20000410000 */
[----:B------:R-:W-:-:S03]  /*2ab0*/  FMUL.FTZ R36, R33, 0.5 ;  /* 0x3f00000021247820 */ /* 0x000fc60000410000 */
[----:B------:R-:W-:-:S04]  /*2ac0*/  FFMA R2, -R15, R15, R2 ;  /* 0x0000000f0f027223 */ /* 0x000fc80000000102 */
[----:B------:R-:W-:-:S07]  /*2ad0*/  FFMA R36, R2, R36, R15 ;  /* 0x0000002402247223 */ /* 0x000fce000000000f */
.L_x_5272:
[----:B------:R-:W-:Y:S05]  /*2ae0*/  BSYNC B0 ;  /* 0x0000000000007941 */ /* 0x000fea0003800000 */
.L_x_5270:
        /* <DEDUP_REMOVED lines=13> */
.L_x_5274:
[----:B------:R-:W-:Y:S05]  /*2bc0*/  BSYNC B2 ;  /* 0x0000000000027941 */ /* 0x000fea0003800000 */
.L_x_5273:
[----:B------:R-:W-:-:S07]  /*2bd0*/  MOV R32, R2 ;  /* 0x0000000200207202 */ /* 0x000fce0000000f00 */
.L_x_5238:
[----:B------:R-:W-:Y:S01]  /*2be0*/  FFMA R37, -R37, UR30, R6 ;  /* 0x0000001e25257c23 */ /* 0x000fe20008000106 */
[----:B------:R-:W-:Y:S01]  /*2bf0*/  FFMA R5, -R44, UR30, R5 ;  /* 0x0000001e2c057c23 */ /* 0x000fe20008000105 */
[----:B------:R-:W-:Y:S01]  /*2c00*/  BSSY B0, `(.L_x_5275) ;  /* 0x0000014000007945 */ /* 0x000fe20003800000 */
[----:B------:R-:W-:Y:S02]  /*2c10*/  FFMA R33, -R14, UR30, R10 ;  /* 0x0000001e0e217c23 */ /* 0x000fe4000800010a */
[----:B------:R0:W-:Y:S04]  /*2c20*/  @P0 STG.E desc[UR20][R20.64], R37 ;  /* 0x0000002514000986 */ /* 0x0001e8000c101914 */
[----:B------:R0:W-:Y:S04]  /*2c30*/  @P0 STG.E desc[UR20][R22.64], R3 ;  /* 0x0000000316000986 */ /* 0x0001e8000c101914 */
[----:B------:R0:W-:Y:S04]  /*2c40*/  @P0 STG.E desc[UR20][R24.64], R0 ;  /* 0x0000000018000986 */ /* 0x0001e8000c101914 */
[----:B------:R0:W-:Y:S04]  /*2c50*/  @P1 STG.E desc[UR20][R26.64], R5 ;  /* 0x000000051a001986 */ /* 0x0001e8000c101914 */
[----:B------:R0:W-:Y:S04]  /*2c60*/  @P1 STG.E desc[UR20][R28.64], R35 ;  /* 0x000000231c001986 */ /* 0x0001e8000c101914 */
[----:B------:R0:W-:Y:S01]  /*2c70*/  @P1 STG.E desc[UR20][R30.64], R39 ;  /* 0x000000271e001986 */ /* 0x0001e2000c101914 */
[----:B------:R-:W-:Y:S05]  /*2c80*/  @!P2 BRA `(.L_x_5276) ;  /* 0x00000000002ca947 */ /* 0x000fea0003800000 */
[C---:B------:R-:W-:Y:S01]  /*2c90*/  IMAD.SHL.U32 R14, R16.reuse, 0x4, RZ ;  /* 0x00000004100e7824 */ /* 0x040fe200078e00ff */
[----:B------:R-:W-:-:S04]  /*2ca0*/  SHF.L.U64.HI R12, R16, 0x2, R12 ;  /* 0x00000002100c7819 */ /* 0x000fc8000001020c */
[C---:B------:R-:W-:Y:S02]  /*2cb0*/  IADD3 R2, P2, R14.reuse, UR16, RZ ;  /* 0x000000100e027c10 */ /* 0x040fe4000ff5e0ff */
[C---:B------:R-:W-:Y:S02]  /*2cc0*/  IADD3 R4, P1, R14.reuse, UR18, RZ ;  /* 0x000000120e047c10 */ /* 0x040fe4000ff3e0ff */
[----:B------:R-:W-:Y:S02]  /*2cd0*/  IADD3 R14, P0, R14, UR8, RZ ;  /* 0x000000080e0e7c10 */ /* 0x000fe4000ff1e0ff */
[C---:B0-----:R-:W-:Y:S02]  /*2ce0*/  IADD3.X R3, R12.reuse, UR17, RZ, P2, !PT ;  /* 0x000000110c037c10 */ /* 0x041fe400097fe4ff */
[C---:B------:R-:W-:Y:S02]  /*2cf0*/  IADD3.X R5, R12.reuse, UR19, RZ, P1, !PT ;  /* 0x000000130c057c10 */ /* 0x040fe40008ffe4ff */
[----:B------:R-:W-:Y:S01]  /*2d00*/  IADD3.X R15, R12, UR9, RZ, P0, !PT ;  /* 0x000000090c0f7c10 */ /* 0x000fe200087fe4ff */
[----:B------:R1:W-:Y:S04]  /*2d10*/  STG.E desc[UR20][R2.64], R33 ;  /* 0x0000002102007986 */ /* 0x0003e8000c101914 */
[----:B------:R1:W-:Y:S04]  /*2d20*/  STG.E desc[UR20][R4.64], R34 ;  /* 0x0000002204007986 */ /* 0x0003e8000c101914 */
[----:B------:R1:W-:Y:S02]  /*2d30*/  STG.E desc[UR20][R14.64], R13 ;  /* 0x0000000d0e007986 */ /* 0x0003e4000c101914 */
.L_x_5276:
[----:B------:R-:W-:Y:S05]  /*2d40*/  BSYNC B0 ;  /* 0x0000000000007941 */ /* 0x000fea0003800000 */
.L_x_5275:
[----:B------:R-:W-:Y:S01]  /*2d50*/  BSSY B0, `(.L_x_5277) ;  /* 0x000000e000007945 */ /* 0x000fe20003800000 */
[----:B-1----:R-:W-:-:S03]  /*2d60*/  FFMA R13, -R32, UR30, R7 ;  /* 0x0000001e200d7c23 */ /* 0x002fc60008000107 */
[----:B------:R-:W-:Y:S05]  /*2d70*/  @!P3 BRA `(.L_x_5278) ;  /* 0x00000000002cb947 */ /* 0x000fea0003800000 */
[C---:B------:R-:W-:Y:S02]  /*2d80*/  SHF.L.U32 R6, R18.reuse, 0x2, RZ ;  /* 0x0000000212067819 */ /* 0x040fe400000006ff */
[----:B------:R-:W-:Y:S02]  /*2d90*/  SHF.L.U64.HI R11, R18, 0x2, R11 ;  /* 0x00000002120b7819 */ /* 0x000fe4000001020b */
[C---:B------:R-:W-:Y:S02]  /*2da0*/  IADD3 R2, P2, R6.reuse, UR16, RZ ;  /* 0x0000001006027c10 */ /* 0x040fe4000ff5e0ff */
[C---:B------:R-:W-:Y:S02]  /*2db0*/  IADD3 R4, P1, R6.reuse, UR18, RZ ;  /* 0x0000001206047c10 */ /* 0x040fe4000ff3e0ff */
[----:B------:R-:W-:Y:S02]  /*2dc0*/  IADD3 R6, P0, R6, UR8, RZ ;  /* 0x0000000806067c10 */ /* 0x000fe4000ff1e0ff */
[----:B0-----:R-:W-:-:S02]  /*2dd0*/  IADD3.X R3, R11, UR17, RZ, P2, !PT ;  /* 0x000000110b037c10 */ /* 0x001fc400097fe4ff */
[C---:B------:R-:W-:Y:S02]  /*2de0*/  IADD3.X R5, R11.reuse, UR19, RZ, P1, !PT ;  /* 0x000000130b057c10 */ /* 0x040fe40008ffe4ff */
[----:B------:R-:W-:Y:S01]  /*2df0*/  IADD3.X R7, R11, UR9, RZ, P0, !PT ;  /* 0x000000090b077c10 */ /* 0x000fe200087fe4ff */
[----:B------:R1:W-:Y:S04]  /*2e00*/  STG.E desc[UR20][R2.64], R13 ;  /* 0x0000000d02007986 */ /* 0x0003e8000c101914 */
[----:B------:R1:W-:Y:S04]  /*2e10*/  STG.E desc[UR20][R4.64], R8 ;  /* 0x0000000804007986 */ /* 0x0003e8000c101914 */
[----:B------:R1:W-:Y:S02]  /*2e20*/  STG.E desc[UR20][R6.64], R9 ;  /* 0x0000000906007986 */ /* 0x0003e4000c101914 */
.L_x_5278:
[----:B------:R-:W-:Y:S05]  /*2e30*/  BSYNC B0 ;  /* 0x0000000000007941 */ /* 0x000fea0003800000 */
.L_x_5277:
[----:B01----:R-:W0:Y:S01]  /*2e40*/  LDC.64 R2, c[0x0][0x210] ;  /* 0x00008400ff027b82 */ /* 0x003e220000000a00 */
[----:B------:R-:W-:-:S04]  /*2e50*/  ULEA UR4, UP0, UR25, UR4, 0x2 ;  /* 0x0000000419047291 */ /* 0x000fc8000f80103f */
[----:B------:R-:W-:Y:S02]  /*2e60*/  UISETP.LT.U32.AND UP1, UPT, UR4, UR6, UPT ;  /* 0x000000060400728c */ /* 0x000fe4000bf21070 */
[----:B------:R-:W-:-:S04]  /*2e70*/  UIADD3.X UR5, URZ, UR5, URZ, UP0, !UPT ;  /* 0x000000053f057290 */ /* 0x000fc800087fe43f */
[----:B------:R-:W-:Y:S02]  /*2e80*/  PLOP3.LUT P1, PT, PT, PT, UP1, 0x80, 0x0 ;  /* 0x000000000000781c */ /* 0x000fe40003f2f018 */
[----:B------:R-:W-:Y:S02]  /*2e90*/  MOV R0, UR5 ;  /* 0x0000000500007c02 */ /* 0x000fe40008000f00 */
[----:B0-----:R-:W-:Y:S02]  /*2ea0*/  ISETP.LE.U32.AND P0, PT, R2, UR4, PT ;  /* 0x0000000402007c0c */ /* 0x001fe4000bf03070 */
[----:B------:R-:W-:Y:S02]  /*2eb0*/  MOV R2, UR5 ;  /* 0x0000000500027c02 */ /* 0x000fe40008000f00 */
[----:B------:R-:W-:Y:S02]  /*2ec0*/  ISETP.GE.AND.EX P0, PT, R0, R3, PT, P0 ;  /* 0x000000030000720c */ /* 0x000fe40003f06300 */
[----:B------:R-:W-:-:S13]  /*2ed0*/  ISETP.LT.AND.EX P1, PT, R2, UR11, PT, P1 ;  /* 0x0000000b02007c0c */ /* 0x000fda000bf21310 */
[----:B------:R-:W-:Y:S05]  /*2ee0*/  @!P0 BRA P1, `(.L_x_5279) ;  /* 0xffffffd000f48947 */ /* 0x000fea000083ffff */
[----:B------:R-:W-:Y:S05]  /*2ef0*/  EXIT ;  /* 0x000000000000794d */ /* 0x000fea0003800000 */
        .weak           $__internal_120_$__cuda_sm20_sqrt_rn_f32_slowpath
        .type           $__internal_120_$__cuda_sm20_sqrt_rn_f32_slowpath,@function
        .size           $__internal_120_$__cuda_sm20_sqrt_rn_f32_slowpath,($__internal_121_$__cuda_sm3x_div_rn_noftz_f32_slowpath - $__internal_120_$__cuda_sm20_sqrt_rn_f32_slowpath)
$__internal_120_$__cuda_sm20_sqrt_rn_f32_slowpath:
        /* <DEDUP_REMOVED lines=19> */
.L_x_5280:
[----:B------:R-:W-:Y:S01]  /*3030*/  HFMA2.MMA R33, -RZ, RZ, 0, 0 ;  /* 0x00000000ff217435 */ /* 0x000fe200000001ff */
[----:B------:R-:W-:-:S05]  /*3040*/  MOV R32, R2 ;  /* 0x0000000200207202 */ /* 0x000fca0000000f00 */
[----:B------:R-:W-:Y:S05]  /*3050*/  RET.REL.NODEC R32 `(_Z25multi_tensor_apply_kernelI18TensorListMetadataILi4ELb0EEN18transformer_engine17multi_tensor_adam11AdamFunctorIf13__nv_bfloat16flEEJffffffNS3_10adamMode_tEfEEvlPViT_T0_DpT1_) ;  /* 0xffffffcc20e87950 */ /* 0x000fea0003c3ffff */
        .weak           $__internal_121_$__cuda_sm3x_div_rn_noftz_f32_slowpath
        .type           $__internal_121_$__cuda_sm3x_div_rn_noftz_f32_slowpath,@function
        .size           $__internal_121_$__cuda_sm3x_div_rn_noftz_f32_slowpath,(.L_x_5604 - $__internal_121_$__cuda_sm3x_div_rn_noftz_f32_slowpath)
$__internal_121_$__cuda_sm3x_div_rn_noftz_f32_slowpath:
        /* <DEDUP_REMOVED lines=34> */
.L_x_5282:
        /* <DEDUP_REMOVED lines=51> */
.L_x_5289:
[----:B------:R-:W-:-:S04]  /*35b0*/  LOP3.LUT R2, R2, 0x80000000, RZ, 0xc0, !PT ;  /* 0x8000000002027812 */ /* 0x000fc800078ec0ff */
[----:B------:R-:W-:Y:S01]  /*35c0*/  LOP3.LUT R2, R2, 0x7f800000, RZ, 0xfc, !PT ;  /* 0x7f80000002027812 */ /* 0x000fe200078efcff */
[----:B------:R-:W-:Y:S06]  /*35d0*/  BRA `(.L_x_5290) ;  /* 0x0000000000047947 */ /* 0x000fec0003800000 */
.L_x_5288:
[----:B------:R-:W-:-:S07]  /*35e0*/  LEA R2, R45, R2, 0x17 ;  /* 0x000000022d027211 */ /* 0x000fce00078eb8ff */
.L_x_5290:
[----:B------:R-:W-:Y:S05]  /*35f0*/  BSYNC B1 ;  /* 0x0000000000017941 */ /* 0x000fea0003800000 */
.L_x_5287:
[----:B------:R-:W-:Y:S05]  /*3600*/  BRA `(.L_x_5291) ;  /* 0x0000000000207947 */ /* 0x000fea0003800000 */
.L_x_5286:
[----:B------:R-:W-:-:S04]  /*3610*/  LOP3.LUT R41, R41, 0x80000000, R45, 0x48, !PT ;  /* 0x8000000029297812 */ /* 0x000fc800078e482d */
[----:B------:R-:W-:Y:S01]  /*3620*/  LOP3.LUT R2, R41, 0x7f800000, RZ, 0xfc, !PT ;  /* 0x7f80000029027812 */ /* 0x000fe200078efcff */
[----:B------:R-:W-:Y:S06]  /*3630*/  BRA `(.L_x_5291) ;  /* 0x0000000000147947 */ /* 0x000fec0003800000 */
.L_x_5285:
[----:B------:R-:W-:Y:S01]  /*3640*/  LOP3.LUT R2, R41, 0x80000000, R45, 0x48, !PT ;  /* 0x8000000029027812 */ /* 0x000fe200078e482d */
[----:B------:R-:W-:Y:S06]  /*3650*/  BRA `(.L_x_5291) ;  /* 0x00000000000c7947 */ /* 0x000fec0003800000 */
.L_x_5284:
[----:B------:R-:W0:Y:S01]  /*3660*/  MUFU.RSQ R2, -QNAN ;  /* 0xffc0000000027908 */ /* 0x000e220000001400 */
[----:B------:R-:W-:Y:S05]  /*3670*/  BRA `(.L_x_5291) ;  /* 0x0000000000047947 */ /* 0x000fea0003800000 */
.L_x_5283:
[----:B------:R-:W-:-:S07]  /*3680*/  FADD.FTZ R2, R45, R41 ;  /* 0x000000292d027221 */ /* 0x000fce0000010000 */
.L_x_5291:
[----:B------:R-:W-:Y:S05]  /*3690*/  BSYNC B0 ;  /* 0x0000000000007941 */ /* 0x000fea0003800000 */
.L_x_5281:
[----:B------:R-:W-:-:S06]  /*36a0*/  HFMA2.MMA R33, -RZ, RZ, 0, 0 ;  /* 0x00000000ff217435 */ /* 0x000fcc00000001ff */
[----:B0-----:R-:W-:Y:S05]  /*36b0*/  RET.REL.NODEC R32 `(_Z25multi_tensor_apply_kernelI18TensorListMetadataILi4ELb0EEN18transformer_engine17multi_tensor_adam11AdamFunctorIf13__nv_bfloat16flEEJffffffNS3_10adamMode_tEfEEvlPViT_T0_DpT1_) ;  /* 0xffffffc820507950 */ /* 0x001fea0003c3ffff */
.L_x_5292:
        /* <DEDUP_REMOVED lines=12> */
.L_x_5604:


//--------------------- .text._Z25multi_tensor_apply_kernelI18TensorListMetadataILi4ELb0EEN18transformer_engine17multi_tensor_adam11AdamFunctorIf6__halfflEEJffffffNS3_10adamMode_tEfEEvlPViT_T0_DpT1_ --------------------------
	.section	.text._Z25multi_tensor_apply_kernelI18TensorListMetadataILi4ELb0EEN18transformer_engine17multi_tensor_adam11AdamFunctorIf6__halfflEEJffffffNS3_10adamMode_tEfEEvlPViT_T0_DpT1_,"ax",@progbits
	.align	128
        .global         _Z25multi_tensor_apply_kernelI18TensorListMetadataILi4ELb0EEN18transformer_engine17multi_tensor_adam11AdamFunctorIf6__halfflEEJffffffNS3_10adamMode_tEfEEvlPViT_T0_DpT1_
        .type           _Z25multi_tensor_apply_kernelI18TensorListMetadataILi4ELb0EEN18transformer_engine17multi_tensor_adam11AdamFunctorIf6__halfflEEJffffffNS3_10adamMode_tEfEEvlPViT_T0_DpT1_,@function
        .size           _Z25multi_tensor_apply_kernelI18TensorListMetadataILi4ELb0EEN18transformer_engine17multi_tensor_adam11AdamFunctorIf6__halfflEEJffffffNS3_10adamMode_tEfEEvlPViT_T0_DpT1_,(.L_x_5606 - _Z25multi_tensor_apply_kernelI18TensorListMetadataILi4ELb0EEN18transformer_engine17multi_tensor_adam11AdamFunctorIf6__halfflEEJffffffNS3_10adamMode_tEfEEvlPViT_T0_DpT1_)
        .other          _Z25multi_tensor_apply_kernelI18TensorListMetadataILi4ELb0EEN18transformer_engine17multi_tensor_adam11AdamFunctorIf6__halfflEEJffffffNS3_10adamMode_tEfEEvlPViT_T0_DpT1_,@"STO_CUDA_ENTRY STV_DEFAULT"
_Z25multi_tensor_apply_kernelI18TensorListMetadataILi4ELb0EEN18transformer_engine17multi_tensor_adam11AdamFunctorIf6__halfflEEJffffffNS3_10adamMode_tEfEEvlPViT_T0_DpT1_:
.text._Z25multi_tensor_apply_kernelI18TensorListMetadataILi4ELb0EEN18transformer_engine17multi_tensor_adam11AdamFunctorIf6__halfflEEJffffffNS3_10adamMode_tEfEEvlPViT_T0_DpT1_:
        /* <DEDUP_REMOVED lines=44> */
.L_x_5371:
        /* <DEDUP_REMOVED lines=106> */
[----:B0-----:R-:W-:-:S05]  /*0960*/  HFMA2.MMA R37, -RZ, RZ, 0, 0 ;  /* 0x00000000ff257435 */ /* 0x001fca00000001ff */
[----:B--2---:R-:W-:Y:S02]  /*0970*/  @P0 HADD2.F32 R37, -RZ, R0.H0_H0 ;  /* 0x20000000ff250230 */ /* 0x004fe40000004100 */
[----:B---3--:R-:W-:Y:S02]  /*0980*/  @P1 HADD2.F32 R34, -RZ, R2.H0_H0 ;  /* 0x20000002ff221230 */ /* 0x008fe40000004100 */
[----:B----4-:R-:W-:Y:S02]  /*0990*/  @P2 HADD2.F32 R15, -RZ, R32.H0_H0 ;  /* 0x20000020ff0f2230 */ /* 0x010fe40000004100 */
[----:B------:R-:W-:Y:S01]  /*09a0*/  @P3 HADD2.F32 R4, -RZ, R33.H0_H0 ;  /* 0x20000021ff043230 */ /* 0x000fe20000004100 */
        /* <DEDUP_REMOVED lines=20> */
[----:B------:R-:W-:Y:S05]  /*0af0*/  CALL.REL.NOINC `($__internal_123_$__cuda_sm3x_div_rn_noftz_f32_slowpath) ;  /* 0x0000002400587944 */ /* 0x000fea0003c00000 */
[----:B------:R-:W-:-:S07]  /*0b00*/  MOV R37, R2 ;  /* 0x0000000200257202 */ /* 0x000fce0000000f00 */
.L_x_5295:
[----:B------:R-:W-:Y:S05]  /*0b10*/  BSYNC B2 ;  /* 0x0000000000027941 */ /* 0x000fea0003800000 */
.L_x_5294:
        /* <DEDUP_REMOVED lines=14> */
[----:B------:R-:W-:Y:S05]  /*0c00*/  CALL.REL.NOINC `($__internal_123_$__cuda_sm3x_div_rn_noftz_f32_slowpath) ;  /* 0x0000002400147944 */ /* 0x000fea0003c00000 */
[----:B------:R-:W-:-:S07]  /*0c10*/  MOV R32, R2 ;  /* 0x0000000200207202 */ /* 0x000fce0000000f00 */
.L_x_5297:
[----:B------:R-:W-:Y:S05]  /*0c20*/  BSYNC B2 ;  /* 0x0000000000027941 */ /* 0x000fea0003800000 */
.L_x_5296:
[----:B------:R-:W-:Y:S01]  /*0c30*/  IADD3 R2, R32, -0xd000000, RZ ;  /* 0xf300000020027810 */ /* 0x000fe20007ffe0ff */
[----:B------:R0:W1:Y:S01]  /*0c40*/  MUFU.RSQ R41, R32 ;  /* 0x0000002000297308 */ /* 0x0000620000001400 */
[----:B------:R-:W-:Y:S02]  /*0c50*/  BSSY B0, `(.L_x_5298) ;  /* 0x000000a000007945 */ /* 0x000fe40003800000 */
[----:B------:R-:W-:-:S13]  /*0c60*/  ISETP.GT.U32.AND P4, PT, R2, 0x727fffff, PT ;  /* 0x727fffff0200780c */ /* 0x000fda0003f84070 */
[----:B0-----:R-:W-:Y:S05]  /*0c70*/  @!P4 BRA `(.L_x_5299) ;  /* 0x00000000000cc947 */ /* 0x001fea0003800000 */
[----:B------:R-:W-:-:S07]  /*0c80*/  MOV R2, 0xca0 ;  /* 0x00000ca000027802 */ /* 0x000fce0000000f00 */
[----:B-1----:R-:W-:Y:S05]  /*0c90*/  CALL.REL.NOINC `($__internal_122_$__cuda_sm20_sqrt_rn_f32_slowpath) ;  /* 0x0000002000987944 */ /* 0x002fea0003c00000 */
[----:B------:R-:W-:Y:S05]  /*0ca0*/  BRA `(.L_x_5300) ;  /* 0x0000000000107947 */ /* 0x000fea0003800000 */
.L_x_5299:
[C---:B-1----:R-:W-:Y:S01]  /*0cb0*/  FMUL.FTZ R33, R41.reuse, R32 ;  /* 0x0000002029217220 */ /* 0x042fe20000410000 */
[----:B------:R-:W-:-:S03]  /*0cc0*/  FMUL.FTZ R36, R41, 0.5 ;  /* 0x3f00000029247820 */ /* 0x000fc60000410000 */
[----:B------:R-:W-:-:S04]  /*0cd0*/  FFMA R32, -R33, R33, R32 ;  /* 0x0000002121207223 */ /* 0x000fc80000000120 */
[----:B------:R-:W-:-:S07]  /*0ce0*/  FFMA R36, R32, R36, R33 ;  /* 0x0000002420247223 */ /* 0x000fce0000000021 */
.L_x_5300:
[----:B------:R-:W-:Y:S05]  /*0cf0*/  BSYNC B0 ;  /* 0x0000000000007941 */ /* 0x000fea0003800000 */
.L_x_5298:
        /* <DEDUP_REMOVED lines=13> */
[----:B------:R-:W-:Y:S05]  /*0dd0*/  CALL.REL.NOINC `($__internal_123_$__cuda_sm3x_div_rn_noftz_f32_slowpath) ;  /* 0x0000002000a07944 */ /* 0x000fea0003c00000 */
[----:B------:R-:W-:-:S07]  /*0de0*/  MOV R41, R2 ;  /* 0x0000000200297202 */ /* 0x000fce0000000f00 */
.L_x_5302:
[----:B------:R-:W-:Y:S05]  /*0df0*/  BSYNC B2 ;  /* 0x0000000000027941 */ /* 0x000fea0003800000 */
.L_x_5301:
        /* <DEDUP_REMOVED lines=20> */
[----:B------:R-:W-:Y:S05]  /*0f40*/  CALL.REL.NOINC `($__internal_123_$__cuda_sm3x_div_rn_noftz_f32_slowpath) ;  /* 0x0000002000447944 */ /* 0x000fea0003c00000 */
[----:B------:R-:W-:-:S07]  /*0f50*/  MOV R34, R2 ;  /* 0x0000000200227202 */ /* 0x000fce0000000f00 */
.L_x_5304:
[----:B------:R-:W-:Y:S05]  /*0f60*/  BSYNC B2 ;  /* 0x0000000000027941 */ /* 0x000fea0003800000 */
.L_x_5303:
        /* <DEDUP_REMOVED lines=14> */
[----:B------:R-:W-:Y:S05]  /*1050*/  CALL.REL.NOINC `($__internal_123_$__cuda_sm3x_div_rn_noftz_f32_slowpath) ;  /* 0x0000002000007944 */ /* 0x000fea0003c00000 */
[----:B------:R-:W-:-:S07]  /*1060*/  MOV R32, R2 ;  /* 0x0000000200207202 */ /* 0x000fce0000000f00 */
.L_x_5306:
[----:B------:R-:W-:Y:S05]  /*1070*/  BSYNC B2 ;  /* 0x0000000000027941 */ /* 0x000fea0003800000 */
.L_x_5305:
        /* <DEDUP_REMOVED lines=8> */
.L_x_5308:
[C---:B-1----:R-:W-:Y:S01]  /*1100*/  FMUL.FTZ R33, R41.reuse, R32 ;  /* 0x0000002029217220 */ /* 0x042fe20000410000 */
[----:B------:R-:W-:-:S03]  /*1110*/  FMUL.FTZ R36, R41, 0.5 ;  /* 0x3f00000029247820 */ /* 0x000fc60000410000 */
[----:B------:R-:W-:-:S04]  /*1120*/  FFMA R32, -R33, R33, R32 ;  /* 0x0000002121207223 */ /* 0x000fc80000000120 */
[----:B------:R-:W-:-:S07]  /*1130*/  FFMA R36, R32, R36, R33 ;  /* 0x0000002420247223 */ /* 0x000fce0000000021 */
.L_x_5309:
[----:B------:R-:W-:Y:S05]  /*1140*/  BSYNC B0 ;  /* 0x0000000000007941 */ /* 0x000fea0003800000 */
.L_x_5307:
        /* <DEDUP_REMOVED lines=14> */
.L_x_5311:
[----:B------:R-:W-:Y:S05]  /*1230*/  BSYNC B2 ;  /* 0x0000000000027941 */ /* 0x000fea0003800000 */
.L_x_5310:
        /* <DEDUP_REMOVED lines=20> */
[----:B------:R-:W-:Y:S05]  /*1380*/  CALL.REL.NOINC `($__internal_123_$__cuda_sm3x_div_rn_noftz_f32_slowpath) ;  /* 0x0000001c00347944 */ /* 0x000fea0003c00000 */
[----:B------:R-:W-:-:S07]  /*1390*/  MOV R14, R2 ;  /* 0x00000002000e7202 */ /* 0x000fce0000000f00 */
.L_x_5313:
[----:B------:R-:W-:Y:S05]  /*13a0*/  BSYNC B2 ;  /* 0x0000000000027941 */ /* 0x000fea0003800000 */
.L_x_5312:
        /* <DEDUP_REMOVED lines=16> */
.L_x_5315:
[----:B------:R-:W-:Y:S05]  /*14b0*/  BSYNC B2 ;  /* 0x0000000000027941 */ /* 0x000fea0003800000 */
.L_x_5314:
        /* <DEDUP_REMOVED lines=8> */
.L_x_5317:
[C---:B-1----:R-:W-:Y:S01]  /*1540*/  FMUL.FTZ R15, R33.reuse, R32 ;  /* 0x00000020210f7220 */ /* 0x042fe20000410000 */
[----:B------:R-:W-:-:S03]  /*1550*/  FMUL.FTZ R36, R33, 0.5 ;  /* 0x3f00000021247820 */ /* 0x000fc60000410000 */
[----:B------:R-:W-:-:S04]  /*1560*/  FFMA R32, -R15, R15, R32 ;  /* 0x0000000f0f207223 */ /* 0x000fc80000000120 */
[----:B------:R-:W-:-:S07]  /*1570*/  FFMA R36, R32, R36, R15 ;  /* 0x0000002420247223 */ /* 0x000fce000000000f */
.L_x_5318:
[----:B------:R-:W-:Y:S05]  /*1580*/  BSYNC B0 ;  /* 0x0000000000007941 */ /* 0x000fea0003800000 */
.L_x_5316:
        /* <DEDUP_REMOVED lines=12> */
[----:B------:R-:W-:Y:S05]  /*1650*/  CALL.REL.NOINC `($__internal_123_$__cuda_sm3x_div_rn_noftz_f32_slowpath) ;  /* 0x0000001800807944 */ /* 0x000fea0003c00000 */
[----:B------:R-:W-:-:S07]  /*1660*/  MOV R33, R2 ;  /* 0x0000000200217202 */ /* 0x000fce0000000f00 */
.L_x_5320:
[----:B------:R-:W-:Y:S05]  /*1670*/  BSYNC B2 ;  /* 0x0000000000027941 */ /* 0x000fea0003800000 */
.L_x_5319:
        /* <DEDUP_REMOVED lines=20> */
[----:B------:R-:W-:Y:S05]  /*17c0*/  CALL.REL.NOINC `($__internal_123_$__cuda_sm3x_div_rn_noftz_f32_slowpath) ;  /* 0x0000001800247944 */ /* 0x000fea0003c00000 */
[----:B------:R-:W-:-:S07]  /*17d0*/  MOV R4, R2 ;  /* 0x0000000200047202 */ /* 0x000fce0000000f00 */
.L_x_5322:
[----:B------:R-:W-:Y:S05]  /*17e0*/  BSYNC B2 ;  /* 0x0000000000027941 */ /* 0x000fea0003800000 */
.L_x_5321:
        /* <DEDUP_REMOVED lines=14> */
[----:B------:R-:W-:Y:S05]  /*18d0*/  CALL.REL.NOINC `($__internal_123_$__cuda_sm3x_div_rn_noftz_f32_slowpath) ;  /* 0x0000001400e07944 */ /* 0x000fea0003c00000 */
[----:B------:R-:W-:-:S07]  /*18e0*/  IMAD.MOV.U32 R32, RZ, RZ, R2 ;  /* 0x000000ffff207224 */ /* 0x000fce00078e0002 */
.L_x_5324:
[----:B------:R-:W-:Y:S05]  /*18f0*/  BSYNC B2 ;  /* 0x0000000000027941 */ /* 0x000fea0003800000 */
.L_x_5323:
        /* <DEDUP_REMOVED lines=8> */
.L_x_5326:
[C---:B-1----:R-:W-:Y:S01]  /*1980*/  FMUL.FTZ R15, R33.reuse, R32 ;  /* 0x00000020210f7220 */ /* 0x042fe20000410000 */
[----:B------:R-:W-:-:S03]  /*1990*/  FMUL.FTZ R36, R33, 0.5 ;  /* 0x3f00000021247820 */ /* 0x000fc60000410000 */
[----:B------:R-:W-:-:S04]  /*19a0*/  FFMA R32, -R15, R15, R32 ;  /* 0x0000000f0f207223 */ /* 0x000fc80000000120 */
[----:B------:R-:W-:-:S07]  /*19b0*/  FFMA R36, R32, R36, R15 ;  /* 0x0000002420247223 */ /* 0x000fce000000000f */
.L_x_5327:
[----:B------:R-:W-:Y:S05]  /*19c0*/  BSYNC B0 ;  /* 0x0000000000007941 */ /* 0x000fea0003800000 */
.L_x_5325:
        /* <DEDUP_REMOVED lines=13> */
.L_x_5329:
[----:B------:R-:W-:Y:S05]  /*1aa0*/  BSYNC B2 ;  /* 0x0000000000027941 */ /* 0x000fea0003800000 */
.L_x_5328:
[----:B------:R-:W-:Y:S01]  /*1ab0*/  FFMA R32, R7, UR29, R2 ;  /* 0x0000001d07207c23 */ /* 0x000fe20008000002 */
[----:B------:R-:W-:Y:S06]  /*1ac0*/  BRA `(.L_x_5330) ;  /* 0x0000001000447947 */ /* 0x000fec0003800000 */
.L_x_5293:
        /* <DEDUP_REMOVED lines=21> */
[----:B------:R-:W-:-:S07]  /*1c20*/  IMAD.MOV.U32 R37, RZ, RZ, R2 ;  /* 0x000000ffff257224 */ /* 0x000fce00078e0002 */
.L_x_5332:
[----:B------:R-:W-:Y:S05]  /*1c30*/  BSYNC B2 ;  /* 0x0000000000027941 */ /* 0x000fea0003800000 */
.L_x_5331:
        /* <DEDUP_REMOVED lines=15> */
[----:B------:R-:W-:-:S07]  /*1d30*/  MOV R32, R2 ;  /* 0x0000000200207202 */ /* 0x000fce0000000f00 */
.L_x_5334:
[----:B------:R-:W-:Y:S05]  /*1d40*/  BSYNC B2 ;  /* 0x0000000000027941 */ /* 0x000fea0003800000 */
.L_x_5333:
        /* <DEDUP_REMOVED lines=8> */
.L_x_5336:
[C---:B-1----:R-:W-:Y:S01]  /*1dd0*/  FMUL.FTZ R33, R41.reuse, R32 ;  /* 0x0000002029217220 */ /* 0x042fe20000410000 */
[----:B------:R-:W-:-:S03]  /*1de0*/  FMUL.FTZ R36, R41, 0.5 ;  /* 0x3f00000029247820 */ /* 0x000fc60000410000 */
[----:B------:R-:W-:-:S04]  /*1df0*/  FFMA R32, -R33, R33, R32 ;  /* 0x0000002121207223 */ /* 0x000fc80000000120 */
[----:B------:R-:W-:-:S07]  /*1e00*/  FFMA R36, R32, R36, R33 ;  /* 0x0000002420247223 */ /* 0x000fce0000000021 */
.L_x_5337:
[----:B------:R-:W-:Y:S05]  /*1e10*/  BSYNC B0 ;  /* 0x0000000000007941 */ /* 0x000fea0003800000 */
.L_x_5335:
        /* <DEDUP_REMOVED lines=12> */
[----:B------:R-:W-:Y:S05]  /*1ee0*/  CALL.REL.NOINC `($__internal_123_$__cuda_sm3x_div_rn_noftz_f32_slowpath) ;  /* 0x00000010005c7944 */ /* 0x000fea0003c00000 */
.L_x_5339:
[----:B------:R-:W-:Y:S05]  /*1ef0*/  BSYNC B2 ;  /* 0x0000000000027941 */ /* 0x000fea0003800000 */
.L_x_5338:
        /* <DEDUP_REMOVED lines=23> */
.L_x_5341:
[----:B------:R-:W-:Y:S05]  /*2070*/  BSYNC B2 ;  /* 0x0000000000027941 */ /* 0x000fea0003800000 */
.L_x_5340:
        /* <DEDUP_REMOVED lines=15> */
.L_x_5343:
[----:B------:R-:W-:Y:S05]  /*2170*/  BSYNC B2 ;  /* 0x0000000000027941 */ /* 0x000fea0003800000 */
.L_x_5342:
[----:B------:R-:W-:Y:S01]  /*2180*/  IADD3 R32, R2, -0xd000000, RZ ;  /* 0xf300000002207810 */ /* 0x000fe20007ffe0ff */
[----:B------:R0:W1:Y:S01]  /*2190*/  MUFU.RSQ R41, R2 ;  /* 0x0000000200297308 */ /* 0x0000620000001400 */
[----:B------:R-:W-:Y:S02]  /*21a0*/  BSSY B0, `(.L_x_5344) ;  /* 0x000000b000007945 */ /* 0x000fe40003800000 */
[----:B------:R-:W-:-:S13]  /*21b0*/  ISETP.GT.U32.AND P4, PT, R32, 0x727fffff, PT ;  /* 0x727fffff2000780c */ /* 0x000fda0003f84070 */
[----:B0-----:R-:W-:Y:S05]  /*21c0*/  @!P4 BRA `(.L_x_5345) ;  /* 0x000000000010c947 */ /* 0x001fea0003800000 */
[----:B------:R-:W-:Y:S02]  /*21d0*/  MOV R32, R2 ;  /* 0x0000000200207202 */ /* 0x000fe40000000f00 */
[----:B------:R-:W-:-:S07]  /*21e0*/  MOV R2, 0x2200 ;  /* 0x0000220000027802 */ /* 0x000fce0000000f00 */
[----:B-1----:R-:W-:Y:S05]  /*21f0*/  CALL.REL.NOINC `($__internal_122_$__cuda_sm20_sqrt_rn_f32_slowpath) ;  /* 0x0000000c00407944 */ /* 0x002fea0003c00000 */
[----:B------:R-:W-:Y:S05]  /*2200*/  BRA `(.L_x_5346) ;  /* 0x0000000000107947 */ /* 0x000fea0003800000 */
.L_x_5345:
[C---:B-1----:R-:W-:Y:S01]  /*2210*/  FMUL.FTZ R33, R41.reuse, R2 ;  /* 0x0000000229217220 */ /* 0x042fe20000410000 */
[----:B------:R-:W-:-:S03]  /*2220*/  FMUL.FTZ R36, R41, 0.5 ;  /* 0x3f00000029247820 */ /* 0x000fc60000410000 */
[----:B------:R-:W-:-:S04]  /*2230*/  FFMA R2, -R33, R33, R2 ;  /* 0x0000002121027223 */ /* 0x000fc80000000102 */
[----:B------:R-:W-:-:S07]  /*2240*/  FFMA R36, R2, R36, R33 ;  /* 0x0000002402247223 */ /* 0x000fce0000000021 */
.L_x_5346:
[----:B------:R-:W-:Y:S05]  /*2250*/  BSYNC B0 ;  /* 0x0000000000007941 */ /* 0x000fea0003800000 */
.L_x_5344:
        /* <DEDUP_REMOVED lines=14> */
.L_x_5348:
[----:B------:R-:W-:Y:S05]  /*2340*/  BSYNC B2 ;  /* 0x0000000000027941 */ /* 0x000fea0003800000 */
.L_x_5347:
        /* <DEDUP_REMOVED lines=23> */
.L_x_5350:
[----:B------:R-:W-:Y:S05]  /*24c0*/  BSYNC B2 ;  /* 0x0000000000027941 */ /* 0x000fea0003800000 */
.L_x_5349:
        /* <DEDUP_REMOVED lines=15> */
.L_x_5352:
[----:B------:R-:W-:Y:S05]  /*25c0*/  BSYNC B2 ;  /* 0x0000000000027941 */ /* 0x000fea0003800000 */
.L_x_5351:
        /* <DEDUP_REMOVED lines=9> */
.L_x_5354:
[C---:B-1----:R-:W-:Y:S01]  /*2660*/  FMUL.FTZ R15, R33.reuse, R2 ;  /* 0x00000002210f7220 */ /* 0x042fe20000410000 */
[----:B------:R-:W-:-:S03]  /*2670*/  FMUL.FTZ R36, R33, 0.5 ;  /* 0x3f00000021247820 */ /* 0x000fc60000410000 */
[----:B------:R-:W-:-:S04]  /*2680*/  FFMA R2, -R15, R15, R2 ;  /* 0x0000000f0f027223 */ /* 0x000fc80000000102 */
[----:B------:R-:W-:-:S07]  /*2690*/  FFMA R36, R2, R36, R15 ;  /* 0x0000002402247223 */ /* 0x000fce000000000f */
.L_x_5355:
[----:B------:R-:W-:Y:S05]  /*26a0*/  BSYNC B0 ;  /* 0x0000000000007941 */ /* 0x000fea0003800000 */
.L_x_5353:
        /* <DEDUP_REMOVED lines=13> */
.L_x_5357:
[----:B------:R-:W-:Y:S05]  /*2780*/  BSYNC B2 ;  /* 0x0000000000027941 */ /* 0x000fea0003800000 */
.L_x_5356:
        /* <DEDUP_REMOVED lines=23> */
.L_x_5359:
[----:B------:R-:W-:Y:S05]  /*2900*/  BSYNC B2 ;  /* 0x0000000000027941 */ /* 0x000fea0003800000 */
.L_x_5358:
        /* <DEDUP_REMOVED lines=15> */
.L_x_5361:
[----:B------:R-:W-:Y:S05]  /*2a00*/  BSYNC B2 ;  /* 0x0000000000027941 */ /* 0x000fea0003800000 */
.L_x_5360:
        /* <DEDUP_REMOVED lines=9> */
.L_x_5363:
[C---:B-1----:R-:W-:Y:S01]  /*2aa0*/  FMUL.FTZ R15, R33.reuse, R2 ;  /* 0x00000002210f7220 */ /* 0x042fe20000410000 */
[----:B------:R-:W-:-:S03]  /*2ab0*/  FMUL.FTZ R36, R33, 0.5 ;  /* 0x3f00000021247820 */ /* 0x000fc60000410000 */
[----:B------:R-:W-:-:S04]  /*2ac0*/  FFMA R2, -R15, R15, R2 ;  /* 0x0000000f0f027223 */ /* 0x000fc80000000102 */
[----:B------:R-:W-:-:S07]  /*2ad0*/  FFMA R36, R2, R36, R15 ;  /* 0x0000002402247223 */ /* 0x000fce000000000f */
.L_x_5364:
[----:B------:R-:W-:Y:S05]  /*2ae0*/  BSYNC B0 ;  /* 0x0000000000007941 */ /* 0x000fea0003800000 */
.L_x_5362:
        /* <DEDUP_REMOVED lines=13> */
.L_x_5366:
[----:B------:R-:W-:Y:S05]  /*2bc0*/  BSYNC B2 ;  /* 0x0000000000027941 */ /* 0x000fea0003800000 */
.L_x_5365:
[----:B------:R-:W-:-:S07]  /*2bd0*/  MOV R32, R2 ;  /* 0x0000000200207202 */ /* 0x000fce0000000f00 */
.L_x_5330:
        /* <DEDUP_REMOVED lines=22> */
.L_x_5368:
[----:B------:R-:W-:Y:S05]  /*2d40*/  BSYNC B0 ;  /* 0x0000000000007941 */ /* 0x000fea0003800000 */
.L_x_5367:
        /* <DEDUP_REMOVED lines=14> */
.L_x_5370:
[----:B------:R-:W-:Y:S05]  /*2e30*/  BSYNC B0 ;  /* 0x0000000000007941 */ /* 0x000fea0003800000 */
.L_x_5369:
        /* <DEDUP_REMOVED lines=12> */
        .weak           $__internal_122_$__cuda_sm20_sqrt_rn_f32_slowpath
        .type           $__internal_122_$__cuda_sm20_sqrt_rn_f32_slowpath,@function
        .size           $__internal_122_$__cuda_sm20_sqrt_rn_f32_slowpath,($__internal_123_$__cuda_sm3x_div_rn_noftz_f32_slowpath - $__internal_122_$__cuda_sm20_sqrt_rn_f32_slowpath)
$__internal_122_$__cuda_sm20_sqrt_rn_f32_slowpath:
        /* <DEDUP_REMOVED lines=19> */
.L_x_5372:
[----:B------:R-:W-:Y:S01]  /*3030*/  HFMA2.MMA R33, -RZ, RZ, 0, 0 ;  /* 0x00000000ff217435 */ /* 0x000fe200000001ff */
[----:B------:R-:W-:-:S05]  /*3040*/  MOV R32, R2 ;  /* 0x0000000200207202 */ /* 0x000fca0000000f00 */
[----:B------:R-:W-:Y:S05]  /*3050*/  RET.REL.NODEC R32 `(_Z25multi_tensor_apply_kernelI18TensorListMetadataILi4ELb0EEN18transformer_engine17multi_tensor_adam11AdamFunctorIf6__halfflEEJffffffNS3_10adamMode_tEfEEvlPViT_T0_DpT1_) ;  /* 0xffffffcc20e87950 */ /* 0x000fea0003c3ffff */
        .weak           $__internal_123_$__cuda_sm3x_div_rn_noftz_f32_slowpath
        .type           $__internal_123_$__cuda_sm3x_div_rn_noftz_f32_slowpath,@function
        .size           $__internal_123_$__cuda_sm3x_div_rn_noftz_f32_slowpath,(.L_x_5606 - $__internal_123_$__cuda_sm3x_div_rn_noftz_f32_slowpath)
$__internal_123_$__cuda_sm3x_div_rn_noftz_f32_slowpath:
        /* <DEDUP_REMOVED lines=34> */
.L_x_5374:
        /* <DEDUP_REMOVED lines=51> */
.L_x_5381:
[----:B------:R-:W-:-:S04]  /*35b0*/  LOP3.LUT R2, R2, 0x80000000, RZ, 0xc0, !PT ;  /* 0x8000000002027812 */ /* 0x000fc800078ec0ff */
[----:B------:R-:W-:Y:S01]  /*35c0*/  LOP3.LUT R2, R2, 0x7f800000, RZ, 0xfc, !PT ;  /* 0x7f80000002027812 */ /* 0x000fe200078efcff */
[----:B------:R-:W-:Y:S06]  /*35d0*/  BRA `(.L_x_5382) ;  /* 0x0000000000047947 */ /* 0x000fec0003800000 */
.L_x_5380:
[----:B------:R-:W-:-:S07]  /*35e0*/  LEA R2, R45, R2, 0x17 ;  /* 0x000000022d027211 */ /* 0x000fce00078eb8ff */
.L_x_5382:
[----:B------:R-:W-:Y:S05]  /*35f0*/  BSYNC B1 ;  /* 0x0000000000017941 */ /* 0x000fea0003800000 */
.L_x_5379:
[----:B------:R-:W-:Y:S05]  /*3600*/  BRA `(.L_x_5383) ;  /* 0x0000000000207947 */ /* 0x000fea0003800000 */
.L_x_5378:
[----:B------:R-:W-:-:S04]  /*3610*/  LOP3.LUT R41, R41, 0x80000000, R45, 0x48, !PT ;  /* 0x8000000029297812 */ /* 0x000fc800078e482d */
[----:B------:R-:W-:Y:S01]  /*3620*/  LOP3.LUT R2, R41, 0x7f800000, RZ, 0xfc, !PT ;  /* 0x7f80000029027812 */ /* 0x000fe200078efcff */
[----:B------:R-:W-:Y:S06]  /*3630*/  BRA `(.L_x_5383) ;  /* 0x0000000000147947 */ /* 0x000fec0003800000 */
.L_x_5377:
[----:B------:R-:W-:Y:S01]  /*3640*/  LOP3.LUT R2, R41, 0x80000000, R45, 0x48, !PT ;  /* 0x8000000029027812 */ /* 0x000fe200078e482d */
[----:B------:R-:W-:Y:S06]  /*3650*/  BRA `(.L_x_5383) ;  /* 0x00000000000c7947 */ /* 0x000fec0003800000 */
.L_x_5376:
[----:B------:R-:W0:Y:S01]  /*3660*/  MUFU.RSQ R2, -QNAN ;  /* 0xffc0000000027908 */ /* 0x000e220000001400 */
[----:B------:R-:W-:Y:S05]  /*3670*/  BRA `(.L_x_5383) ;  /* 0x0000000000047947 */ /* 0x000fea0003800000 */
.L_x_5375:
[----:B------:R-:W-:-:S07]  /*3680*/  FADD.FTZ R2, R45, R41 ;  /* 0x000000292d027221 */ /* 0x000fce0000010000 */
.L_x_5383:
[----:B------:R-:W-:Y:S05]  /*3690*/  BSYNC B0 ;  /* 0x0000000000007941 */ /* 0x000fea0003800000 */
.L_x_5373:
[----:B------:R-:W-:-:S06]  /*36a0*/  HFMA2.MMA R33, -RZ, RZ, 0, 0 ;  /* 0x00000000ff217435 */ /* 0x000fcc00000001ff */
[----:B0-----:R-:W-:Y:S05]  /*36b0*/  RET.REL.NODEC R32 `(_Z25multi_tensor_apply_kernelI18TensorListMetadataILi4ELb0EEN18transformer_engine17multi_tensor_adam11AdamFunctorIf6__halfflEEJffffffNS3_10adamMode_tEfEEvlPViT_T0_DpT1_) ;  /* 0xffffffc820507950 */ /* 0x001fea0003c3ffff */
.L_x_5384:
        /* <DEDUP_REMOVED lines=12> */
.L_x_5606:


//--------------------- .text._Z25multi_tensor_apply_kernelI18TensorListMetadataILi4ELb0EEN18transformer_engine17multi_tensor_adam11AdamFunctorIffflEEJffffffNS3_10adamMode_tEfEEvlPViT_T0_DpT1_ --------------------------
	.section	.text._Z25multi_tensor_apply_kernelI18TensorListMetadataILi4ELb0EEN18transformer_engine17multi_tensor_adam11AdamFunctorIffflEEJffffffNS3_10adamMode_tEfEEvlPViT_T0_DpT1_,"ax",@progbits
	.align	128
        .global         _Z25multi_tensor_apply_kernelI18TensorListMetadataILi4ELb0EEN18transformer_engine17multi_tensor_adam11AdamFunctorIffflEEJffffffNS3_10adamMode_tEfEEvlPViT_T0_DpT1_
        .type           _Z25multi_tensor_apply_kernelI18TensorListMetadataILi4ELb0EEN18transformer_engine17multi_tensor_adam11AdamFunctorIffflEEJffffffNS3_10adamMode_tEfEEvlPViT_T0_DpT1_,@function
        .size           _Z25multi_tensor_apply_kernelI18TensorListMetadataILi4ELb0EEN18transformer_engine17multi_tensor_adam11AdamFunctorIffflEEJffffffNS3_10adamMode_tEfEEvlPViT_T0_DpT1_,(.L_x_5608 - _Z25multi_tensor_apply_kernelI18TensorListMetadataILi4ELb0EEN18transformer_engine17multi_tensor_adam11AdamFunctorIffflEEJffffffNS3_10adamMode_tEfEEvlPViT_T0_DpT1_)
        .other          _Z25multi_tensor_apply_kernelI18TensorListMetadataILi4ELb0EEN18transformer_engine17multi_tensor_adam11AdamFunctorIffflEEJffffffNS3_10adamMode_tEfEEvlPViT_T0_DpT1_,@"STO_CUDA_ENTRY STV_DEFAULT"
_Z25multi_tensor_apply_kernelI18TensorListMetadataILi4ELb0EEN18transformer_engine17multi_tensor_adam11AdamFunctorIffflEEJffffffNS3_10adamMode_tEfEEvlPViT_T0_DpT1_:
.text._Z25multi_tensor_apply_kernelI18TensorListMetadataILi4ELb0EEN18transformer_engine17multi_tensor_adam11AdamFunctorIffflEEJffffffNS3_10adamMode_tEfEEvlPViT_T0_DpT1_:
        /* <DEDUP_REMOVED lines=44> */
.L_x_5463:
        /* <DEDUP_REMOVED lines=8> */
[C---:B------:R-:W-:Y:S02]  /*0340*/  ISETP.GE.U32.AND P0, PT, R2.reuse, UR22, PT ;  /* 0x0000001602007c0c */ /* 0x040fe4000bf06070 */
[--C-:B------:R-:W-:Y:S02]  /*0350*/  SHF.R.S32.HI R3, RZ, 0x1f, R2.reuse ;  /* 0x0000001fff037819 */ /* 0x100fe40000011402 */
[C---:B------:R-:W-:Y:S02]  /*0360*/  ISETP.LT.U32.AND P1, PT, R2.reuse, UR6, PT ;  /* 0x0000000602007c0c */ /* 0x040fe4000bf21070 */
[----:B------:R-:W-:Y:S02]  /*0370*/  ISETP.GE.AND.EX P0, PT, R3, UR23, PT, P0 ;  /* 0x0000001703007c0c */ /* 0x000fe4000bf06300 */
[----:B------:R-:W-:Y:S02]  /*0380*/  IADD3 R6, R2, UR25, RZ ;  /* 0x0000001902067c10 */ /* 0x000fe4000fffe0ff */
[----:B------:R-:W-:Y:S01]  /*0390*/  ISETP.GT.AND.EX P0, PT, R5, R3, !P0, P1 ;  /* 0x000000030500720c */ /* 0x000fe20004704310 */
[----:B------:R-:W-:Y:S01]  /*03a0*/  IMAD.WIDE.U32 R2, R15, UR22, R2 ;  /* 0x000000160f027c25 */ /* 0x000fe2000f8e0002 */
[----:B------:R-:W-:-:S02]  /*03b0*/  ISETP.GE.U32.AND P1, PT, R6, UR22, PT ;  /* 0x0000001606007c0c */ /* 0x000fc4000bf26070 */
[----:B------:R-:W-:Y:S01]  /*03c0*/  SHF.R.S32.HI R7, RZ, 0x1f, R6 ;  /* 0x0000001fff077819 */ /* 0x000fe20000011406 */
[C---:B------:R-:W-:Y:S01]  /*03d0*/  VIADD R8, R6.reuse, UR25 ;  /* 0x0000001906087c36 */ /* 0x040fe20008000000 */
[----:B------:R-:W-:Y:S02]  /*03e0*/  ISETP.LT.U32.AND P2, PT, R6, UR6, PT ;  /* 0x0000000606007c0c */ /* 0x000fe4000bf41070 */
[----:B------:R-:W-:Y:S02]  /*03f0*/  ISETP.GE.AND.EX P1, PT, R7, UR23, PT, P1 ;  /* 0x0000001707007c0c */ /* 0x000fe4000bf26310 */
[----:B------:R-:W-:Y:S02]  /*0400*/  SHF.R.S32.HI R9, RZ, 0x1f, R8 ;  /* 0x0000001fff097819 */ /* 0x000fe40000011408 */
[----:B------:R-:W-:Y:S01]  /*0410*/  ISETP.GT.AND.EX P1, PT, R5, R7, !P1, P2 ;  /* 0x000000070500720c */ /* 0x000fe20004f24320 */
[----:B------:R-:W-:Y:S01]  /*0420*/  IMAD.WIDE.U32 R6, R15, UR22, R6 ;  /* 0x000000160f067c25 */ /* 0x000fe2000f8e0006 */
[----:B------:R-:W-:-:S02]  /*0430*/  ISETP.GE.U32.AND P2, PT, R8, UR22, PT ;  /* 0x0000001608007c0c */ /* 0x000fc4000bf46070 */
[C---:B------:R-:W-:Y:S02]  /*0440*/  ISETP.LT.U32.AND P3, PT, R8.reuse, UR6, PT ;  /* 0x0000000608007c0c */ /* 0x040fe4000bf61070 */
[----:B------:R-:W-:Y:S02]  /*0450*/  ISETP.GE.AND.EX P2, PT, R9, UR23, PT, P2 ;  /* 0x0000001709007c0c */ /* 0x000fe4000bf46320 */
[----:B------:R-:W-:Y:S02]  /*0460*/  IADD3 R10, R8, UR25, RZ ;  /* 0x00000019080a7c10 */ /* 0x000fe4000fffe0ff */
[----:B------:R-:W-:Y:S01]  /*0470*/  ISETP.GT.AND.EX P2, PT, R5, R9, !P2, P3 ;  /* 0x000000090500720c */ /* 0x000fe20005744330 */
[----:B------:R-:W-:Y:S01]  /*0480*/  VIADD R5, R7, UR12 ;  /* 0x0000000c07057c36 */ /* 0x000fe20008000000 */
[----:B------:R-:W-:Y:S01]  /*0490*/  ISETP.GE.U32.AND P3, PT, R10, UR22, PT ;  /* 0x000000160a007c0c */ /* 0x000fe2000bf66070 */
[----:B------:R-:W-:Y:S01]  /*04a0*/  IMAD.WIDE.U32 R8, R15, UR22, R8 ;  /* 0x000000160f087c25 */ /* 0x000fe2000f8e0008 */
[----:B------:R-:W-:-:S02]  /*04b0*/  SHF.R.S32.HI R11, RZ, 0x1f, R10 ;  /* 0x0000001fff0b7819 */ /* 0x000fc4000001140a */
[----:B------:R-:W-:Y:S02]  /*04c0*/  ISETP.LT.U32.AND P4, PT, R10, UR6, PT ;  /* 0x000000060a007c0c */ /* 0x000fe4000bf81070 */
[----:B------:R-:W-:Y:S02]  /*04d0*/  ISETP.GE.AND.EX P3, PT, R11, UR23, PT, P3 ;  /* 0x000000170b007c0c */ /* 0x000fe4000bf66330 */
[----:B------:R-:W-:Y:S02]  /*04e0*/  IADD3 R3, R3, UR12, RZ ;  /* 0x0000000c03037c10 */ /* 0x000fe4000fffe0ff */
[----:B------:R-:W-:Y:S02]  /*04f0*/  SHF.L.U32 R26, R6, 0x2, RZ ;  /* 0x00000002061a7819 */ /* 0x000fe400000006ff */
[----:B------:R-:W-:Y:S01]  /*0500*/  ISETP.GT.AND.EX P3, PT, R13, R11, !P3, P4 ;  /* 0x0000000b0d00720c */ /* 0x000fe20005f64340 */
[----:B------:R-:W-:Y:S01]  /*0510*/  IMAD.WIDE.U32 R10, R15, UR22, R10 ;  /* 0x000000160f0a7c25 */ /* 0x000fe2000f8e000a */
[----:B------:R-:W-:-:S02]  /*0520*/  SHF.L.U32 R20, R2, 0x2, RZ ;  /* 0x0000000202147819 */ /* 0x000fc400000006ff */
[----:B------:R-:W-:Y:S02]  /*0530*/  SHF.L.U64.HI R3, R2, 0x2, R3 ;  /* 0x0000000202037819 */ /* 0x000fe40000010203 */
[----:B------:R-:W-:Y:S02]  /*0540*/  SHF.L.U64.HI R2, R6, 0x2, R5 ;  /* 0x0000000206027819 */ /* 0x000fe40000010205 */
[----:B------:R-:W-:Y:S02]  /*0550*/  @P1 IADD3 R6, P4, R26, UR14, RZ ;  /* 0x0000000e1a061c10 */ /* 0x000fe4000ff9e0ff */
[----:B------:R-:W-:Y:S02]  /*0560*/  IADD3 R13, R9, UR12, RZ ;  /* 0x0000000c090d7c10 */ /* 0x000fe4000fffe0ff */
[----:B------:R-:W-:Y:S02]  /*0570*/  SHF.L.U32 R14, R8, 0x2, RZ ;  /* 0x00000002080e7819 */ /* 0x000fe400000006ff */
[----:B------:R-:W-:-:S02]  /*0580*/  @P0 IADD3 R4, P5, R20, UR14, RZ ;  /* 0x0000000e14040c10 */ /* 0x000fc4000ffbe0ff */
[----:B------:R-:W-:Y:S02]  /*0590*/  IADD3 R11, R11, UR12, RZ ;  /* 0x0000000c0b0b7c10 */ /* 0x000fe4000fffe0ff */
[----:B------:R-:W-:Y:S02]  /*05a0*/  @P1 IADD3.X R7, R2, UR15, RZ, P4, !PT ;  /* 0x0000000f02071c10 */ /* 0x000fe4000a7fe4ff */
[----:B------:R-:W-:Y:S02]  /*05b0*/  SHF.L.U64.HI R13, R8, 0x2, R13 ;  /* 0x00000002080d7819 */ /* 0x000fe4000001020d */
[----:B------:R-:W-:Y:S02]  /*05c0*/  @P2 IADD3 R16, P4, R14, UR16, RZ ;  /* 0x000000100e102c10 */ /* 0x000fe4000ff9e0ff */
[----:B------:R-:W-:Y:S02]  /*05d0*/  SHF.L.U32 R12, R10, 0x2, RZ ;  /* 0x000000020a0c7819 */ /* 0x000fe400000006ff */
[----:B------:R-:W-:-:S02]  /*05e0*/  @P0 IADD3.X R5, R3, UR15, RZ, P5, !PT ;  /* 0x0000000f03050c10 */ /* 0x000fc4000affe4ff */
[----:B------:R-:W-:Y:S01]  /*05f0*/  SHF.L.U64.HI R11, R10, 0x2, R11 ;  /* 0x000000020a0b7819 */ /* 0x000fe2000001020b */
[----:B------:R-:W-:Y:S01]  /*0600*/  HFMA2.MMA R10, -RZ, RZ, 0, 0 ;  /* 0x00000000ff0a7435 */ /* 0x000fe200000001ff */
[----:B------:R-:W-:Y:S01]  /*0610*/  @P2 IADD3 R18, P5, R14, UR18, RZ ;  /* 0x000000120e122c10 */ /* 0x000fe2000ffbe0ff */
[----:B------:R-:W-:Y:S01]  /*0620*/  IMAD.MOV.U32 R37, RZ, RZ, RZ ;  /* 0x000000ffff257224 */ /* 0x000fe200078e00ff */
[C---:B------:R-:W-:Y:S01]  /*0630*/  @P2 IADD3.X R17, R13.reuse, UR17, RZ, P4, !PT ;  /* 0x000000110d112c10 */ /* 0x040fe2000a7fe4ff */
[----:B------:R0:W5:Y:S01]  /*0640*/  @P0 LDG.E R0, desc[UR20][R4.64] ;  /* 0x0000001404000981 */ /* 0x000162000c1e1900 */
[----:B------:R-:W-:Y:S02]  /*0650*/  @P3 IADD3 R30, P4, R12, UR8, RZ ;  /* 0x000000080c1e3c10 */ /* 0x000fe4000ff9e0ff */
[----:B------:R-:W-:Y:S01]  /*0660*/  @P2 IADD3.X R19, R13, UR19, RZ, P5, !PT ;  /* 0x000000130d132c10 */ /* 0x000fe2000affe4ff */
[----:B------:R1:W5:Y:S01]  /*0670*/  @P1 LDG.E R37, desc[UR20][R6.64] ;  /* 0x0000001406251981 */ /* 0x000362000c1e1900 */
[----:B------:R-:W-:-:S02]  /*0680*/  @P3 IADD3.X R31, R11, UR9, RZ, P4, !PT ;  /* 0x000000090b1f3c10 */ /* 0x000fc4000a7fe4ff */
[C---:B------:R-:W-:Y:S01]  /*0690*/  @P3 IADD3 R28, P4, R12.reuse, UR18, RZ ;  /* 0x000000120c1c3c10 */ /* 0x040fe2000ff9e0ff */
[----:B------:R2:W5:Y:S01]  /*06a0*/  @P2 LDG.E R10, desc[UR20][R16.64] ;  /* 0x00000014100a2981 */ /* 0x000562000c1e1900 */
[----:B------:R-:W-:Y:S02]  /*06b0*/  @P3 IADD3 R22, P6, R12, UR14, RZ ;  /* 0x0000000e0c163c10 */ /* 0x000fe4000ffde0ff */
[----:B0-----:R-:W-:Y:S02]  /*06c0*/  @P2 IADD3 R4, P5, R14, UR14, RZ ;  /* 0x0000000e0e042c10 */ /* 0x001fe4000ffbe0ff */
[----:B------:R-:W-:Y:S02]  /*06d0*/  MOV R15, RZ ;  /* 0x000000ff000f7202 */ /* 0x000fe40000000f00 */
[----:B-1----:R-:W-:Y:S02]  /*06e0*/  CS2R R6, SRZ ;  /* 0x0000000000067805 */ /* 0x002fe4000001ff00 */
[----:B------:R-:W-:-:S02]  /*06f0*/  @P2 IADD3.X R5, R13, UR15, RZ, P5, !PT ;  /* 0x0000000f0d052c10 */ /* 0x000fc4000affe4ff */
[----:B------:R-:W-:Y:S02]  /*0700*/  @P3 IADD3 R24, P5, R12, UR16, RZ ;  /* 0x000000100c183c10 */ /* 0x000fe4000ffbe0ff */
[C---:B------:R-:W-:Y:S01]  /*0710*/  @P3 IADD3.X R29, R11.reuse, UR19, RZ, P4, !PT ;  /* 0x000000130b1d3c10 */ /* 0x040fe2000a7fe4ff */
[----:B------:R0:W5:Y:S01]  /*0720*/  @P2 LDG.E R15, desc[UR20][R18.64] ;  /* 0x00000014120f2981 */ /* 0x000162000c1e1900 */
[C---:B------:R-:W-:Y:S02]  /*0730*/  @P3 IADD3.X R23, R11.reuse, UR15, RZ, P6, !PT ;  /* 0x0000000f0b173c10 */ /* 0x040fe4000b7fe4ff */
[----:B--2---:R-:W-:Y:S02]  /*0740*/  IADD3 R16, P4, R20, UR16, RZ ;  /* 0x0000001014107c10 */ /* 0x004fe4000ff9e0ff */
[----:B------:R-:W-:Y:S02]  /*0750*/  CS2R R8, SRZ ;  /* 0x0000000000087805 */ /* 0x000fe4000001ff00 */
[----:B------:R-:W-:Y:S01]  /*0760*/  @P3 IADD3.X R25, R11, UR17, RZ, P5, !PT ;  /* 0x000000110b193c10 */ /* 0x000fe2000affe4ff */
[----:B------:R1:W5:Y:S01]  /*0770*/  @P3 LDG.E R6, desc[UR20][R22.64] ;  /* 0x0000001416063981 */ /* 0x000362000c1e1900 */
[----:B------:R-:W-:-:S02]  /*0780*/  IADD3.X R17, R3, UR17, RZ, P4, !PT ;  /* 0x0000001103117c10 */ /* 0x000fc4000a7fe4ff */
[----:B------:R-:W-:Y:S02]  /*0790*/  CS2R R32, SRZ ;  /* 0x0000000000207805 */ /* 0x000fe4000001ff00 */
[C---:B0-----:R-:W-:Y:S01]  /*07a0*/  IADD3 R18, P5, R20.reuse, UR18, RZ ;  /* 0x0000001214127c10 */ /* 0x041fe2000ffbe0ff */
[----:B------:R0:W5:Y:S01]  /*07b0*/  @P3 LDG.E R7, desc[UR20][R24.64] ;  /* 0x0000001418073981 */ /* 0x000162000c1e1900 */
[----:B------:R-:W-:Y:S01]  /*07c0*/  IADD3 R20, P6, R20, UR8, RZ ;  /* 0x0000000814147c10 */ /* 0x000fe2000ffde0ff */
[----:B------:R-:W-:Y:S02]  /*07d0*/  HFMA2.MMA R39, -RZ, RZ, 0, 0 ;  /* 0x00000000ff277435 */ /* 0x000fe400000001ff */
[----:B------:R2:W5:Y:S01]  /*07e0*/  @P3 LDG.E R8, desc[UR20][R28.64] ;  /* 0x000000141c083981 */ /* 0x000562000c1e1900 */
[----:B-1----:R-:W-:Y:S02]  /*07f0*/  IADD3 R22, P4, R26, UR16, RZ ;  /* 0x000000101a167c10 */ /* 0x002fe4000ff9e0ff */
[C---:B------:R-:W-:Y:S01]  /*0800*/  IADD3.X R19, R3.reuse, UR19, RZ, P5, !PT ;  /* 0x0000001303137c10 */ /* 0x040fe2000affe4ff */
[----:B------:R1:W5:Y:S01]  /*0810*/  @P2 LDG.E R33, desc[UR20][R4.64] ;  /* 0x0000001404212981 */ /* 0x000362000c1e1900 */
[----:B------:R-:W-:-:S02]  /*0820*/  IADD3.X R21, R3, UR9, RZ, P6, !PT ;  /* 0x0000000903157c10 */ /* 0x000fc4000b7fe4ff */
[----:B0-----:R-:W-:Y:S01]  /*0830*/  IADD3 R24, P5, R26, UR18, RZ ;  /* 0x000000121a187c10 */ /* 0x001fe2000ffbe0ff */
[----:B------:R-:W-:Y:S01]  /*0840*/  IMAD.MOV.U32 R45, RZ, RZ, RZ ;  /* 0x000000ffff2d7224 */ /* 0x000fe200078e00ff */
[----:B------:R-:W-:Y:S01]  /*0850*/  IADD3.X R23, R2, UR17, RZ, P4, !PT ;  /* 0x0000001102177c10 */ /* 0x000fe2000a7fe4ff */
[----:B------:R0:W5:Y:S01]  /*0860*/  @P3 LDG.E R9, desc[UR20][R30.64] ;  /* 0x000000141e093981 */ /* 0x000162000c1e1900 */
[----:B------:R-:W-:Y:S02]  /*0870*/  IADD3 R26, P6, R26, UR8, RZ ;  /* 0x000000081a1a7c10 */ /* 0x000fe4000ffde0ff */
[----:B--2---:R-:W-:Y:S02]  /*0880*/  IADD3 R28, P4, R14, UR8, RZ ;  /* 0x000000080e1c7c10 */ /* 0x004fe4000ff9e0ff */
[----:B-1----:R-:W-:Y:S02]  /*0890*/  CS2R R4, SRZ ;  /* 0x0000000000047805 */ /* 0x002fe4000001ff00 */
[----:B------:R-:W-:Y:S01]  /*08a0*/  MOV R41, RZ ;  /* 0x000000ff00297202 */ /* 0x000fe20000000f00 */
[----:B------:R0:W5:Y:S01]  /*08b0*/  @P0 LDG.E R45, desc[UR20][R18.64] ;  /* 0x00000014122d0981 */ /* 0x000162000c1e1900 */
[----:B------:R-:W-:-:S02]  /*08c0*/  MOV R35, RZ ;  /* 0x000000ff00237202 */ /* 0x000fc40000000f00 */
[C---:B------:R-:W-:Y:S01]  /*08d0*/  IADD3.X R25, R2.reuse, UR19, RZ, P5, !PT ;  /* 0x0000001302197c10 */ /* 0x040fe2000affe4ff */
        /* <DEDUP_REMOVED lines=27> */
[----:B------:R-:W-:Y:S01]  /*0a90*/  MOV R30, 0xac0 ;  /* 0x00000ac0001e7802 */ /* 0x000fe20000000f00 */
[----:B------:R-:W-:-:S07]  /*0aa0*/  IMAD.U32 R40, RZ, RZ, UR12 ;  /* 0x0000000cff287e24 */ /* 0x000fce000f8e00ff */
[----:B------:R-:W-:Y:S05]  /*0ab0*/  CALL.REL.NOINC `($__internal_125_$__cuda_sm3x_div_rn_noftz_f32_slowpath) ;  /* 0x0000002400307944 */ /* 0x000fea0003c00000 */
[----:B------:R-:W-:-:S07]  /*0ac0*/  MOV R42, R2 ;  /* 0x00000002002a7202 */ /* 0x000fce0000000f00 */
.L_x_5387:
[----:B------:R-:W-:Y:S05]  /*0ad0*/  BSYNC B2 ;  /* 0x0000000000027941 */ /* 0x000fea0003800000 */
.L_x_5386:
        /* <DEDUP_REMOVED lines=14> */
[----:B------:R-:W-:Y:S05]  /*0bc0*/  CALL.REL.NOINC `($__internal_125_$__cuda_sm3x_div_rn_noftz_f32_slowpath) ;  /* 0x0000002000ec7944 */ /* 0x000fea0003c00000 */
[----:B------:R-:W-:-:S07]  /*0bd0*/  MOV R30, R2 ;  /* 0x00000002001e7202 */ /* 0x000fce0000000f00 */
.L_x_5389:
[----:B------:R-:W-:Y:S05]  /*0be0*/  BSYNC B2 ;  /* 0x0000000000027941 */ /* 0x000fea0003800000 */
.L_x_5388:
[----:B------:R-:W-:Y:S01]  /*0bf0*/  VIADD R2, R30, 0xf3000000 ;  /* 0xf30000001e027836 */ /* 0x000fe20000000000 */
[----:B------:R0:W1:Y:S01]  /*0c00*/  MUFU.RSQ R41, R30 ;  /* 0x0000001e00297308 */ /* 0x0000620000001400 */
[----:B------:R-:W-:Y:S03]  /*0c10*/  BSSY B0, `(.L_x_5390) ;  /* 0x000000a000007945 */ /* 0x000fe60003800000 */
[----:B------:R-:W-:-:S13]  /*0c20*/  ISETP.GT.U32.AND P4, PT, R2, 0x727fffff, PT ;  /* 0x727fffff0200780c */ /* 0x000fda0003f84070 */
[----:B01----:R-:W-:Y:S05]  /*0c30*/  @!P4 BRA `(.L_x_5391) ;  /* 0x00000000000cc947 */ /* 0x003fea0003800000 */
[----:B------:R-:W-:-:S07]  /*0c40*/  MOV R2, 0xc60 ;  /* 0x00000c6000027802 */ /* 0x000fce0000000f00 */
[----:B------:R-:W-:Y:S05]  /*0c50*/  CALL.REL.NOINC `($__internal_124_$__cuda_sm20_sqrt_rn_f32_slowpath) ;  /* 0x0000002000707944 */ /* 0x000fea0003c00000 */
[----:B------:R-:W-:Y:S05]  /*0c60*/  BRA `(.L_x_5392) ;  /* 0x0000000000107947 */ /* 0x000fea0003800000 */
.L_x_5391:
[C---:B------:R-:W-:Y:S01]  /*0c70*/  FMUL.FTZ R31, R41.reuse, R30 ;  /* 0x0000001e291f7220 */ /* 0x040fe20000410000 */
[----:B------:R-:W-:-:S03]  /*0c80*/  FMUL.FTZ R34, R41, 0.5 ;  /* 0x3f00000029227820 */ /* 0x000fc60000410000 */
[----:B------:R-:W-:-:S04]  /*0c90*/  FFMA R30, -R31, R31, R30 ;  /* 0x0000001f1f1e7223 */ /* 0x000fc8000000011e */
[----:B------:R-:W-:-:S07]  /*0ca0*/  FFMA R34, R30, R34, R31 ;  /* 0x000000221e227223 */ /* 0x000fce000000001f */
.L_x_5392:
[----:B------:R-:W-:Y:S05]  /*0cb0*/  BSYNC B0 ;  /* 0x0000000000007941 */ /* 0x000fea0003800000 */
.L_x_5390:
        /* <DEDUP_REMOVED lines=12> */
[----:B------:R-:W-:Y:S05]  /*0d80*/  CALL.REL.NOINC `($__internal_125_$__cuda_sm3x_div_rn_noftz_f32_slowpath) ;  /* 0x00000020007c7944 */ /* 0x000fea0003c00000 */
.L_x_5394:
[----:B------:R-:W-:Y:S05]  /*0d90*/  BSYNC B2 ;  /* 0x0000000000027941 */ /* 0x000fea0003800000 */
.L_x_5393:
        /* <DEDUP_REMOVED lines=20> */
[----:B------:R-:W-:Y:S05]  /*0ee0*/  CALL.REL.NOINC `($__internal_125_$__cuda_sm3x_div_rn_noftz_f32_slowpath) ;  /* 0x0000002000247944 */ /* 0x000fea0003c00000 */
[----:B------:R-:W-:-:S07]  /*0ef0*/  MOV R42, R2 ;  /* 0x00000002002a7202 */ /* 0x000fce0000000f00 */
.L_x_5396:
[----:B------:R-:W-:Y:S05]  /*0f00*/  BSYNC B2 ;  /* 0x0000000000027941 */ /* 0x000fea0003800000 */
.L_x_5395:
        /* <DEDUP_REMOVED lines=14> */
[----:B------:R-:W-:Y:S05]  /*0ff0*/  CALL.REL.NOINC `($__internal_125_$__cuda_sm3x_div_rn_noftz_f32_slowpath) ;  /* 0x0000001c00e07944 */ /* 0x000fea0003c00000 */
[----:B------:R-:W-:-:S07]  /*1000*/  MOV R30, R2 ;  /* 0x00000002001e7202 */ /* 0x000fce0000000f00 */
.L_x_5398:
[----:B------:R-:W-:Y:S05]  /*1010*/  BSYNC B2 ;  /* 0x0000000000027941 */ /* 0x000fea0003800000 */
.L_x_5397:
[----:B------:R-:W-:Y:S01]  /*1020*/  IADD3 R2, R30, -0xd000000, RZ ;  /* 0xf30000001e027810 */ /* 0x000fe20007ffe0ff */
[----:B------:R0:W1:Y:S01]  /*1030*/  MUFU.RSQ R41, R30 ;  /* 0x0000001e00297308 */ /* 0x0000620000001400 */
[----:B------:R-:W-:Y:S02]  /*1040*/  BSSY B0, `(.L_x_5399) ;  /* 0x000000a000007945 */ /* 0x000fe40003800000 */
[----:B------:R-:W-:-:S13]  /*1050*/  ISETP.GT.U32.AND P4, PT, R2, 0x727fffff, PT ;  /* 0x727fffff0200780c */ /* 0x000fda0003f84070 */
[----:B0-----:R-:W-:Y:S05]  /*1060*/  @!P4 BRA `(.L_x_5400) ;  /* 0x00000000000cc947 */ /* 0x001fea0003800000 */
[----:B------:R-:W-:-:S07]  /*1070*/  MOV R2, 0x1090 ;  /* 0x0000109000027802 */ /* 0x000fce0000000f00 */
[----:B-1----:R-:W-:Y:S05]  /*1080*/  CALL.REL.NOINC `($__internal_124_$__cuda_sm20_sqrt_rn_f32_slowpath) ;  /* 0x0000001c00647944 */ /* 0x002fea0003c00000 */
[----:B------:R-:W-:Y:S05]  /*1090*/  BRA `(.L_x_5401) ;  /* 0x0000000000107947 */ /* 0x000fea0003800000 */
.L_x_5400:
[C---:B-1----:R-:W-:Y:S01]  /*10a0*/  FMUL.FTZ R31, R41.reuse, R30 ;  /* 0x0000001e291f7220 */ /* 0x042fe20000410000 */
[----:B------:R-:W-:-:S03]  /*10b0*/  FMUL.FTZ R34, R41, 0.5 ;  /* 0x3f00000029227820 */ /* 0x000fc60000410000 */
[----:B------:R-:W-:-:S04]  /*10c0*/  FFMA R30, -R31, R31, R30 ;  /* 0x0000001f1f1e7223 */ /* 0x000fc8000000011e */
[----:B------:R-:W-:-:S07]  /*10d0*/  FFMA R34, R30, R34, R31 ;  /* 0x000000221e227223 */ /* 0x000fce000000001f */
.L_x_5401:
[----:B------:R-:W-:Y:S05]  /*10e0*/  BSYNC B0 ;  /* 0x0000000000007941 */ /* 0x000fea0003800000 */
.L_x_5399:
        /* <DEDUP_REMOVED lines=13> */
.L_x_5403:
[----:B------:R-:W-:Y:S05]  /*11c0*/  BSYNC B2 ;  /* 0x0000000000027941 */ /* 0x000fea0003800000 */
.L_x_5402:
        /* <DEDUP_REMOVED lines=20> */
[----:B------:R-:W-:Y:S05]  /*1310*/  CALL.REL.NOINC `($__internal_125_$__cuda_sm3x_div_rn_noftz_f32_slowpath) ;  /* 0x0000001c00187944 */ /* 0x000fea0003c00000 */
[----:B------:R-:W-:-:S07]  /*1320*/  MOV R42, R2 ;  /* 0x00000002002a7202 */ /* 0x000fce0000000f00 */
.L_x_5405:
[----:B------:R-:W-:Y:S05]  /*1330*/  BSYNC B2 ;  /* 0x0000000000027941 */ /* 0x000fea0003800000 */
.L_x_5404:
        /* <DEDUP_REMOVED lines=15> */
[----:B------:R-:W-:-:S07]  /*1430*/  IMAD.MOV.U32 R30, RZ, RZ, R2 ;  /* 0x000000ffff1e7224 */ /* 0x000fce00078e0002 */
.L_x_5407:
[----:B------:R-:W-:Y:S05]  /*1440*/  BSYNC B2 ;  /* 0x0000000000027941 */ /* 0x000fea0003800000 */
.L_x_5406:
        /* <DEDUP_REMOVED lines=8> */
.L_x_5409:
[C---:B-1----:R-:W-:Y:S01]  /*14d0*/  FMUL.FTZ R31, R41.reuse, R30 ;  /* 0x0000001e291f7220 */ /* 0x042fe20000410000 */
[----:B------:R-:W-:-:S03]  /*14e0*/  FMUL.FTZ R34, R41, 0.5 ;  /* 0x3f00000029227820 */ /* 0x000fc60000410000 */
[----:B------:R-:W-:-:S04]  /*14f0*/  FFMA R30, -R31, R31, R30 ;  /* 0x0000001f1f1e7223 */ /* 0x000fc8000000011e */
[----:B------:R-:W-:-:S07]  /*1500*/  FFMA R34, R30, R34, R31 ;  /* 0x000000221e227223 */ /* 0x000fce000000001f */
.L_x_5410:
[----:B------:R-:W-:Y:S05]  /*1510*/  BSYNC B0 ;  /* 0x0000000000007941 */ /* 0x000fea0003800000 */
.L_x_5408:
        /* <DEDUP_REMOVED lines=13> */
[----:B------:R-:W-:-:S07]  /*15f0*/  MOV R41, R2 ;  /* 0x0000000200297202 */ /* 0x000fce0000000f00 */
.L_x_5412:
[----:B------:R-:W-:Y:S05]  /*1600*/  BSYNC B2 ;  /* 0x0000000000027941 */ /* 0x000fea0003800000 */
.L_x_5411:
        /* <DEDUP_REMOVED lines=22> */
.L_x_5414:
[----:B------:R-:W-:Y:S05]  /*1770*/  BSYNC B2 ;  /* 0x0000000000027941 */ /* 0x000fea0003800000 */
.L_x_5413:
        /* <DEDUP_REMOVED lines=16> */
.L_x_5416:
[----:B------:R-:W-:Y:S05]  /*1880*/  BSYNC B2 ;  /* 0x0000000000027941 */ /* 0x000fea0003800000 */
.L_x_5415:
        /* <DEDUP_REMOVED lines=8> */
.L_x_5418:
[C---:B------:R-:W-:Y:S01]  /*1910*/  FMUL.FTZ R31, R41.reuse, R30 ;  /* 0x0000001e291f7220 */ /* 0x040fe20000410000 */
[----:B------:R-:W-:-:S03]  /*1920*/  FMUL.FTZ R34, R41, 0.5 ;  /* 0x3f00000029227820 */ /* 0x000fc60000410000 */
[----:B------:R-:W-:-:S04]  /*1930*/  FFMA R30, -R31, R31, R30 ;  /* 0x0000001f1f1e7223 */ /* 0x000fc8000000011e */
[----:B------:R-:W-:-:S07]  /*1940*/  FFMA R34, R30, R34, R31 ;  /* 0x000000221e227223 */ /* 0x000fce000000001f */
.L_x_5419:
[----:B------:R-:W-:Y:S05]  /*1950*/  BSYNC B0 ;  /* 0x0000000000007941 */ /* 0x000fea0003800000 */
.L_x_5417:
        /* <DEDUP_REMOVED lines=13> */
.L_x_5421:
[----:B------:R-:W-:Y:S05]  /*1a30*/  BSYNC B2 ;  /* 0x0000000000027941 */ /* 0x000fea0003800000 */
.L_x_5420:
[----:B------:R-:W-:Y:S01]  /*1a40*/  FFMA R6, R7, UR29, R2 ;  /* 0x0000001d07067c23 */ /* 0x000fe20008000002 */
[----:B------:R-:W-:Y:S06]  /*1a50*/  BRA `(.L_x_5422) ;  /* 0x0000001000407947 */ /* 0x000fec0003800000 */
.L_x_5385:
        /* <DEDUP_REMOVED lines=18> */
[----:B------:R-:W-:Y:S02]  /*1b80*/  MOV R30, 0x1bb0 ;  /* 0x00001bb0001e7802 */ /* 0x000fe40000000f00 */
[----:B------:R-:W-:-:S07]  /*1b90*/  MOV R40, UR12 ;  /* 0x0000000c00287c02 */ /* 0x000fce0008000f00 */
[----:B------:R-:W-:Y:S05]  /*1ba0*/  CALL.REL.NOINC `($__internal_125_$__cuda_sm3x_div_rn_noftz_f32_slowpath) ;  /* 0x0000001000f47944 */ /* 0x000fea0003c00000 */
[----:B------:R-:W-:-:S07]  /*1bb0*/  MOV R42, R2 ;  /* 0x00000002002a7202 */ /* 0x000fce0000000f00 */
.L_x_5424:
[----:B------:R-:W-:Y:S05]  /*1bc0*/  BSYNC B2 ;  /* 0x0000000000027941 */ /* 0x000fea0003800000 */
.L_x_5423:
        /* <DEDUP_REMOVED lines=16> */
.L_x_5426:
[----:B------:R-:W-:Y:S05]  /*1cd0*/  BSYNC B2 ;  /* 0x0000000000027941 */ /* 0x000fea0003800000 */
.L_x_5425:
        /* <DEDUP_REMOVED lines=8> */
.L_x_5428:
[C---:B-1----:R-:W-:Y:S01]  /*1d60*/  FMUL.FTZ R31, R41.reuse, R30 ;  /* 0x0000001e291f7220 */ /* 0x042fe20000410000 */
[----:B------:R-:W-:-:S03]  /*1d70*/  FMUL.FTZ R34, R41, 0.5 ;  /* 0x3f00000029227820 */ /* 0x000fc60000410000 */
[----:B------:R-:W-:-:S04]  /*1d80*/  FFMA R30, -R31, R31, R30 ;  /* 0x0000001f1f1e7223 */ /* 0x000fc8000000011e */
[----:B------:R-:W-:-:S07]  /*1d90*/  FFMA R34, R30, R34, R31 ;  /* 0x000000221e227223 */ /* 0x000fce000000001f */
.L_x_5429:
[----:B------:R-:W-:Y:S05]  /*1da0*/  BSYNC B0 ;  /* 0x0000000000007941 */ /* 0x000fea0003800000 */
.L_x_5427:
        /* <DEDUP_REMOVED lines=13> */
.L_x_5431:
[----:B------:R-:W-:Y:S05]  /*1e80*/  BSYNC B2 ;  /* 0x0000000000027941 */ /* 0x000fea0003800000 */
.L_x_5430:
        /* <DEDUP_REMOVED lines=23> */
.L_x_5433:
[----:B------:R-:W-:Y:S05]  /*2000*/  BSYNC B2 ;  /* 0x0000000000027941 */ /* 0x000fea0003800000 */
.L_x_5432:
        /* <DEDUP_REMOVED lines=14> */
[----:B------:R-:W-:Y:S05]  /*20f0*/  CALL.REL.NOINC `($__internal_125_$__cuda_sm3x_div_rn_noftz_f32_slowpath) ;  /* 0x0000000c00a07944 */ /* 0x000fea0003c00000 */
.L_x_5435:
[----:B------:R-:W-:Y:S05]  /*2100*/  BSYNC B2 ;  /* 0x0000000000027941 */ /* 0x000fea0003800000 */
.L_x_5434:
[----:B------:R-:W-:Y:S01]  /*2110*/  IADD3 R30, R2, -0xd000000, RZ ;  /* 0xf3000000021e7810 */ /* 0x000fe20007ffe0ff */
[----:B------:R0:W1:Y:S01]  /*2120*/  MUFU.RSQ R41, R2 ;  /* 0x0000000200297308 */ /* 0x0000620000001400 */
[----:B------:R-:W-:Y:S02]  /*2130*/  BSSY B0, `(.L_x_5436) ;  /* 0x000000b000007945 */ /* 0x000fe40003800000 */
[----:B------:R-:W-:-:S13]  /*2140*/  ISETP.GT.U32.AND P4, PT, R30, 0x727fffff, PT ;  /* 0x727fffff1e00780c */ /* 0x000fda0003f84070 */
[----:B0-----:R-:W-:Y:S05]  /*2150*/  @!P4 BRA `(.L_x_5437) ;  /* 0x000000000010c947 */ /* 0x001fea0003800000 */
[----:B------:R-:W-:Y:S02]  /*2160*/  MOV R30, R2 ;  /* 0x00000002001e7202 */ /* 0x000fe40000000f00 */
[----:B------:R-:W-:-:S07]  /*2170*/  MOV R2, 0x2190 ;  /* 0x0000219000027802 */ /* 0x000fce0000000f00 */
[----:B-1----:R-:W-:Y:S05]  /*2180*/  CALL.REL.NOINC `($__internal_124_$__cuda_sm20_sqrt_rn_f32_slowpath) ;  /* 0x0000000c00247944 */ /* 0x002fea0003c00000 */
[----:B------:R-:W-:Y:S05]  /*2190*/  BRA `(.L_x_5438) ;  /* 0x0000000000107947 */ /* 0x000fea0003800000 */
.L_x_5437:
[C---:B-1----:R-:W-:Y:S01]  /*21a0*/  FMUL.FTZ R31, R41.reuse, R2 ;  /* 0x00000002291f7220 */ /* 0x042fe20000410000 */
[----:B------:R-:W-:-:S03]  /*21b0*/  FMUL.FTZ R34, R41, 0.5 ;  /* 0x3f00000029227820 */ /* 0x000fc60000410000 */
[----:B------:R-:W-:-:S04]  /*21c0*/  FFMA R2, -R31, R31, R2 ;  /* 0x0000001f1f027223 */ /* 0x000fc80000000102 */
[----:B------:R-:W-:-:S07]  /*21d0*/  FFMA R34, R2, R34, R31 ;  /* 0x0000002202227223 */ /* 0x000fce000000001f */
.L_x_5438:
[----:B------:R-:W-:Y:S05]  /*21e0*/  BSYNC B0 ;  /* 0x0000000000007941 */ /* 0x000fea0003800000 */
.L_x_5436:
        /* <DEDUP_REMOVED lines=13> */
.L_x_5440:
[----:B------:R-:W-:Y:S05]  /*22c0*/  BSYNC B2 ;  /* 0x0000000000027941 */ /* 0x000fea0003800000 */
.L_x_5439:
        /* <DEDUP_REMOVED lines=23> */
.L_x_5442:
[----:B------:R-:W-:Y:S05]  /*2440*/  BSYNC B2 ;  /* 0x0000000000027941 */ /* 0x000fea0003800000 */
.L_x_5441:
        /* <DEDUP_REMOVED lines=15> */
.L_x_5444:
[----:B------:R-:W-:Y:S05]  /*2540*/  BSYNC B2 ;  /* 0x0000000000027941 */ /* 0x000fea0003800000 */
.L_x_5443:
[----:B------:R-:W-:Y:S01]  /*2550*/  VIADD R30, R2, 0xf3000000 ;  /* 0xf3000000021e7836 */ /* 0x000fe20000000000 */
[----:B------:R0:W1:Y:S01]  /*2560*/  MUFU.RSQ R41, R2 ;  /* 0x0000000200297308 */ /* 0x0000620000001400 */
[----:B------:R-:W-:Y:S03]  /*2570*/  BSSY B0, `(.L_x_5445) ;  /* 0x000000b000007945 */ /* 0x000fe60003800000 */
[----:B------:R-:W-:-:S13]  /*2580*/  ISETP.GT.U32.AND P4, PT, R30, 0x727fffff, PT ;  /* 0x727fffff1e00780c */ /* 0x000fda0003f84070 */
[----:B01----:R-:W-:Y:S05]  /*2590*/  @!P4 BRA `(.L_x_5446) ;  /* 0x000000000010c947 */ /* 0x003fea0003800000 */
[----:B------:R-:W-:Y:S02]  /*25a0*/  MOV R30, R2 ;  /* 0x00000002001e7202 */ /* 0x000fe40000000f00 */
[----:B------:R-:W-:-:S07]  /*25b0*/  MOV R2, 0x25d0 ;  /* 0x000025d000027802 */ /* 0x000fce0000000f00 */
[----:B------:R-:W-:Y:S05]  /*25c0*/  CALL.REL.NOINC `($__internal_124_$__cuda_sm20_sqrt_rn_f32_slowpath) ;  /* 0x0000000800147944 */ /* 0x000fea0003c00000 */
[----:B------:R-:W-:Y:S05]  /*25d0*/  BRA `(.L_x_5447) ;  /* 0x0000000000107947 */ /* 0x000fea0003800000 */
.L_x_5446:
[C---:B------:R-:W-:Y:S01]  /*25e0*/  FMUL.FTZ R31, R41.reuse, R2 ;  /* 0x00000002291f7220 */ /* 0x040fe20000410000 */
[----:B------:R-:W-:-:S03]  /*25f0*/  FMUL.FTZ R34, R41, 0.5 ;  /* 0x3f00000029227820 */ /* 0x000fc60000410000 */
[----:B------:R-:W-:-:S04]  /*2600*/  FFMA R2, -R31, R31, R2 ;  /* 0x0000001f1f027223 */ /* 0x000fc80000000102 */
[----:B------:R-:W-:-:S07]  /*2610*/  FFMA R34, R2, R34, R31 ;  /* 0x0000002202227223 */ /* 0x000fce000000001f */
.L_x_5447:
[----:B------:R-:W-:Y:S05]  /*2620*/  BSYNC B0 ;  /* 0x0000000000007941 */ /* 0x000fea0003800000 */
.L_x_5445:
        /* <DEDUP_REMOVED lines=13> */
.L_x_5449:
[----:B------:R-:W-:Y:S05]  /*2700*/  BSYNC B2 ;  /* 0x0000000000027941 */ /* 0x000fea0003800000 */
.L_x_5448:
        /* <DEDUP_REMOVED lines=23> */
.L_x_5451:
[----:B------:R-:W-:Y:S05]  /*2880*/  BSYNC B2 ;  /* 0x0000000000027941 */ /* 0x000fea0003800000 */
.L_x_5450:
        /* <DEDUP_REMOVED lines=15> */
.L_x_5453:
[----:B------:R-:W-:Y:S05]  /*2980*/  BSYNC B2 ;  /* 0x0000000000027941 */ /* 0x000fea0003800000 */
.L_x_5452:
[----:B------:R-:W-:Y:S01]  /*2990*/  IADD3 R30, R2, -0xd000000, RZ ;  /* 0xf3000000021e7810 */ /* 0x000fe20007ffe0ff */
[----:B------:R0:W1:Y:S01]  /*29a0*/  MUFU.RSQ R41, R2 ;  /* 0x0000000200297308 */ /* 0x0000620000001400 */
[----:B------:R-:W-:Y:S02]  /*29b0*/  BSSY B0, `(.L_x_5454) ;  /* 0x000000b000007945 */ /* 0x000fe40003800000 */
[----:B------:R-:W-:-:S13]  /*29c0*/  ISETP.GT.U32.AND P4, PT, R30, 0x727fffff, PT ;  /* 0x727fffff1e00780c */ /* 0x000fda0003f84070 */
[----:B0-----:R-:W-:Y:S05]  /*29d0*/  @!P4 BRA `(.L_x_5455) ;  /* 0x000000000010c947 */ /* 0x001fea0003800000 */
[----:B------:R-:W-:Y:S01]  /*29e0*/  IMAD.MOV.U32 R30, RZ, RZ, R2 ;  /* 0x000000ffff1e7224 */ /* 0x000fe200078e0002 */
[----:B------:R-:W-:-:S07]  /*29f0*/  MOV R2, 0x2a10 ;  /* 0x00002a1000027802 */ /* 0x000fce0000000f00 */
[----:B-1----:R-:W-:Y:S05]  /*2a00*/  CALL.REL.NOINC `($__internal_124_$__cuda_sm20_sqrt_rn_f32_slowpath) ;  /* 0x0000000400047944 */ /* 0x002fea0003c00000 */
[----:B------:R-:W-:Y:S05]  /*2a10*/  BRA `(.L_x_5456) ;  /* 0x0000000000107947 */ /* 0x000fea0003800000 */
.L_x_5455:
[C---:B-1----:R-:W-:Y:S01]  /*2a20*/  FMUL.FTZ R31, R41.reuse, R2 ;  /* 0x00000002291f7220 */ /* 0x042fe20000410000 */
[----:B------:R-:W-:-:S03]  /*2a30*/  FMUL.FTZ R34, R41, 0.5 ;  /* 0x3f00000029227820 */ /* 0x000fc60000410000 */
[----:B------:R-:W-:-:S04]  /*2a40*/  FFMA R2, -R31, R31, R2 ;  /* 0x0000001f1f027223 */ /* 0x000fc80000000102 */
[----:B------:R-:W-:-:S07]  /*2a50*/  FFMA R34, R2, R34, R31 ;  /* 0x0000002202227223 */ /* 0x000fce000000001f */
.L_x_5456:
[----:B------:R-:W-:Y:S05]  /*2a60*/  BSYNC B0 ;  /* 0x0000000000007941 */ /* 0x000fea0003800000 */
.L_x_5454:
        /* <DEDUP_REMOVED lines=13> */
.L_x_5458:
[----:B------:R-:W-:Y:S05]  /*2b40*/  BSYNC B2 ;  /* 0x0000000000027941 */ /* 0x000fea0003800000 */
.L_x_5457:
[----:B------:R-:W-:-:S07]  /*2b50*/  MOV R6, R2 ;  /* 0x0000000200067202 */ /* 0x000fce0000000f00 */
.L_x_5422:
        /* <DEDUP_REMOVED lines=12> */
[----:B------:R-:W-:Y:S02]  /*2c20*/  IADD3 R4, P0, R14, UR18, RZ ;  /* 0x000000120e047c10 */ /* 0x000fe4000ff1e0ff */
[C---:B0-----:R-:W-:Y:S02]  /*2c30*/  IADD3.X R3, R13.reuse, UR17, RZ, P1, !PT ;  /* 0x000000110d037c10 */ /* 0x041fe40008ffe4ff */
[----:B------:R-:W-:-:S03]  /*2c40*/  IADD3.X R5, R13, UR19, RZ, P0, !PT ;  /* 0x000000130d057c10 */ /* 0x000fc600087fe4ff */
[----:B------:R1:W-:Y:S04]  /*2c50*/  STG.E desc[UR20][R2.64], R31 ;  /* 0x0000001f02007986 */ /* 0x0003e8000c101914 */
[----:B------:R1:W-:Y:S04]  /*2c60*/  STG.E desc[UR20][R4.64], R15 ;  /* 0x0000000f04007986 */ /* 0x0003e8000c101914 */
[----:B------:R1:W-:Y:S02]  /*2c70*/  STG.E desc[UR20][R28.64], R35 ;  /* 0x000000231c007986 */ /* 0x0003e4000c101914 */
.L_x_5460:
[----:B------:R-:W-:Y:S05]  /*2c80*/  BSYNC B0 ;  /* 0x0000000000007941 */ /* 0x000fea0003800000 */
.L_x_5459:
[----:B------:R-:W-:Y:S01]  /*2c90*/  BSSY B0, `(.L_x_5461) ;  /* 0x000000c000007945 */ /* 0x000fe20003800000 */
[----:B------:R-:W-:-:S03]  /*2ca0*/  FFMA R7, -R6, UR30, R7 ;  /* 0x0000001e06077c23 */ /* 0x000fc60008000107 */
[----:B------:R-:W-:Y:S05]  /*2cb0*/  @!P3 BRA `(.L_x_5462) ;  /* 0x000000000024b947 */ /* 0x000fea0003800000 */
[C---:B-1----:R-:W-:Y:S02]  /*2cc0*/  IADD3 R2, P2, R12.reuse, UR16, RZ ;  /* 0x000000100c027c10 */ /* 0x042fe4000ff5e0ff */
        /* <DEDUP_REMOVED lines=8> */
.L_x_5462:
[----:B------:R-:W-:Y:S05]  /*2d50*/  BSYNC B0 ;  /* 0x0000000000007941 */ /* 0x000fea0003800000 */
.L_x_5461:
[----:B012---:R-:W0:Y:S01]  /*2d60*/  LDC.64 R2, c[0x0][0x210] ;  /* 0x00008400ff027b82 */ /* 0x007e220000000a00 */
        /* <DEDUP_REMOVED lines=11> */
        .weak           $__internal_124_$__cuda_sm20_sqrt_rn_f32_slowpath
        .type           $__internal_124_$__cuda_sm20_sqrt_rn_f32_slowpath,@function
        .size           $__internal_124_$__cuda_sm20_sqrt_rn_f32_slowpath,($__internal_125_$__cuda_sm3x_div_rn_noftz_f32_slowpath - $__internal_124_$__cuda_sm20_sqrt_rn_f32_slowpath)
$__internal_124_$__cuda_sm20_sqrt_rn_f32_slowpath:
        /* <DEDUP_REMOVED lines=19> */
.L_x_5464:
[----:B------:R-:W-:Y:S01]  /*2f50*/  HFMA2.MMA R31, -RZ, RZ, 0, 0 ;  /* 0x00000000ff1f7435 */ /* 0x000fe200000001ff */
[----:B------:R-:W-:-:S05]  /*2f60*/  MOV R30, R2 ;  /* 0x00000002001e7202 */ /* 0x000fca0000000f00 */
[----:B------:R-:W-:Y:S05]  /*2f70*/  RET.REL.NODEC R30 `(_Z25multi_tensor_apply_kernelI18TensorListMetadataILi4ELb0EEN18transformer_engine17multi_tensor_adam11AdamFunctorIffflEEJffffffNS3_10adamMode_tEfEEvlPViT_T0_DpT1_) ;  /* 0xffffffd01e207950 */ /* 0x000fea0003c3ffff */
        .weak           $__internal_125_$__cuda_sm3x_div_rn_noftz_f32_slowpath
        .type           $__internal_125_$__cuda_sm3x_div_rn_noftz_f32_slowpath,@function
        .size           $__internal_125_$__cuda_sm3x_div_rn_noftz_f32_slowpath,(.L_x_5608 - $__internal_125_$__cuda_sm3x_div_rn_noftz_f32_slowpath)
$__internal_125_$__cuda_sm3x_div_rn_noftz_f32_slowpath:
        /* <DEDUP_REMOVED lines=34> */
.L_x_5466:
        /* <DEDUP_REMOVED lines=51> */
.L_x_5473:
[----:B------:R-:W-:-:S04]  /*34d0*/  LOP3.LUT R2, R2, 0x80000000, RZ, 0xc0, !PT ;  /* 0x8000000002027812 */ /* 0x000fc800078ec0ff */
[----:B------:R-:W-:Y:S01]  /*34e0*/  LOP3.LUT R2, R2, 0x7f800000, RZ, 0xfc, !PT ;  /* 0x7f80000002027812 */ /* 0x000fe200078efcff */
[----:B------:R-:W-:Y:S06]  /*34f0*/  BRA `(.L_x_5474) ;  /* 0x0000000000047947 */ /* 0x000fec0003800000 */
.L_x_5472:
[----:B------:R-:W-:-:S07]  /*3500*/  LEA R2, R45, R2, 0x17 ;  /* 0x000000022d027211 */ /* 0x000fce00078eb8ff */
.L_x_5474:
[----:B------:R-:W-:Y:S05]  /*3510*/  BSYNC B1 ;  /* 0x0000000000017941 */ /* 0x000fea0003800000 */
.L_x_5471:
[----:B------:R-:W-:Y:S05]  /*3520*/  BRA `(.L_x_5475) ;  /* 0x0000000000207947 */ /* 0x000fea0003800000 */
.L_x_5470:
[----:B------:R-:W-:-:S04]  /*3530*/  LOP3.LUT R40, R40, 0x80000000, R45, 0x48, !PT ;  /* 0x8000000028287812 */ /* 0x000fc800078e482d */
[----:B------:R-:W-:Y:S01]  /*3540*/  LOP3.LUT R2, R40, 0x7f800000, RZ, 0xfc, !PT ;  /* 0x7f80000028027812 */ /* 0x000fe200078efcff */
[----:B------:R-:W-:Y:S06]  /*3550*/  BRA `(.L_x_5475) ;  /* 0x0000000000147947 */ /* 0x000fec0003800000 */
.L_x_5469:
[----:B------:R-:W-:Y:S01]  /*3560*/  LOP3.LUT R2, R40, 0x80000000, R45, 0x48, !PT ;  /* 0x8000000028027812 */ /* 0x000fe200078e482d */
[----:B------:R-:W-:Y:S06]  /*3570*/  BRA `(.L_x_5475) ;  /* 0x00000000000c7947 */ /* 0x000fec0003800000 */
.L_x_5468:
[----:B------:R-:W0:Y:S01]  /*3580*/  MUFU.RSQ R2, -QNAN ;  /* 0xffc0000000027908 */ /* 0x000e220000001400 */
[----:B------:R-:W-:Y:S05]  /*3590*/  BRA `(.L_x_5475) ;  /* 0x0000000000047947 */ /* 0x000fea0003800000 */
.L_x_5467:
[----:B------:R-:W-:-:S07]  /*35a0*/  FADD.FTZ R2, R45, R40 ;  /* 0x000000282d027221 */ /* 0x000fce0000010000 */
.L_x_5475:
[----:B------:R-:W-:Y:S05]  /*35b0*/  BSYNC B0 ;  /* 0x0000000000007941 */ /* 0x000fea0003800000 */
.L_x_5465:
[----:B------:R-:W-:-:S06]  /*35c0*/  HFMA2.MMA R31, -RZ, RZ, 0, 0 ;  /* 0x00000000ff1f7435 */ /* 0x000fcc00000001ff */
[----:B0-----:R-:W-:Y:S05]  /*35d0*/  RET.REL.NODEC R30 `(_Z25multi_tensor_apply_kernelI18TensorListMetadataILi4ELb0EEN18transformer_engine17multi_tensor_adam11AdamFunctorIffflEEJffffffNS3_10adamMode_tEfEEvlPViT_T0_DpT1_) ;  /* 0xffffffc81e887950 */ /* 0x001fea0003c3ffff */
.L_x_5476:
        /* <DEDUP_REMOVED lines=10> */
.L_x_5608:


//--------------------- .nv.shared.reserved.0     --------------------------
	.section	.nv.shared.reserved.0,"aw",@nobits
	.weak		__nv_reservedSMEM_offset_0_alias
	.size		__nv_reservedSMEM_offset_0_alias, 0, 0
	.other		__nv_reservedSMEM_offset_0_alias,@"STO_CUDA_RESERVED_SHARED STV_DEFAULT"
__nv_reservedSMEM_offset_0_alias:
	.zero		0


//--------------------- .nv.shared._Z25multi_tensor_apply_kernelI18TensorListMetadataILi5ELb1EEN18transformer_engine17multi_tensor_adam17AdamFunctorMasterI13__nv_fp8_e4m313__nv_bfloat16fiEEJffffffNS3_10adamMode_tEfEEvlPViT_T0_DpT1_ --------------------------
	.section	.nv.shared._Z25multi_tensor_apply_kernelI18TensorListMetadataILi5ELb1EEN18transformer_engine17multi_tensor_adam17AdamFunctorMasterI13__nv_fp8_e4m313__nv_bfloat16fiEEJffffffNS3_10adamMode_tEfEEvlPViT_T0_DpT1_,"aw",@nobits
	.sectionflags	@""
	.align	4
.nv.shared._Z25multi_tensor_apply_kernelI18TensorListMetadataILi5ELb1EEN18transformer_engine17multi_tensor_adam17AdamFunctorMasterI13__nv_fp8_e4m313__nv_bfloat16fiEEJffffffNS3_10adamMode_tEfEEvlPViT_T0_DpT1_:
	.zero		1088


//--------------------- .nv.shared._Z25multi_tensor_apply_kernelI18TensorListMetadataILi5ELb1EEN18transformer_engine17multi_tensor_adam17AdamFunctorMasterI13__nv_fp8_e4m36__halffiEEJffffffNS3_10adamMode_tEfEEvlPViT_T0_DpT1_ --------------------------
	.section	.nv.shared._Z25multi_tensor_apply_kernelI18TensorListMetadataILi5ELb1EEN18transformer_engine17multi_tensor_adam17AdamFunctorMasterI13__nv_fp8_e4m36__halffiEEJffffffNS3_10adamMode_tEfEEvlPViT_T0_DpT1_,"aw",@nobits
	.sectionflags	@""
	.align	4
.nv.shared._Z25multi_tensor_apply_kernelI18TensorListMetadataILi5ELb1EEN18transformer_engine17multi_tensor_adam17AdamFunctorMasterI13__nv_fp8_e4m36__halffiEEJffffffNS3_10adamMode_tEfEEvlPViT_T0_DpT1_:
	.zero		1088


//--------------------- .nv.shared._Z25multi_tensor_apply_kernelI18TensorListMetadataILi5ELb1EEN18transformer_engine17multi_tensor_adam17AdamFunctorMasterI13__nv_fp8_e4m3ffiEEJffffffNS3_10adamMode_tEfEEvlPViT_T0_DpT1_ --------------------------
	.section	.nv.shared._Z25multi_tensor_apply_kernelI18TensorListMetadataILi5ELb1EEN18transformer_engine17multi_tensor_adam17AdamFunctorMasterI13__nv_fp8_e4m3ffiEEJffffffNS3_10adamMode_tEfEEvlPViT_T0_DpT1_,"aw",@nobits
	.sectionflags	@""
	.align	4
.nv.shared._Z25multi_tensor_apply_kernelI18TensorListMetadataILi5ELb1EEN18transformer_engine17multi_tensor_adam17AdamFunctorMasterI13__nv_fp8_e4m3ffiEEJffffffNS3_10adamMode_tEfEEvlPViT_T0_DpT1_:
	.zero		1088


//--------------------- .nv.shared._Z25multi_tensor_apply_kernelI18TensorListMetadataILi5ELb1EEN18transformer_engine17multi_tensor_adam17AdamFunctorMasterI13__nv_fp8_e5m213__nv_bfloat16fiEEJffffffNS3_10adamMode_tEfEEvlPViT_T0_DpT1_ --------------------------
	.section	.nv.shared._Z25multi_tensor_apply_kernelI18TensorListMetadataILi5ELb1EEN18transformer_engine17multi_tensor_adam17AdamFunctorMasterI13__nv_fp8_e5m213__nv_bfloat16fiEEJffffffNS3_10adamMode_tEfEEvlPViT_T0_DpT1_,"aw",@nobits
	.sectionflags	@""
	.align	4
.nv.shared._Z25multi_tensor_apply_kernelI18TensorListMetadataILi5ELb1EEN18transformer_engine17multi_tensor_adam17AdamFunctorMasterI13__nv_fp8_e5m213__nv_bfloat16fiEEJffffffNS3_10adamMode_tEfEEvlPViT_T0_DpT1_:
	.zero		1088


//--------------------- .nv.shared._Z25multi_tensor_apply_kernelI18TensorListMetadataILi5ELb1EEN18transformer_engine17multi_tensor_adam17AdamFunctorMasterI13__nv_fp8_e5m26__halffiEEJffffffNS3_10adamMode_tEfEEvlPViT_T0_DpT1_ --------------------------
	.section	.nv.shared._Z25multi_tensor_apply_kernelI18TensorListMetadataILi5ELb1EEN18transformer_engine17multi_tensor_adam17AdamFunctorMasterI13__nv_fp8_e5m26__halffiEEJffffffNS3_10adamMode_tEfEEvlPViT_T0_DpT1_,"aw",@nobits
	.sectionflags	@""
	.align	4
.nv.shared._Z25multi_tensor_apply_kernelI18TensorListMetadataILi5ELb1EEN18transformer_engine17multi_tensor_adam17AdamFunctorMasterI13__nv_fp8_e5m26__halffiEEJffffffNS3_10adamMode_tEfEEvlPViT_T0_DpT1_:
	.zero		1088


//--------------------- .nv.shared._Z25multi_tensor_apply_kernelI18TensorListMetadataILi5ELb1EEN18transformer_engine17multi_tensor_adam17AdamFunctorMasterI13__nv_fp8_e5m2ffiEEJffffffNS3_10adamMode_tEfEEvlPViT_T0_DpT1_ --------------------------
	.section	.nv.shared._Z25multi_tensor_apply_kernelI18TensorListMetadataILi5ELb1EEN18transformer_engine17multi_tensor_adam17AdamFunctorMasterI13__nv_fp8_e5m2ffiEEJffffffNS3_10adamMode_tEfEEvlPViT_T0_DpT1_,"aw",@nobits
	.sectionflags	@""
	.align	4
.nv.shared._Z25multi_tensor_apply_kernelI18TensorListMetadataILi5ELb1EEN18transformer_engine17multi_tensor_adam17AdamFunctorMasterI13__nv_fp8_e5m2ffiEEJffffffNS3_10adamMode_tEfEEvlPViT_T0_DpT1_:
	.zero		1088


//--------------------- .nv.shared._Z25multi_tensor_apply_kernelI18TensorListMetadataILi5ELb1EEN18transformer_engine17multi_tensor_adam17AdamFunctorMasterI13__nv_fp8_e4m313__nv_bfloat16flEEJffffffNS3_10adamMode_tEfEEvlPViT_T0_DpT1_ --------------------------
	.section	.nv.shared._Z25multi_tensor_apply_kernelI18TensorListMetadataILi5ELb1EEN18transformer_engine17multi_tensor_adam17AdamFunctorMasterI13__nv_fp8_e4m313__nv_bfloat16flEEJffffffNS3_10adamMode_tEfEEvlPViT_T0_DpT1_,"aw",@nobits
	.sectionflags	@""
	.align	4
.nv.shared._Z25multi_tensor_apply_kernelI18TensorListMetadataILi5ELb1EEN18transformer_engine17multi_tensor_adam17AdamFunctorMasterI13__nv_fp8_e4m313__nv_bfloat16flEEJffffffNS3_10adamMode_tEfEEvlPViT_T0_DpT1_:
	.zero		1088


//--------------------- .nv.shared._Z25multi_tensor_apply_kernelI18TensorListMetadataILi5ELb1EEN18transformer_engine17multi_tensor_adam17AdamFunctorMasterI13__nv_fp8_e4m36__halfflEEJffffffNS3_10adamMode_tEfEEvlPViT_T0_DpT1_ --------------------------
	.section	.nv.shared._Z25multi_tensor_apply_kernelI18TensorListMetadataILi5ELb1EEN18transformer_engine17multi_tensor_adam17AdamFunctorMasterI13__nv_fp8_e4m36__halfflEEJffffffNS3_10adamMode_tEfEEvlPViT_T0_DpT1_,"aw",@nobits
	.sectionflags	@""
	.align	4
.nv.shared._Z25multi_tensor_apply_kernelI18TensorListMetadataILi5ELb1EEN18transformer_engine17multi_tensor_adam17AdamFunctorMasterI13__nv_fp8_e4m36__halfflEEJffffffNS3_10adamMode_tEfEEvlPViT_T0_DpT1_:
	.zero		1088


//--------------------- .nv.shared._Z25multi_tensor_apply_kernelI18TensorListMetadataILi5ELb1EEN18transformer_engine17multi_tensor_adam17AdamFunctorMasterI13__nv_fp8_e4m3fflEEJffffffNS3_10adamMode_tEfEEvlPViT_T0_DpT1_ --------------------------
	.section	.nv.shared._Z25multi_tensor_apply_kernelI18TensorListMetadataILi5ELb1EEN18transformer_engine17multi_tensor_adam17AdamFunctorMasterI13__nv_fp8_e4m3fflEEJffffffNS3_10adamMode_tEfEEvlPViT_T0_DpT1_,"aw",@nobits
	.sectionflags	@""
	.align	4
.nv.shared._Z25multi_tensor_apply_kernelI18TensorListMetadataILi5ELb1EEN18transformer_engine17multi_tensor_adam17AdamFunctorMasterI13__nv_fp8_e4m3fflEEJffffffNS3_10adamMode_tEfEEvlPViT_T0_DpT1_:
	.zero		1088


//--------------------- .nv.shared._Z25multi_tensor_apply_kernelI18TensorListMetadataILi5ELb1EEN18transformer_engine17multi_tensor_adam17AdamFunctorMasterI13__nv_fp8_e5m213__nv_bfloat16flEEJffffffNS3_10adamMode_tEfEEvlPViT_T0_DpT1_ --------------------------
	.section	.nv.shared._Z25multi_tensor_apply_kernelI18TensorListMetadataILi5ELb1EEN18transformer_engine17multi_tensor_adam17AdamFunctorMasterI13__nv_fp8_e5m213__nv_bfloat16flEEJffffffNS3_10adamMode_tEfEEvlPViT_T0_DpT1_,"aw",@nobits
	.sectionflags	@""
	.align	4
.nv.shared._Z25multi_tensor_apply_kernelI18TensorListMetadataILi5ELb1EEN18transformer_engine17multi_tensor_adam17AdamFunctorMasterI13__nv_fp8_e5m213__nv_bfloat16flEEJffffffNS3_10adamMode_tEfEEvlPViT_T0_DpT1_:
	.zero		1088


//--------------------- .nv.shared._Z25multi_tensor_apply_kernelI18TensorListMetadataILi5ELb1EEN18transformer_engine17multi_tensor_adam17AdamFunctorMasterI13__nv_fp8_e5m26__halfflEEJffffffNS3_10adamMode_tEfEEvlPViT_T0_DpT1_ --------------------------
	.section	.nv.shared._Z25multi_tensor_apply_kernelI18TensorListMetadataILi5ELb1EEN18transformer_engine17multi_tensor_adam17AdamFunctorMasterI13__nv_fp8_e5m26__halfflEEJffffffNS3_10adamMode_tEfEEvlPViT_T0_DpT1_,"aw",@nobits
	.sectionflags	@""
	.align	4
.nv.shared._Z25multi_tensor_apply_kernelI18TensorListMetadataILi5ELb1EEN18transformer_engine17multi_tensor_adam17AdamFunctorMasterI13__nv_fp8_e5m26__halfflEEJffffffNS3_10adamMode_tEfEEvlPViT_T0_DpT1_:
	.zero		1088


//--------------------- .nv.shared._Z25multi_tensor_apply_kernelI18TensorListMetadataILi5ELb1EEN18transformer_engine17multi_tensor_adam17AdamFunctorMasterI13__nv_fp8_e5m2fflEEJffffffNS3_10adamMode_tEfEEvlPViT_T0_DpT1_ --------------------------
	.section	.nv.shared._Z25multi_tensor_apply_kernelI18TensorListMetadataILi5ELb1EEN18transformer_engine17multi_tensor_adam17AdamFunctorMasterI13__nv_fp8_e5m2fflEEJffffffNS3_10adamMode_tEfEEvlPViT_T0_DpT1_,"aw",@nobits
	.sectionflags	@""
	.align	4
.nv.shared._Z25multi_tensor_apply_kernelI18TensorListMetadataILi5ELb1EEN18transformer_engine17multi_tensor_adam17AdamFunctorMasterI13__nv_fp8_e5m2fflEEJffffffNS3_10adamMode_tEfEEvlPViT_T0_DpT1_:
	.zero		1088


//--------------------- .nv.constant0._Z25multi_tensor_apply_kernelI18TensorListMetadataILi5ELb0EEN18transformer_engine17multi_tensor_adam27AdamCapturableMasterFunctorI13__nv_bfloat16fEEJffPiifPfNS3_10adamMode_tEfS8_EEvlPViT_T0_DpT1_ --------------------------
	.section	.nv.constant0._Z25multi_tensor_apply_kernelI18TensorListMetadataILi5ELb0EEN18transformer_engine17multi_tensor_adam27AdamCapturableMasterFunctorI13__nv_bfloat16fEEJffPiifPfNS3_10adamMode_tEfS8_EEvlPViT_T0_DpT1_,"a",@progbits
	.sectionflags	@""
	.align	4
.nv.constant0._Z25multi_tensor_apply_kernelI18TensorListMetadataILi5ELb0EEN18transformer_engine17multi_tensor_adam27AdamCapturableMasterFunctorI13__nv_bfloat16fEEJffPiifPfNS3_10adamMode_tEfS8_EEvlPViT_T0_DpT1_:
	.zero		3528


//--------------------- .nv.constant0._Z25multi_tensor_apply_kernelI18TensorListMetadataILi5ELb0EEN18transformer_engine17multi_tensor_adam27AdamCapturableMasterFunctorI6__halffEEJffPiifPfNS3_10adamMode_tEfS8_EEvlPViT_T0_DpT1_ --------------------------
	.section	.nv.constant0._Z25multi_tensor_apply_kernelI18TensorListMetadataILi5ELb0EEN18transformer_engine17multi_tensor_adam27AdamCapturableMasterFunctorI6__halffEEJffPiifPfNS3_10adamMode_tEfS8_EEvlPViT_T0_DpT1_,"a",@progbits
	.sectionflags	@""
	.align	4
.nv.constant0._Z25multi_tensor_apply_kernelI18TensorListMetadataILi5ELb0EEN18transformer_engine17multi_tensor_adam27AdamCapturableMasterFunctorI6__halffEEJffPiifPfNS3_10adamMode_tEfS8_EEvlPViT_T0_DpT1_:
	.zero		3528


//--------------------- .nv.constant0._Z25multi_tensor_apply_kernelI18TensorListMetadataILi5ELb0EEN18transformer_engine17multi_tensor_adam27AdamCapturableMasterFunctorIffEEJffPiifPfNS3_10adamMode_tEfS7_EEvlPViT_T0_DpT1_ --------------------------
	.section	.nv.constant0._Z25multi_tensor_apply_kernelI18TensorListMetadataILi5ELb0EEN18transformer_engine17multi_tensor_adam27AdamCapturableMasterFunctorIffEEJffPiifPfNS3_10adamMode_tEfS7_EEvlPViT_T0_DpT1_,"a",@progbits
	.sectionflags	@""
	.align	4
.nv.constant0._Z25multi_tensor_apply_kernelI18TensorListMetadataILi5ELb0EEN18transformer_engine17multi_tensor_adam27AdamCapturableMasterFunctorIffEEJffPiifPfNS3_10adamMode_tEfS7_EEvlPViT_T0_DpT1_:
	.zero		3528


//--------------------- .nv.constant0._Z25multi_tensor_apply_kernelI18TensorListMetadataILi4ELb0EEN18transformer_engine17multi_tensor_adam21AdamCapturableFunctorI13__nv_bfloat16fEEJffPiifPfNS3_10adamMode_tEfS8_EEvlPViT_T0_DpT1_ --------------------------
	.section	.nv.constant0._Z25multi_tensor_apply_kernelI18TensorListMetadataILi4ELb0EEN18transformer_engine17multi_tensor_adam21AdamCapturableFunctorI13__nv_bfloat16fEEJffPiifPfNS3_10adamMode_tEfS8_EEvlPViT_T0_DpT1_,"a",@progbits
	.sectionflags	@""
	.align	4
.nv.constant0._Z25multi_tensor_apply_kernelI18TensorListMetadataILi4ELb0EEN18transformer_engine17multi_tensor_adam21AdamCapturableFunctorI13__nv_bfloat16fEEJffPiifPfNS3_10adamMode_tEfS8_EEvlPViT_T0_DpT1_:
	.zero		3504


//--------------------- .nv.constant0._Z25multi_tensor_apply_kernelI18TensorListMetadataILi4ELb0EEN18transformer_engine17multi_tensor_adam21AdamCapturableFunctorI6__halffEEJffPiifPfNS3_10adamMode_tEfS8_EEvlPViT_T0_DpT1_ --------------------------
	.section	.nv.constant0._Z25multi_tensor_apply_kernelI18TensorListMetadataILi4ELb0EEN18transformer_engine17multi_tensor_adam21AdamCapturableFunctorI6__halffEEJffPiifPfNS3_10adamMode_tEfS8_EEvlPViT_T0_DpT1_,"a",@progbits
	.sectionflags	@""
	.align	4
.nv.constant0._Z25multi_tensor_apply_kernelI18TensorListMetadataILi4ELb0EEN18transformer_engine17multi_tensor_adam21AdamCapturableFunctorI6__halffEEJffPiifPfNS3_10adamMode_tEfS8_EEvlPViT_T0_DpT1_:
	.zero		3504


//--------------------- .nv.constant0._Z25multi_tensor_apply_kernelI18TensorListMetadataILi4ELb0EEN18transformer_engine17multi_tensor_adam21AdamCapturableFunctorIffEEJffPiifPfNS3_10adamMode_tEfS7_EEvlPViT_T0_DpT1_ --------------------------
	.section	.nv.constant0._Z25multi_tensor_apply_kernelI18TensorListMetadataILi4ELb0EEN18transformer_engine17multi_tensor_adam21AdamCapturableFunctorIffEEJffPiifPfNS3_10adamMode_tEfS7_EEvlPViT_T0_DpT1_,"a",@progbits
	.sectionflags	@""
	.align	4
.nv.constant0._Z25multi_tensor_apply_kernelI18TensorListMetadataILi4ELb0EEN18transformer_engine17multi_tensor_adam21AdamCapturableFunctorIffEEJffPiifPfNS3_10adamMode_tEfS7_EEvlPViT_T0_DpT1_:
	.zero		3504


//--------------------- .nv.constant0._Z25multi_tensor_apply_kernelI18TensorListMetadataILi5ELb1EEN18transformer_engine17multi_tensor_adam17AdamFunctorMasterI13__nv_fp8_e4m313__nv_bfloat16fiEEJffffffNS3_10adamMode_tEfEEvlPViT_T0_DpT1_ --------------------------
	.section	.nv.constant0._Z25multi_tensor_apply_kernelI18TensorListMetadataILi5ELb1EEN18transformer_engine17multi_tensor_adam17AdamFunctorMasterI13__nv_fp8_e4m313__nv_bfloat16fiEEJffffffNS3_10adamMode_tEfEEvlPViT_T0_DpT1_,"a",@progbits
	.sectionflags	@""
	.align	4
.nv.constant0._Z25multi_tensor_apply_kernelI18TensorListMetadataILi5ELb1EEN18transformer_engine17multi_tensor_adam17AdamFunctorMasterI13__nv_fp8_e4m313__nv_bfloat16fiEEJffffffNS3_10adamMode_tEfEEvlPViT_T0_DpT1_:
	.zero		4228


//--------------------- .nv.constant0._Z25multi_tensor_apply_kernelI18TensorListMetadataILi5ELb1EEN18transformer_engine17multi_tensor_adam17AdamFunctorMasterI13__nv_fp8_e4m36__halffiEEJffffffNS3_10adamMode_tEfEEvlPViT_T0_DpT1_ --------------------------
	.section	.nv.constant0._Z25multi_tensor_apply_kernelI18TensorListMetadataILi5ELb1EEN18transformer_engine17multi_tensor_adam17AdamFunctorMasterI13__nv_fp8_e4m36__halffiEEJffffffNS3_10adamMode_tEfEEvlPViT_T0_DpT1_,"a",@progbits
	.sectionflags	@""
	.align	4
.nv.constant0._Z25multi_tensor_apply_kernelI18TensorListMetadataILi5ELb1EEN18transformer_engine17multi_tensor_adam17AdamFunctorMasterI13__nv_fp8_e4m36__halffiEEJffffffNS3_10adamMode_tEfEEvlPViT_T0_DpT1_:
	.zero		4228


//--------------------- .nv.constant0._Z25multi_tensor_apply_kernelI18TensorListMetadataILi5ELb1EEN18transformer_engine17multi_tensor_adam17AdamFunctorMasterI13__nv_fp8_e4m3ffiEEJffffffNS3_10adamMode_tEfEEvlPViT_T0_DpT1_ --------------------------
	.section	.nv.constant0._Z25multi_tensor_apply_kernelI18TensorListMetadataILi5ELb1EEN18transformer_engine17multi_tensor_adam17AdamFunctorMasterI13__nv_fp8_e4m3ffiEEJffffffNS3_10adamMode_tEfEEvlPViT_T0_DpT1_,"a",@progbits
	.sectionflags	@""
	.align	4
.nv.constant0._Z25multi_tensor_apply_kernelI18TensorListMetadataILi5ELb1EEN18transformer_engine17multi_tensor_adam17AdamFunctorMasterI13__nv_fp8_e4m3ffiEEJffffffNS3_10adamMode_tEfEEvlPViT_T0_DpT1_:
	.zero		4228


//--------------------- .nv.constant0._Z25multi_tensor_apply_kernelI18TensorListMetadataILi5ELb1EEN18transformer_engine17multi_tensor_adam17AdamFunctorMasterI13__nv_fp8_e5m213__nv_bfloat16fiEEJffffffNS3_10adamMode_tEfEEvlPViT_T0_DpT1_ --------------------------
	.section	.nv.constant0._Z25multi_tensor_apply_kernelI18TensorListMetadataILi5ELb1EEN18transformer_engine17multi_tensor_adam17AdamFunctorMasterI13__nv_fp8_e5m213__nv_bfloat16fiEEJffffffNS3_10adamMode_tEfEEvlPViT_T0_DpT1_,"a",@progbits
	.sectionflags	@""
	.align	4
.nv.constant0._Z25multi_tensor_apply_kernelI18TensorListMetadataILi5ELb1EEN18transformer_engine17multi_tensor_adam17AdamFunctorMasterI13__nv_fp8_e5m213__nv_bfloat16fiEEJffffffNS3_10adamMode_tEfEEvlPViT_T0_DpT1_:
	.zero		4228


//--------------------- .nv.constant0._Z25multi_tensor_apply_kernelI18TensorListMetadataILi5ELb1EEN18transformer_engine17multi_tensor_adam17AdamFunctorMasterI13__nv_fp8_e5m26__halffiEEJffffffNS3_10adamMode_tEfEEvlPViT_T0_DpT1_ --------------------------
	.section	.nv.constant0._Z25multi_tensor_apply_kernelI18TensorListMetadataILi5ELb1EEN18transformer_engine17multi_tensor_adam17AdamFunctorMasterI13__nv_fp8_e5m26__halffiEEJffffffNS3_10adamMode_tEfEEvlPViT_T0_DpT1_,"a",@progbits
	.sectionflags	@""
	.align	4
.nv.constant0._Z25multi_tensor_apply_kernelI18TensorListMetadataILi5ELb1EEN18transformer_engine17multi_tensor_adam17AdamFunctorMasterI13__nv_fp8_e5m26__halffiEEJffffffNS3_10adamMode_tEfEEvlPViT_T0_DpT1_:
	.zero		4228


//--------------------- .nv.constant0._Z25multi_tensor_apply_kernelI18TensorListMetadataILi5ELb1EEN18transformer_engine17multi_tensor_adam17AdamFunctorMasterI13__nv_fp8_e5m2ffiEEJffffffNS3_10adamMode_tEfEEvlPViT_T0_DpT1_ --------------------------
	.section	.nv.constant0._Z25multi_tensor_apply_kernelI18TensorListMetadataILi5ELb1EEN18transformer_engine17multi_tensor_adam17AdamFunctorMasterI13__nv_fp8_e5m2ffiEEJffffffNS3_10adamMode_tEfEEvlPViT_T0_DpT1_,"a",@progbits
	.sectionflags	@""
	.align	4
.nv.constant0._Z25multi_tensor_apply_kernelI18TensorListMetadataILi5ELb1EEN18transformer_engine17multi_tensor_adam17AdamFunctorMasterI13__nv_fp8_e5m2ffiEEJffffffNS3_10adamMode_tEfEEvlPViT_T0_DpT1_:
	.zero		4228


//--------------------- .nv.constant0._Z25multi_tensor_apply_kernelI18TensorListMetadataILi5ELb1EEN18transformer_engine17multi_tensor_adam17AdamFunctorMasterI13__nv_fp8_e4m313__nv_bfloat16flEEJffffffNS3_10adamMode_tEfEEvlPViT_T0_DpT1_ --------------------------
	.section	.nv.constant0._Z25multi_tensor_apply_kernelI18TensorListMetadataILi5ELb1EEN18transformer_engine17multi_tensor_adam17AdamFunctorMasterI13__nv_fp8_e4m313__nv_bfloat16flEEJffffffNS3_10adamMode_tEfEEvlPViT_T0_DpT1_,"a",@progbits
	.sectionflags	@""
	.align	4
.nv.constant0._Z25multi_tensor_apply_kernelI18TensorListMetadataILi5ELb1EEN18transformer_engine17multi_tensor_adam17AdamFunctorMasterI13__nv_fp8_e4m313__nv_bfloat16flEEJffffffNS3_10adamMode_tEfEEvlPViT_T0_DpT1_:
	.zero		4228


//--------------------- .nv.constant0._Z25multi_tensor_apply_kernelI18TensorListMetadataILi5ELb1EEN18transformer_engine17multi_tensor_adam17AdamFunctorMasterI13__nv_fp8_e4m36__halfflEEJffffffNS3_10adamMode_tEfEEvlPViT_T0_DpT1_ --------------------------
	.section	.nv.constant0._Z25multi_tensor_apply_kernelI18TensorListMetadataILi5ELb1EEN18transformer_engine17multi_tensor_adam17AdamFunctorMasterI13__nv_fp8_e4m36__halfflEEJffffffNS3_10adamMode_tEfEEvlPViT_T0_DpT1_,"a",@progbits
	.sectionflags	@""
	.align	4
.nv.constant0._Z25multi_tensor_apply_kernelI18TensorListMetadataILi5ELb1EEN18transformer_engine17multi_tensor_adam17AdamFunctorMasterI13__nv_fp8_e4m36__halfflEEJffffffNS3_10adamMode_tEfEEvlPViT_T0_DpT1_:
	.zero		4228


//--------------------- .nv.constant0._Z25multi_tensor_apply_kernelI18TensorListMetadataILi5ELb1EEN18transformer_engine17multi_tensor_adam17AdamFunctorMasterI13__nv_fp8_e4m3fflEEJffffffNS3_10adamMode_tEfEEvlPViT_T0_DpT1_ --------------------------
	.section	.nv.constant0._Z25multi_tensor_apply_kernelI18TensorListMetadataILi5ELb1EEN18transformer_engine17multi_tensor_adam17AdamFunctorMasterI13__nv_fp8_e4m3fflEEJffffffNS3_10adamMode_tEfEEvlPViT_T0_DpT1_,"a",@progbits
	.sectionflags	@""
	.align	4
.nv.constant0._Z25multi_tensor_apply_kernelI18TensorListMetadataILi5ELb1EEN18transformer_engine17multi_tensor_adam17AdamFunctorMasterI13__nv_fp8_e4m3fflEEJffffffNS3_10adamMode_tEfEEvlPViT_T0_DpT1_:
	.zero		4228


//--------------------- .nv.constant0._Z25multi_tensor_apply_kernelI18TensorListMetadataILi5ELb1EEN18transformer_engine17multi_tensor_adam17AdamFunctorMasterI13__nv_fp8_e5m213__nv_bfloat16flEEJffffffNS3_10adamMode_tEfEEvlPViT_T0_DpT1_ --------------------------
	.section	.nv.constant0._Z25multi_tensor_apply_kernelI18TensorListMetadataILi5ELb1EEN18transformer_engine17multi_tensor_adam17AdamFunctorMasterI13__nv_fp8_e5m213__nv_bfloat16flEEJffffffNS3_10adamMode_tEfEEvlPViT_T0_DpT1_,"a",@progbits
	.sectionflags	@""
	.align	4
.nv.constant0._Z25multi_tensor_apply_kernelI18TensorListMetadataILi5ELb1EEN18transformer_engine17multi_tensor_adam17AdamFunctorMasterI13__nv_fp8_e5m213__nv_bfloat16flEEJffffffNS3_10adamMode_tEfEEvlPViT_T0_DpT1_:
	.zero		4228


//--------------------- .nv.constant0._Z25multi_tensor_apply_kernelI18TensorListMetadataILi5ELb1EEN18transformer_engine17multi_tensor_adam17AdamFunctorMasterI13__nv_fp8_e5m26__halfflEEJffffffNS3_10adamMode_tEfEEvlPViT_T0_DpT1_ --------------------------
	.section	.nv.constant0._Z25multi_tensor_apply_kernelI18TensorListMetadataILi5ELb1EEN18transformer_engine17multi_tensor_adam17AdamFunctorMasterI13__nv_fp8_e5m26__halfflEEJffffffNS3_10adamMode_tEfEEvlPViT_T0_DpT1_,"a",@progbits
	.sectionflags	@""
	.align	4
.nv.constant0._Z25multi_tensor_apply_kernelI18TensorListMetadataILi5ELb1EEN18transformer_engine17multi_tensor_adam17AdamFunctorMasterI13__nv_fp8_e5m26__halfflEEJffffffNS3_10adamMode_tEfEEvlPViT_T0_DpT1_:
	.zero		4228


//--------------------- .nv.constant0._Z25multi_tensor_apply_kernelI18TensorListMetadataILi5ELb1EEN18transformer_engine17multi_tensor_adam17AdamFunctorMasterI13__nv_fp8_e5m2fflEEJffffffNS3_10adamMode_tEfEEvlPViT_T0_DpT1_ --------------------------
	.section	.nv.constant0._Z25multi_tensor_apply_kernelI18TensorListMetadataILi5ELb1EEN18transformer_engine17multi_tensor_adam17AdamFunctorMasterI13__nv_fp8_e5m2fflEEJffffffNS3_10adamMode_tEfEEvlPViT_T0_DpT1_,"a",@progbits
	.sectionflags	@""
	.align	4
.nv.constant0._Z25multi_tensor_apply_kernelI18TensorListMetadataILi5ELb1EEN18transformer_engine17multi_tensor_adam17AdamFunctorMasterI13__nv_fp8_e5m2fflEEJffffffNS3_10adamMode_tEfEEvlPViT_T0_DpT1_:
	.zero		4228


//--------------------- .nv.constant0._Z25multi_tensor_apply_kernelI18TensorListMetadataILi5ELb0EEN18transformer_engine17multi_tensor_adam31AdamFunctorMasterParamRemainderI13__nv_bfloat16flEEJffffffNS3_10adamMode_tEfEEvlPViT_T0_DpT1_ --------------------------
	.section	.nv.constant0._Z25multi_tensor_apply_kernelI18TensorListMetadataILi5ELb0EEN18transformer_engine17multi_tensor_adam31AdamFunctorMasterParamRemainderI13__nv_bfloat16flEEJffffffNS3_10adamMode_tEfEEvlPViT_T0_DpT1_,"a",@progbits
	.sectionflags	@""
	.align	4
.nv.constant0._Z25multi_tensor_apply_kernelI18TensorListMetadataILi5ELb0EEN18transformer_engine17multi_tensor_adam31AdamFunctorMasterParamRemainderI13__nv_bfloat16flEEJffffffNS3_10adamMode_tEfEEvlPViT_T0_DpT1_:
	.zero		3508


//--------------------- .nv.constant0._Z25multi_tensor_apply_kernelI18TensorListMetadataILi5ELb0EEN18transformer_engine17multi_tensor_adam31AdamFunctorMasterParamRemainderI6__halfflEEJffffffNS3_10adamMode_tEfEEvlPViT_T0_DpT1_ --------------------------
	.section	.nv.constant0._Z25multi_tensor_apply_kernelI18TensorListMetadataILi5ELb0EEN18transformer_engine17multi_tensor_adam31AdamFunctorMasterParamRemainderI6__halfflEEJffffffNS3_10adamMode_tEfEEvlPViT_T0_DpT1_,"a",@progbits
	.sectionflags	@""
	.align	4
.nv.constant0._Z25multi_tensor_apply_kernelI18TensorListMetadataILi5ELb0EEN18transformer_engine17multi_tensor_adam31AdamFunctorMasterParamRemainderI6__halfflEEJffffffNS3_10adamMode_tEfEEvlPViT_T0_DpT1_:
	.zero		3508


//--------------------- .nv.constant0._Z25multi_tensor_apply_kernelI18TensorListMetadataILi5ELb0EEN18transformer_engine17multi_tensor_adam31AdamFunctorMasterParamRemainderIfflEEJffffffNS3_10adamMode_tEfEEvlPViT_T0_DpT1_ --------------------------
	.section	.nv.constant0._Z25multi_tensor_apply_kernelI18TensorListMetadataILi5ELb0EEN18transformer_engine17multi_tensor_adam31AdamFunctorMasterParamRemainderIfflEEJffffffNS3_10adamMode_tEfEEvlPViT_T0_DpT1_,"a",@progbits
	.sectionflags	@""
	.align	4
.nv.constant0._Z25multi_tensor_apply_kernelI18TensorListMetadataILi5ELb0EEN18transformer_engine17multi_tensor_adam31AdamFunctorMasterParamRemainderIfflEEJffffffNS3_10adamMode_tEfEEvlPViT_T0_DpT1_:
	.zero		3508


//--------------------- .nv.constant0._Z25multi_tensor_apply_kernelI18TensorListMetadataILi5ELb0EEN18transformer_engine17multi_tensor_adam17AdamFunctorMasterI13__nv_bfloat16S5_fiEEJffffffNS3_10adamMode_tEfEEvlPViT_T0_DpT1_ --------------------------
	.section	.nv.constant0._Z25multi_tensor_apply_kernelI18TensorListMetadataILi5ELb0EEN18transformer_engine17multi_tensor_adam17AdamFunctorMasterI13__nv_bfloat16S5_fiEEJffffffNS3_10adamMode_tEfEEvlPViT_T0_DpT1_,"a",@progbits
	.sectionflags	@""
	.align	4
.nv.constant0._Z25multi_tensor_apply_kernelI18TensorListMetadataILi5ELb0EEN18transformer_engine17multi_tensor_adam17AdamFunctorMasterI13__nv_bfloat16S5_fiEEJffffffNS3_10adamMode_tEfEEvlPViT_T0_DpT1_:
	.zero		3508


//--------------------- .nv.constant0._Z25multi_tensor_apply_kernelI18TensorListMetadataILi5ELb0EEN18transformer_engine17multi_tensor_adam17AdamFunctorMasterI13__nv_bfloat166__halffiEEJffffffNS3_10adamMode_tEfEEvlPViT_T0_DpT1_ --------------------------
	.section	.nv.constant0._Z25multi_tensor_apply_kernelI18TensorListMetadataILi5ELb0EEN18transformer_engine17multi_tensor_adam17AdamFunctorMasterI13__nv_bfloat166__halffiEEJffffffNS3_10adamMode_tEfEEvlPViT_T0_DpT1_,"a",@progbits
	.sectionflags	@""
	.align	4
.nv.constant0._Z25multi_tensor_apply_kernelI18TensorListMetadataILi5ELb0EEN18transformer_engine17multi_tensor_adam17AdamFunctorMasterI13__nv_bfloat166__halffiEEJffffffNS3_10adamMode_tEfEEvlPViT_T0_DpT1_:
	.zero		3508


//--------------------- .nv.constant0._Z25multi_tensor_apply_kernelI18TensorListMetadataILi5ELb0EEN18transformer_engine17multi_tensor_adam17AdamFunctorMasterI13__nv_bfloat16ffiEEJffffffNS3_10adamMode_tEfEEvlPViT_T0_DpT1_ --------------------------
	.section	.nv.constant0._Z25multi_tensor_apply_kernelI18TensorListMetadataILi5ELb0EEN18transformer_engine17multi_tensor_adam17AdamFunctorMasterI13__nv_bfloat16ffiEEJffffffNS3_10adamMode_tEfEEvlPViT_T0_DpT1_,"a",@progbits
	.sectionflags	@""
	.align	4
.nv.constant0._Z25multi_tensor_apply_kernelI18TensorListMetadataILi5ELb0EEN18transformer_engine17multi_tensor_adam17AdamFunctorMasterI13__nv_bfloat16ffiEEJffffffNS3_10adamMode_tEfEEvlPViT_T0_DpT1_:
	.zero		3508


//--------------------- .nv.constant0._Z25multi_tensor_apply_kernelI18TensorListMetadataILi5ELb0EEN18transformer_engine17multi_tensor_adam17AdamFunctorMasterI6__half13__nv_bfloat16fiEEJffffffNS3_10adamMode_tEfEEvlPViT_T0_DpT1_ --------------------------
	.section	.nv.constant0._Z25multi_tensor_apply_kernelI18TensorListMetadataILi5ELb0EEN18transformer_engine17multi_tensor_adam17AdamFunctorMasterI6__half13__nv_bfloat16fiEEJffffffNS3_10adamMode_tEfEEvlPViT_T0_DpT1_,"a",@progbits
	.sectionflags	@""
	.align	4
.nv.constant0._Z25multi_tensor_apply_kernelI18TensorListMetadataILi5ELb0EEN18transformer_engine17multi_tensor_adam17AdamFunctorMasterI6__half13__nv_bfloat16fiEEJffffffNS3_10adamMode_tEfEEvlPViT_T0_DpT1_:
	.zero		3508


//--------------------- .nv.constant0._Z25multi_tensor_apply_kernelI18TensorListMetadataILi5ELb0EEN18transformer_engine17multi_tensor_adam17AdamFunctorMasterI6__halfS5_fiEEJffffffNS3_10adamMode_tEfEEvlPViT_T0_DpT1_ --------------------------
	.section	.nv.constant0._Z25multi_tensor_apply_kernelI18TensorListMetadataILi5ELb0EEN18transformer_engine17multi_tensor_adam17AdamFunctorMasterI6__halfS5_fiEEJffffffNS3_10adamMode_tEfEEvlPViT_T0_DpT1_,"a",@progbits
	.sectionflags	@""
	.align	4
.nv.constant0._Z25multi_tensor_apply_kernelI18TensorListMetadataILi5ELb0EEN18transformer_engine17multi_tensor_adam17AdamFunctorMasterI6__halfS5_fiEEJffffffNS3_10adamMode_tEfEEvlPViT_T0_DpT1_:
	.zero		3508


//--------------------- .nv.constant0._Z25multi_tensor_apply_kernelI18TensorListMetadataILi5ELb0EEN18transformer_engine17multi_tensor_adam17AdamFunctorMasterI6__halfffiEEJffffffNS3_10adamMode_tEfEEvlPViT_T0_DpT1_ --------------------------
	.section	.nv.constant0._Z25multi_tensor_apply_kernelI18TensorListMetadataILi5ELb0EEN18transformer_engine17multi_tensor_adam17AdamFunctorMasterI6__halfffiEEJffffffNS3_10adamMode_tEfEEvlPViT_T0_DpT1_,"a",@progbits
	.sectionflags	@""
	.align	4
.nv.constant0._Z25multi_tensor_apply_kernelI18TensorListMetadataILi5ELb0EEN18transformer_engine17multi_tensor_adam17AdamFunctorMasterI6__halfffiEEJffffffNS3_10adamMode_tEfEEvlPViT_T0_DpT1_:
	.zero		3508


//--------------------- .nv.constant0._Z25multi_tensor_apply_kernelI18TensorListMetadataILi5ELb0EEN18transformer_engine17multi_tensor_adam17AdamFunctorMasterIf13__nv_bfloat16fiEEJffffffNS3_10adamMode_tEfEEvlPViT_T0_DpT1_ --------------------------
	.section	.nv.constant0._Z25multi_tensor_apply_kernelI18TensorListMetadataILi5ELb0EEN18transformer_engine17multi_tensor_adam17AdamFunctorMasterIf13__nv_bfloat16fiEEJffffffNS3_10adamMode_tEfEEvlPViT_T0_DpT1_,"a",@progbits
	.sectionflags	@""
	.align	4
.nv.constant0._Z25multi_tensor_apply_kernelI18TensorListMetadataILi5ELb0EEN18transformer_engine17multi_tensor_adam17AdamFunctorMasterIf13__nv_bfloat16fiEEJffffffNS3_10adamMode_tEfEEvlPViT_T0_DpT1_:
	.zero		3508


//--------------------- .nv.constant0._Z25multi_tensor_apply_kernelI18TensorListMetadataILi5ELb0EEN18transformer_engine17multi_tensor_adam17AdamFunctorMasterIf6__halffiEEJffffffNS3_10adamMode_tEfEEvlPViT_T0_DpT1_ --------------------------
	.section	.nv.constant0._Z25multi_tensor_apply_kernelI18TensorListMetadataILi5ELb0EEN18transformer_engine17multi_tensor_adam17AdamFunctorMasterIf6__halffiEEJffffffNS3_10adamMode_tEfEEvlPViT_T0_DpT1_,"a",@progbits
	.sectionflags	@""
	.align	4
.nv.constant0._Z25multi_tensor_apply_kernelI18TensorListMetadataILi5ELb0EEN18transformer_engine17multi_tensor_adam17AdamFunctorMasterIf6__halffiEEJffffffNS3_10adamMode_tEfEEvlPViT_T0_DpT1_:
	.zero		3508


//--------------------- .nv.constant0._Z25multi_tensor_apply_kernelI18TensorListMetadataILi5ELb0EEN18transformer_engine17multi_tensor_adam17AdamFunctorMasterIfffiEEJffffffNS3_10adamMode_tEfEEvlPViT_T0_DpT1_ --------------------------
	.section	.nv.constant0._Z25multi_tensor_apply_kernelI18TensorListMetadataILi5ELb0EEN18transformer_engine17multi_tensor_adam17AdamFunctorMasterIfffiEEJffffffNS3_10adamMode_tEfEEvlPViT_T0_DpT1_,"a",@progbits
	.sectionflags	@""
	.align	4
.nv.constant0._Z25multi_tensor_apply_kernelI18TensorListMetadataILi5ELb0EEN18transformer_engine17multi_tensor_adam17AdamFunctorMasterIfffiEEJffffffNS3_10adamMode_tEfEEvlPViT_T0_DpT1_:
	.zero		3508


//--------------------- .nv.constant0._Z25multi_tensor_apply_kernelI18TensorListMetadataILi4ELb0EEN18transformer_engine17multi_tensor_adam11AdamFunctorI13__nv_bfloat16S5_fiEEJffffffNS3_10adamMode_tEfEEvlPViT_T0_DpT1_ --------------------------
	.section	.nv.constant0._Z25multi_tensor_apply_kernelI18TensorListMetadataILi4ELb0EEN18transformer_engine17multi_tensor_adam11AdamFunctorI13__nv_bfloat16S5_fiEEJffffffNS3_10adamMode_tEfEEvlPViT_T0_DpT1_,"a",@progbits
	.sectionflags	@""
	.align	4
.nv.constant0._Z25multi_tensor_apply_kernelI18TensorListMetadataILi4ELb0EEN18transformer_engine17multi_tensor_adam11AdamFunctorI13__nv_bfloat16S5_fiEEJffffffNS3_10adamMode_tEfEEvlPViT_T0_DpT1_:
	.zero		3484


//--------------------- .nv.constant0._Z25multi_tensor_apply_kernelI18TensorListMetadataILi4ELb0EEN18transformer_engine17multi_tensor_adam11AdamFunctorI13__nv_bfloat166__halffiEEJffffffNS3_10adamMode_tEfEEvlPViT_T0_DpT1_ --------------------------
	.section	.nv.constant0._Z25multi_tensor_apply_kernelI18TensorListMetadataILi4ELb0EEN18transformer_engine17multi_tensor_adam11AdamFunctorI13__nv_bfloat166__halffiEEJffffffNS3_10adamMode_tEfEEvlPViT_T0_DpT1_,"a",@progbits
	.sectionflags	@""
	.align	4
.nv.constant0._Z25multi_tensor_apply_kernelI18TensorListMetadataILi4ELb0EEN18transformer_engine17multi_tensor_adam11AdamFunctorI13__nv_bfloat166__halffiEEJffffffNS3_10adamMode_tEfEEvlPViT_T0_DpT1_:
	.zero		3484


//--------------------- .nv.constant0._Z25multi_tensor_apply_kernelI18TensorListMetadataILi4ELb0EEN18transformer_engine17multi_tensor_adam11AdamFunctorI13__nv_bfloat16ffiEEJffffffNS3_10adamMode_tEfEEvlPViT_T0_DpT1_ --------------------------
	.section	.nv.constant0._Z25multi_tensor_apply_kernelI18TensorListMetadataILi4ELb0EEN18transformer_engine17multi_tensor_adam11AdamFunctorI13__nv_bfloat16ffiEEJffffffNS3_10adamMode_tEfEEvlPViT_T0_DpT1_,"a",@progbits
	.sectionflags	@""
	.align	4
.nv.constant0._Z25multi_tensor_apply_kernelI18TensorListMetadataILi4ELb0EEN18transformer_engine17multi_tensor_adam11AdamFunctorI13__nv_bfloat16ffiEEJffffffNS3_10adamMode_tEfEEvlPViT_T0_DpT1_:
	.zero		3484


//--------------------- .nv.constant0._Z25multi_tensor_apply_kernelI18TensorListMetadataILi4ELb0EEN18transformer_engine17multi_tensor_adam11AdamFunctorI6__half13__nv_bfloat16fiEEJffffffNS3_10adamMode_tEfEEvlPViT_T0_DpT1_ --------------------------
	.section	.nv.constant0._Z25multi_tensor_apply_kernelI18TensorListMetadataILi4ELb0EEN18transformer_engine17multi_tensor_adam11AdamFunctorI6__half13__nv_bfloat16fiEEJffffffNS3_10adamMode_tEfEEvlPViT_T0_DpT1_,"a",@progbits
	.sectionflags	@""
	.align	4
.nv.constant0._Z25multi_tensor_apply_kernelI18TensorListMetadataILi4ELb0EEN18transformer_engine17multi_tensor_adam11AdamFunctorI6__half13__nv_bfloat16fiEEJffffffNS3_10adamMode_tEfEEvlPViT_T0_DpT1_:
	.zero		3484


//--------------------- .nv.constant0._Z25multi_tensor_apply_kernelI18TensorListMetadataILi4ELb0EEN18transformer_engine17multi_tensor_adam11AdamFunctorI6__halfS5_fiEEJffffffNS3_10adamMode_tEfEEvlPViT_T0_DpT1_ --------------------------
	.section	.nv.constant0._Z25multi_tensor_apply_kernelI18TensorListMetadataILi4ELb0EEN18transformer_engine17multi_tensor_adam11AdamFunctorI6__halfS5_fiEEJffffffNS3_10adamMode_tEfEEvlPViT_T0_DpT1_,"a",@progbits
	.sectionflags	@""
	.align	4
.nv.constant0._Z25multi_tensor_apply_kernelI18TensorListMetadataILi4ELb0EEN18transformer_engine17multi_tensor_adam11AdamFunctorI6__halfS5_fiEEJffffffNS3_10adamMode_tEfEEvlPViT_T0_DpT1_:
	.zero		3484


//--------------------- .nv.constant0._Z25multi_tensor_apply_kernelI18TensorListMetadataILi4ELb0EEN18transformer_engine17multi_tensor_adam11AdamFunctorI6__halfffiEEJffffffNS3_10adamMode_tEfEEvlPViT_T0_DpT1_ --------------------------
	.section	.nv.constant0._Z25multi_tensor_apply_kernelI18TensorListMetadataILi4ELb0EEN18transformer_engine17multi_tensor_adam11AdamFunctorI6__halfffiEEJffffffNS3_10adamMode_tEfEEvlPViT_T0_DpT1_,"a",@progbits
	.sectionflags	@""
	.align	4
.nv.constant0._Z25multi_tensor_apply_kernelI18TensorListMetadataILi4ELb0EEN18transformer_engine17multi_tensor_adam11AdamFunctorI6__halfffiEEJffffffNS3_10adamMode_tEfEEvlPViT_T0_DpT1_:
	.zero		3484


//--------------------- .nv.constant0._Z25multi_tensor_apply_kernelI18TensorListMetadataILi4ELb0EEN18transformer_engine17multi_tensor_adam11AdamFunctorIf13__nv_bfloat16fiEEJffffffNS3_10adamMode_tEfEEvlPViT_T0_DpT1_ --------------------------
	.section	.nv.constant0._Z25multi_tensor_apply_kernelI18TensorListMetadataILi4ELb0EEN18transformer_engine17multi_tensor_adam11AdamFunctorIf13__nv_bfloat16fiEEJffffffNS3_10adamMode_tEfEEvlPViT_T0_DpT1_,"a",@progbits
	.sectionflags	@""
	.align	4
.nv.constant0._Z25multi_tensor_apply_kernelI18TensorListMetadataILi4ELb0EEN18transformer_engine17multi_tensor_adam11AdamFunctorIf13__nv_bfloat16fiEEJffffffNS3_10adamMode_tEfEEvlPViT_T0_DpT1_:
	.zero		3484


//--------------------- .nv.constant0._Z25multi_tensor_apply_kernelI18TensorListMetadataILi4ELb0EEN18transformer_engine17multi_tensor_adam11AdamFunctorIf6__halffiEEJffffffNS3_10adamMode_tEfEEvlPViT_T0_DpT1_ --------------------------
	.section	.nv.constant0._Z25multi_tensor_apply_kernelI18TensorListMetadataILi4ELb0EEN18transformer_engine17multi_tensor_adam11AdamFunctorIf6__halffiEEJffffffNS3_10adamMode_tEfEEvlPViT_T0_DpT1_,"a",@progbits
	.sectionflags	@""
	.align	4
.nv.constant0._Z25multi_tensor_apply_kernelI18TensorListMetadataILi4ELb0EEN18transformer_engine17multi_tensor_adam11AdamFunctorIf6__halffiEEJffffffNS3_10adamMode_tEfEEvlPViT_T0_DpT1_:
	.zero		3484


//--------------------- .nv.constant0._Z25multi_tensor_apply_kernelI18TensorListMetadataILi4ELb0EEN18transformer_engine17multi_tensor_adam11AdamFunctorIfffiEEJffffffNS3_10adamMode_tEfEEvlPViT_T0_DpT1_ --------------------------
	.section	.nv.constant0._Z25multi_tensor_apply_kernelI18TensorListMetadataILi4ELb0EEN18transformer_engine17multi_tensor_adam11AdamFunctorIfffiEEJffffffNS3_10adamMode_tEfEEvlPViT_T0_DpT1_,"a",@progbits
	.sectionflags	@""
	.align	4
.nv.constant0._Z25multi_tensor_apply_kernelI18TensorListMetadataILi4ELb0EEN18transformer_engine17multi_tensor_adam11AdamFunctorIfffiEEJffffffNS3_10adamMode_tEfEEvlPViT_T0_DpT1_:
	.zero		3484


//--------------------- .nv.constant0._Z25multi_tensor_apply_kernelI18TensorListMetadataILi5ELb0EEN18transformer_engine17multi_tensor_adam17AdamFunctorMasterI13__nv_bfloat16S5_flEEJffffffNS3_10adamMode_tEfEEvlPViT_T0_DpT1_ --------------------------
	.section	.nv.constant0._Z25multi_tensor_apply_kernelI18TensorListMetadataILi5ELb0EEN18transformer_engine17multi_tensor_adam17AdamFunctorMasterI13__nv_bfloat16S5_flEEJffffffNS3_10adamMode_tEfEEvlPViT_T0_DpT1_,"a",@progbits
	.sectionflags	@""
	.align	4
.nv.constant0._Z25multi_tensor_apply_kernelI18TensorListMetadataILi5ELb0EEN18transformer_engine17multi_tensor_adam17AdamFunctorMasterI13__nv_bfloat16S5_flEEJffffffNS3_10adamMode_tEfEEvlPViT_T0_DpT1_:
	.zero		3508


//--------------------- .nv.constant0._Z25multi_tensor_apply_kernelI18TensorListMetadataILi5ELb0EEN18transformer_engine17multi_tensor_adam17AdamFunctorMasterI13__nv_bfloat166__halfflEEJffffffNS3_10adamMode_tEfEEvlPViT_T0_DpT1_ --------------------------
	.section	.nv.constant0._Z25multi_tensor_apply_kernelI18TensorListMetadataILi5ELb0EEN18transformer_engine17multi_tensor_adam17AdamFunctorMasterI13__nv_bfloat166__halfflEEJffffffNS3_10adamMode_tEfEEvlPViT_T0_DpT1_,"a",@progbits
	.sectionflags	@""
	.align	4
.nv.constant0._Z25multi_tensor_apply_kernelI18TensorListMetadataILi5ELb0EEN18transformer_engine17multi_tensor_adam17AdamFunctorMasterI13__nv_bfloat166__halfflEEJffffffNS3_10adamMode_tEfEEvlPViT_T0_DpT1_:
	.zero		3508


//--------------------- .nv.constant0._Z25multi_tensor_apply_kernelI18TensorListMetadataILi5ELb0EEN18transformer_engine17multi_tensor_adam17AdamFunctorMasterI13__nv_bfloat16fflEEJffffffNS3_10adamMode_tEfEEvlPViT_T0_DpT1_ --------------------------
	.section	.nv.constant0._Z25multi_tensor_apply_kernelI18TensorListMetadataILi5ELb0EEN18transformer_engine17multi_tensor_adam17AdamFunctorMasterI13__nv_bfloat16fflEEJffffffNS3_10adamMode_tEfEEvlPViT_T0_DpT1_,"a",@progbits
	.sectionflags	@""
	.align	4
.nv.constant0._Z25multi_tensor_apply_kernelI18TensorListMetadataILi5ELb0EEN18transformer_engine17multi_tensor_adam17AdamFunctorMasterI13__nv_bfloat16fflEEJffffffNS3_10adamMode_tEfEEvlPViT_T0_DpT1_:
	.zero		3508


//--------------------- .nv.constant0._Z25multi_tensor_apply_kernelI18TensorListMetadataILi5ELb0EEN18transformer_engine17multi_tensor_adam17AdamFunctorMasterI6__half13__nv_bfloat16flEEJffffffNS3_10adamMode_tEfEEvlPViT_T0_DpT1_ --------------------------
	.section	.nv.constant0._Z25multi_tensor_apply_kernelI18TensorListMetadataILi5ELb0EEN18transformer_engine17multi_tensor_adam17AdamFunctorMasterI6__half13__nv_bfloat16flEEJffffffNS3_10adamMode_tEfEEvlPViT_T0_DpT1_,"a",@progbits
	.sectionflags	@""
	.align	4
.nv.constant0._Z25multi_tensor_apply_kernelI18TensorListMetadataILi5ELb0EEN18transformer_engine17multi_tensor_adam17AdamFunctorMasterI6__half13__nv_bfloat16flEEJffffffNS3_10adamMode_tEfEEvlPViT_T0_DpT1_:
	.zero		3508


//--------------------- .nv.constant0._Z25multi_tensor_apply_kernelI18TensorListMetadataILi5ELb0EEN18transformer_engine17multi_tensor_adam17AdamFunctorMasterI6__halfS5_flEEJffffffNS3_10adamMode_tEfEEvlPViT_T0_DpT1_ --------------------------
	.section	.nv.constant0._Z25multi_tensor_apply_kernelI18TensorListMetadataILi5ELb0EEN18transformer_engine17multi_tensor_adam17AdamFunctorMasterI6__halfS5_flEEJffffffNS3_10adamMode_tEfEEvlPViT_T0_DpT1_,"a",@progbits
	.sectionflags	@""
	.align	4
.nv.constant0._Z25multi_tensor_apply_kernelI18TensorListMetadataILi5ELb0EEN18transformer_engine17multi_tensor_adam17AdamFunctorMasterI6__halfS5_flEEJffffffNS3_10adamMode_tEfEEvlPViT_T0_DpT1_:
	.zero		3508


//--------------------- .nv.constant0._Z25multi_tensor_apply_kernelI18TensorListMetadataILi5ELb0EEN18transformer_engine17multi_tensor_adam17AdamFunctorMasterI6__halffflEEJffffffNS3_10adamMode_tEfEEvlPViT_T0_DpT1_ --------------------------
	.section	.nv.constant0._Z25multi_tensor_apply_kernelI18TensorListMetadataILi5ELb0EEN18transformer_engine17multi_tensor_adam17AdamFunctorMasterI6__halffflEEJffffffNS3_10adamMode_tEfEEvlPViT_T0_DpT1_,"a",@progbits
	.sectionflags	@""
	.align	4
.nv.constant0._Z25multi_tensor_apply_kernelI18TensorListMetadataILi5ELb0EEN18transformer_engine17multi_tensor_adam17AdamFunctorMasterI6__halffflEEJffffffNS3_10adamMode_tEfEEvlPViT_T0_DpT1_:
	.zero		3508


//--------------------- .nv.constant0._Z25multi_tensor_apply_kernelI18TensorListMetadataILi5ELb0EEN18transformer_engine17multi_tensor_adam17AdamFunctorMasterIf13__nv_bfloat16flEEJffffffNS3_10adamMode_tEfEEvlPViT_T0_DpT1_ --------------------------
	.section	.nv.constant0._Z25multi_tensor_apply_kernelI18TensorListMetadataILi5ELb0EEN18transformer_engine17multi_tensor_adam17AdamFunctorMasterIf13__nv_bfloat16flEEJffffffNS3_10adamMode_tEfEEvlPViT_T0_DpT1_,"a",@progbits
	.sectionflags	@""
	.align	4
.nv.constant0._Z25multi_tensor_apply_kernelI18TensorListMetadataILi5ELb0EEN18transformer_engine17multi_tensor_adam17AdamFunctorMasterIf13__nv_bfloat16flEEJffffffNS3_10adamMode_tEfEEvlPViT_T0_DpT1_:
	.zero		3508


//--------------------- .nv.constant0._Z25multi_tensor_apply_kernelI18TensorListMetadataILi5ELb0EEN18transformer_engine17multi_tensor_adam17AdamFunctorMasterIf6__halfflEEJffffffNS3_10adamMode_tEfEEvlPViT_T0_DpT1_ --------------------------
	.section	.nv.constant0._Z25multi_tensor_apply_kernelI18TensorListMetadataILi5ELb0EEN18transformer_engine17multi_tensor_adam17AdamFunctorMasterIf6__halfflEEJffffffNS3_10adamMode_tEfEEvlPViT_T0_DpT1_,"a",@progbits
	.sectionflags	@""
	.align	4
.nv.constant0._Z25multi_tensor_apply_kernelI18TensorListMetadataILi5ELb0EEN18transformer_engine17multi_tensor_adam17AdamFunctorMasterIf6__halfflEEJffffffNS3_10adamMode_tEfEEvlPViT_T0_DpT1_:
	.zero		3508


//--------------------- .nv.constant0._Z25multi_tensor_apply_kernelI18TensorListMetadataILi5ELb0EEN18transformer_engine17multi_tensor_adam17AdamFunctorMasterIffflEEJffffffNS3_10adamMode_tEfEEvlPViT_T0_DpT1_ --------------------------
	.section	.nv.constant0._Z25multi_tensor_apply_kernelI18TensorListMetadataILi5ELb0EEN18transformer_engine17multi_tensor_adam17AdamFunctorMasterIffflEEJffffffNS3_10adamMode_tEfEEvlPViT_T0_DpT1_,"a",@progbits
	.sectionflags	@""
	.align	4
.nv.constant0._Z25multi_tensor_apply_kernelI18TensorListMetadataILi5ELb0EEN18transformer_engine17multi_tensor_adam17AdamFunctorMasterIffflEEJffffffNS3_10adamMode_tEfEEvlPViT_T0_DpT1_:
	.zero		3508


//--------------------- .nv.constant0._Z25multi_tensor_apply_kernelI18TensorListMetadataILi4ELb0EEN18transformer_engine17multi_tensor_adam11AdamFunctorI13__nv_bfloat16S5_flEEJffffffNS3_10adamMode_tEfEEvlPViT_T0_DpT1_ --------------------------
	.section	.nv.constant0._Z25multi_tensor_apply_kernelI18TensorListMetadataILi4ELb0EEN18transformer_engine17multi_tensor_adam11AdamFunctorI13__nv_bfloat16S5_flEEJffffffNS3_10adamMode_tEfEEvlPViT_T0_DpT1_,"a",@progbits
	.sectionflags	@""
	.align	4
.nv.constant0._Z25multi_tensor_apply_kernelI18TensorListMetadataILi4ELb0EEN18transformer_engine17multi_tensor_adam11AdamFunctorI13__nv_bfloat16S5_flEEJffffffNS3_10adamMode_tEfEEvlPViT_T0_DpT1_:
	.zero		3484


//--------------------- .nv.constant0._Z25multi_tensor_apply_kernelI18TensorListMetadataILi4ELb0EEN18transformer_engine17multi_tensor_adam11AdamFunctorI13__nv_bfloat166__halfflEEJffffffNS3_10adamMode_tEfEEvlPViT_T0_DpT1_ --------------------------
	.section	.nv.constant0._Z25multi_tensor_apply_kernelI18TensorListMetadataILi4ELb0EEN18transformer_engine17multi_tensor_adam11AdamFunctorI13__nv_bfloat166__halfflEEJffffffNS3_10adamMode_tEfEEvlPViT_T0_DpT1_,"a",@progbits
	.sectionflags	@""
	.align	4
.nv.constant0._Z25multi_tensor_apply_kernelI18TensorListMetadataILi4ELb0EEN18transformer_engine17multi_tensor_adam11AdamFunctorI13__nv_bfloat166__halfflEEJffffffNS3_10adamMode_tEfEEvlPViT_T0_DpT1_:
	.zero		3484


//--------------------- .nv.constant0._Z25multi_tensor_apply_kernelI18TensorListMetadataILi4ELb0EEN18transformer_engine17multi_tensor_adam11AdamFunctorI13__nv_bfloat16fflEEJffffffNS3_10adamMode_tEfEEvlPViT_T0_DpT1_ --------------------------
	.section	.nv.constant0._Z25multi_tensor_apply_kernelI18TensorListMetadataILi4ELb0EEN18transformer_engine17multi_tensor_adam11AdamFunctorI13__nv_bfloat16fflEEJffffffNS3_10adamMode_tEfEEvlPViT_T0_DpT1_,"a",@progbits
	.sectionflags	@""
	.align	4
.nv.constant0._Z25multi_tensor_apply_kernelI18TensorListMetadataILi4ELb0EEN18transformer_engine17multi_tensor_adam11AdamFunctorI13__nv_bfloat16fflEEJffffffNS3_10adamMode_tEfEEvlPViT_T0_DpT1_:
	.zero		3484


//--------------------- .nv.constant0._Z25multi_tensor_apply_kernelI18TensorListMetadataILi4ELb0EEN18transformer_engine17multi_tensor_adam11AdamFunctorI6__half13__nv_bfloat16flEEJffffffNS3_10adamMode_tEfEEvlPViT_T0_DpT1_ --------------------------
	.section	.nv.constant0._Z25multi_tensor_apply_kernelI18TensorListMetadataILi4ELb0EEN18transformer_engine17multi_tensor_adam11AdamFunctorI6__half13__nv_bfloat16flEEJffffffNS3_10adamMode_tEfEEvlPViT_T0_DpT1_,"a",@progbits
	.sectionflags	@""
	.align	4
.nv.constant0._Z25multi_tensor_apply_kernelI18TensorListMetadataILi4ELb0EEN18transformer_engine17multi_tensor_adam11AdamFunctorI6__half13__nv_bfloat16flEEJffffffNS3_10adamMode_tEfEEvlPViT_T0_DpT1_:
	.zero		3484


//--------------------- .nv.constant0._Z25multi_tensor_apply_kernelI18TensorListMetadataILi4ELb0EEN18transformer_engine17multi_tensor_adam11AdamFunctorI6__halfS5_flEEJffffffNS3_10adamMode_tEfEEvlPViT_T0_DpT1_ --------------------------
	.section	.nv.constant0._Z25multi_tensor_apply_kernelI18TensorListMetadataILi4ELb0EEN18transformer_engine17multi_tensor_adam11AdamFunctorI6__halfS5_flEEJffffffNS3_10adamMode_tEfEEvlPViT_T0_DpT1_,"a",@progbits
	.sectionflags	@""
	.align	4
.nv.constant0._Z25multi_tensor_apply_kernelI18TensorListMetadataILi4ELb0EEN18transformer_engine17multi_tensor_adam11AdamFunctorI6__halfS5_flEEJffffffNS3_10adamMode_tEfEEvlPViT_T0_DpT1_:
	.zero		3484


//--------------------- .nv.constant0._Z25multi_tensor_apply_kernelI18TensorListMetadataILi4ELb0EEN18transformer_engine17multi_tensor_adam11AdamFunctorI6__halffflEEJffffffNS3_10adamMode_tEfEEvlPViT_T0_DpT1_ --------------------------
	.section	.nv.constant0._Z25multi_tensor_apply_kernelI18TensorListMetadataILi4ELb0EEN18transformer_engine17multi_tensor_adam11AdamFunctorI6__halffflEEJffffffNS3_10adamMode_tEfEEvlPViT_T0_DpT1_,"a",@progbits
	.sectionflags	@""
	.align	4
.nv.constant0._Z25multi_tensor_apply_kernelI18TensorListMetadataILi4ELb0EEN18transformer_engine17multi_tensor_adam11AdamFunctorI6__halffflEEJffffffNS3_10adamMode_tEfEEvlPViT_T0_DpT1_:
	.zero		3484


//--------------------- .nv.constant0._Z25multi_tensor_apply_kernelI18TensorListMetadataILi4ELb0EEN18transformer_engine17multi_tensor_adam11AdamFunctorIf13__nv_bfloat16flEEJffffffNS3_10adamMode_tEfEEvlPViT_T0_DpT1_ --------------------------
	.section	.nv.constant0._Z25multi_tensor_apply_kernelI18TensorListMetadataILi4ELb0EEN18transformer_engine17multi_tensor_adam11AdamFunctorIf13__nv_bfloat16flEEJffffffNS3_10adamMode_tEfEEvlPViT_T0_DpT1_,"a",@progbits
	.sectionflags	@""
	.align	4
.nv.constant0._Z25multi_tensor_apply_kernelI18TensorListMetadataILi4ELb0EEN18transformer_engine17multi_tensor_adam11AdamFunctorIf13__nv_bfloat16flEEJffffffNS3_10adamMode_tEfEEvlPViT_T0_DpT1_:
	.zero		3484


//--------------------- .nv.constant0._Z25multi_tensor_apply_kernelI18TensorListMetadataILi4ELb0EEN18transformer_engine17multi_tensor_adam11AdamFunctorIf6__halfflEEJffffffNS3_10adamMode_tEfEEvlPViT_T0_DpT1_ --------------------------
	.section	.nv.constant0._Z25multi_tensor_apply_kernelI18TensorListMetadataILi4ELb0EEN18transformer_engine17multi_tensor_adam11AdamFunctorIf6__halfflEEJffffffNS3_10adamMode_tEfEEvlPViT_T0_DpT1_,"a",@progbits
	.sectionflags	@""
	.align	4
.nv.constant0._Z25multi_tensor_apply_kernelI18TensorListMetadataILi4ELb0EEN18transformer_engine17multi_tensor_adam11AdamFunctorIf6__halfflEEJffffffNS3_10adamMode_tEfEEvlPViT_T0_DpT1_:
	.zero		3484


//--------------------- .nv.constant0._Z25multi_tensor_apply_kernelI18TensorListMetadataILi4ELb0EEN18transformer_engine17multi_tensor_adam11AdamFunctorIffflEEJffffffNS3_10adamMode_tEfEEvlPViT_T0_DpT1_ --------------------------
	.section	.nv.constant0._Z25multi_tensor_apply_kernelI18TensorListMetadataILi4ELb0EEN18transformer_engine17multi_tensor_adam11AdamFunctorIffflEEJffffffNS3_10adamMode_tEfEEvlPViT_T0_DpT1_,"a",@progbits
	.sectionflags	@""
	.align	4
.nv.constant0._Z25multi_tensor_apply_kernelI18TensorListMetadataILi4ELb0EEN18transformer_engine17multi_tensor_adam11AdamFunctorIffflEEJffffffNS3_10adamMode_tEfEEvlPViT_T0_DpT1_:
	.zero		3484


//--------------------- SYMBOLS --------------------------

	.type		.nv.reservedSmem.offset0,@object
	.size		.nv.reservedSmem.offset0,0x4
